//
// Generated by NVIDIA NVVM Compiler
//
// Compiler Build ID: CL-36424714
// Cuda compilation tools, release 13.0, V13.0.88
// Based on NVVM 20.0.0
//

.version 9.0
.target sm_100
.address_size 64

.extern .func  (.param .b64 func_retval0) malloc
(
	.param .b64 malloc_param_0
)
;
.extern .func  (.param .b32 func_retval0) vprintf
(
	.param .b64 vprintf_param_0,
	.param .b64 vprintf_param_1
)
;
.extern .func free
(
	.param .b64 free_param_0
)
;
.global .align 4 .b8 precalc_xorwow_matrix[102400];
.global .align 4 .b8 precalc_xorwow_offset_matrix[102400];
.global .align 4 .b8 mrg32k3aM1[2304];
.global .align 4 .b8 mrg32k3aM2[2304];
.global .align 4 .b8 mrg32k3aM1SubSeq[2016];
.global .align 4 .b8 mrg32k3aM2SubSeq[2016];
.global .align 4 .b8 mrg32k3aM1Seq[2304];
.global .align 4 .b8 mrg32k3aM2Seq[2304];
.const .align 8 .b8 __cr_lgamma_table[72];
.global .align 1 .b8 $str[15] = {69, 114, 114, 111, 114, 32, 100, 101, 32, 104, 101, 97, 112, 10};
.global .align 1 .b8 $str$1[54] = {10, 9, 9, 9, 79, 66, 74, 69, 84, 79, 32, 101, 115, 112, 101, 99, 105, 97, 108, 44, 32, 115, 101, 32, 97, 112, 108, 105, 99, 97, 32, 101, 108, 32, 101, 102, 101, 99, 116, 111, 32, 100, 101, 32, 108, 97, 32, 98, 111, 109, 98, 97, 32};
.global .align 1 .b8 $str$2[13] = {98, 111, 114, 114, 97, 114, 32, 70, 73, 76, 65, 10};
.global .align 1 .b8 $str$3[16] = {98, 111, 114, 114, 97, 114, 32, 67, 79, 76, 85, 77, 78, 65, 10};
.global .align 1 .b8 $str$4[50] = {10, 9, 9, 9, 79, 66, 74, 69, 84, 79, 32, 101, 115, 112, 101, 99, 105, 97, 108, 44, 32, 115, 101, 32, 97, 112, 108, 105, 99, 97, 32, 101, 108, 32, 101, 102, 101, 99, 116, 111, 32, 100, 101, 108, 32, 84, 78, 84, 10};
.global .align 1 .b8 $str$5[84] = {10, 9, 9, 79, 66, 74, 69, 84, 79, 32, 101, 115, 112, 101, 99, 105, 97, 108, 44, 32, 115, 101, 32, 97, 112, 108, 105, 99, 97, 32, 101, 108, 32, 101, 102, 101, 99, 116, 111, 32, 100, 101, 108, 32, 114, 111, 109, 112, 101, 99, 97, 98, 101, 122, 97, 115, 44, 32, 98, 111, 114, 114, 97, 114, 32, 99, 97, 114, 97, 109, 101, 108, 111, 115, 32, 116, 105, 112, 111, 32, 37, 99, 10};

.func _Z13buscar_caminoPciiPiS0_S0_S0_(
	.param .b64 _Z13buscar_caminoPciiPiS0_S0_S0__param_0,
	.param .b32 _Z13buscar_caminoPciiPiS0_S0_S0__param_1,
	.param .b32 _Z13buscar_caminoPciiPiS0_S0_S0__param_2,
	.param .b64 _Z13buscar_caminoPciiPiS0_S0_S0__param_3,
	.param .b64 _Z13buscar_caminoPciiPiS0_S0_S0__param_4,
	.param .b64 _Z13buscar_caminoPciiPiS0_S0_S0__param_5,
	.param .b64 _Z13buscar_caminoPciiPiS0_S0_S0__param_6
)
{
	.reg .pred 	%p<554>;
	.reg .b16 	%rs<9>;
	.reg .b32 	%r<294>;
	.reg .b64 	%rd<89>;

	ld.param.u64 	%rd35, [_Z13buscar_caminoPciiPiS0_S0_S0__param_0];
	ld.param.u32 	%r77, [_Z13buscar_caminoPciiPiS0_S0_S0__param_1];
	ld.param.u32 	%r78, [_Z13buscar_caminoPciiPiS0_S0_S0__param_2];
	ld.param.u64 	%rd36, [_Z13buscar_caminoPciiPiS0_S0_S0__param_3];
	ld.param.u64 	%rd37, [_Z13buscar_caminoPciiPiS0_S0_S0__param_4];
	ld.param.u64 	%rd38, [_Z13buscar_caminoPciiPiS0_S0_S0__param_5];
	ld.param.u64 	%rd39, [_Z13buscar_caminoPciiPiS0_S0_S0__param_6];
	cvta.to.global.u64 	%rd1, %rd35;
	cvta.to.local.u64 	%rd2, %rd39;
	cvta.to.local.u64 	%rd3, %rd37;
	setp.eq.s32 	%p96, %r77, %r78;
	@%p96 bra 	$L__BB0_265;
	mov.u32 	%r79, %ntid.x;
	mov.u32 	%r80, %ntid.y;
	sub.s32 	%r81, %r77, %r79;
	add.s32 	%r82, %r77, %r79;
	add.s32 	%r83, %r77, -1;
	add.s32 	%r84, %r77, 1;
	max.s32 	%r1, %r81, -1;
	mul.lo.s32 	%r85, %r80, %r79;
	setp.lt.s32 	%p97, %r82, %r85;
	selp.b32 	%r2, %r82, -1, %p97;
	rem.s32 	%r86, %r77, %r79;
	setp.eq.s32 	%p98, %r86, 0;
	selp.b32 	%r3, -1, %r83, %p98;
	rem.s32 	%r87, %r84, %r79;
	setp.eq.s32 	%p99, %r87, 0;
	selp.b32 	%r4, -1, %r84, %p99;
	ld.local.u32 	%r284, [%rd3];
	setp.lt.s32 	%p100, %r284, 1;
	@%p100 bra 	$L__BB0_52;
	and.b32  	%r6, %r284, 15;
	setp.lt.u32 	%p103, %r284, 16;
	mov.pred 	%p490, -1;
	mov.b32 	%r272, 0;
	@%p103 bra 	$L__BB0_22;
	and.b32  	%r272, %r284, 2147483632;
	neg.s32 	%r270, %r272;
	add.s64 	%rd84, %rd36, 32;
	mov.pred 	%p490, -1;
$L__BB0_4:
	.pragma "nounroll";
	mov.pred 	%p105, 0;
	not.pred 	%p106, %p490;
	mov.pred 	%p490, %p105;
	@%p106 bra 	$L__BB0_21;
	ld.u32 	%r89, [%rd84+-32];
	setp.eq.s32 	%p108, %r89, %r77;
	@%p108 bra 	$L__BB0_21;
	ld.u32 	%r90, [%rd84+-28];
	setp.eq.s32 	%p110, %r90, %r77;
	mov.pred 	%p490, %p105;
	@%p110 bra 	$L__BB0_21;
	ld.u32 	%r91, [%rd84+-24];
	setp.eq.s32 	%p112, %r91, %r77;
	mov.pred 	%p490, %p105;
	@%p112 bra 	$L__BB0_21;
	ld.u32 	%r92, [%rd84+-20];
	setp.eq.s32 	%p114, %r92, %r77;
	mov.pred 	%p490, %p105;
	@%p114 bra 	$L__BB0_21;
	ld.u32 	%r93, [%rd84+-16];
	setp.eq.s32 	%p116, %r93, %r77;
	mov.pred 	%p490, %p105;
	@%p116 bra 	$L__BB0_21;
	ld.u32 	%r94, [%rd84+-12];
	setp.eq.s32 	%p118, %r94, %r77;
	mov.pred 	%p490, %p105;
	@%p118 bra 	$L__BB0_21;
	ld.u32 	%r95, [%rd84+-8];
	setp.eq.s32 	%p120, %r95, %r77;
	mov.pred 	%p490, %p105;
	@%p120 bra 	$L__BB0_21;
	ld.u32 	%r96, [%rd84+-4];
	setp.eq.s32 	%p122, %r96, %r77;
	mov.pred 	%p490, %p105;
	@%p122 bra 	$L__BB0_21;
	ld.u32 	%r97, [%rd84];
	setp.eq.s32 	%p124, %r97, %r77;
	mov.pred 	%p490, %p105;
	@%p124 bra 	$L__BB0_21;
	ld.u32 	%r98, [%rd84+4];
	setp.eq.s32 	%p126, %r98, %r77;
	mov.pred 	%p490, %p105;
	@%p126 bra 	$L__BB0_21;
	ld.u32 	%r99, [%rd84+8];
	setp.eq.s32 	%p128, %r99, %r77;
	mov.pred 	%p490, %p105;
	@%p128 bra 	$L__BB0_21;
	ld.u32 	%r100, [%rd84+12];
	setp.eq.s32 	%p130, %r100, %r77;
	mov.pred 	%p490, %p105;
	@%p130 bra 	$L__BB0_21;
	ld.u32 	%r101, [%rd84+16];
	setp.eq.s32 	%p132, %r101, %r77;
	mov.pred 	%p490, %p105;
	@%p132 bra 	$L__BB0_21;
	ld.u32 	%r102, [%rd84+20];
	setp.eq.s32 	%p134, %r102, %r77;
	mov.pred 	%p490, %p105;
	@%p134 bra 	$L__BB0_21;
	ld.u32 	%r103, [%rd84+24];
	setp.eq.s32 	%p136, %r103, %r77;
	mov.pred 	%p490, %p105;
	@%p136 bra 	$L__BB0_21;
	ld.u32 	%r104, [%rd84+28];
	setp.ne.s32 	%p490, %r104, %r77;
$L__BB0_21:
	add.s32 	%r270, %r270, 16;
	add.s64 	%rd84, %rd84, 64;
	setp.ne.s32 	%p137, %r270, 0;
	@%p137 bra 	$L__BB0_4;
$L__BB0_22:
	setp.eq.s32 	%p138, %r6, 0;
	@%p138 bra 	$L__BB0_51;
	and.b32  	%r12, %r284, 7;
	setp.lt.u32 	%p140, %r6, 8;
	@%p140 bra 	$L__BB0_34;
	mov.pred 	%p141, 0;
	not.pred 	%p142, %p490;
	mov.pred 	%p490, %p141;
	@%p142 bra 	$L__BB0_33;
	mul.wide.u32 	%rd40, %r272, 4;
	add.s64 	%rd7, %rd36, %rd40;
	ld.u32 	%r105, [%rd7];
	setp.eq.s32 	%p144, %r105, %r77;
	@%p144 bra 	$L__BB0_33;
	ld.u32 	%r106, [%rd7+4];
	setp.eq.s32 	%p146, %r106, %r77;
	mov.pred 	%p490, %p141;
	@%p146 bra 	$L__BB0_33;
	ld.u32 	%r107, [%rd7+8];
	setp.eq.s32 	%p148, %r107, %r77;
	mov.pred 	%p490, %p141;
	@%p148 bra 	$L__BB0_33;
	ld.u32 	%r108, [%rd7+12];
	setp.eq.s32 	%p150, %r108, %r77;
	mov.pred 	%p490, %p141;
	@%p150 bra 	$L__BB0_33;
	ld.u32 	%r109, [%rd7+16];
	setp.eq.s32 	%p152, %r109, %r77;
	mov.pred 	%p490, %p141;
	@%p152 bra 	$L__BB0_33;
	ld.u32 	%r110, [%rd7+20];
	setp.eq.s32 	%p154, %r110, %r77;
	mov.pred 	%p490, %p141;
	@%p154 bra 	$L__BB0_33;
	ld.u32 	%r111, [%rd7+24];
	setp.eq.s32 	%p156, %r111, %r77;
	mov.pred 	%p490, %p141;
	@%p156 bra 	$L__BB0_33;
	ld.u32 	%r112, [%rd7+28];
	setp.ne.s32 	%p490, %r112, %r77;
$L__BB0_33:
	add.s32 	%r272, %r272, 8;
$L__BB0_34:
	setp.eq.s32 	%p157, %r12, 0;
	@%p157 bra 	$L__BB0_51;
	and.b32  	%r15, %r284, 3;
	setp.lt.u32 	%p159, %r12, 4;
	@%p159 bra 	$L__BB0_42;
	mov.pred 	%p160, 0;
	not.pred 	%p161, %p490;
	mov.pred 	%p490, %p160;
	@%p161 bra 	$L__BB0_41;
	mul.wide.u32 	%rd41, %r272, 4;
	add.s64 	%rd8, %rd36, %rd41;
	ld.u32 	%r113, [%rd8];
	setp.eq.s32 	%p163, %r113, %r77;
	@%p163 bra 	$L__BB0_41;
	ld.u32 	%r114, [%rd8+4];
	setp.eq.s32 	%p165, %r114, %r77;
	mov.pred 	%p490, %p160;
	@%p165 bra 	$L__BB0_41;
	ld.u32 	%r115, [%rd8+8];
	setp.eq.s32 	%p167, %r115, %r77;
	mov.pred 	%p490, %p160;
	@%p167 bra 	$L__BB0_41;
	ld.u32 	%r116, [%rd8+12];
	setp.ne.s32 	%p490, %r116, %r77;
$L__BB0_41:
	add.s32 	%r272, %r272, 4;
$L__BB0_42:
	setp.eq.s32 	%p168, %r15, 0;
	@%p168 bra 	$L__BB0_51;
	mul.wide.u32 	%rd42, %r272, 4;
	add.s64 	%rd9, %rd36, %rd42;
	mov.pred 	%p169, 0;
	not.pred 	%p170, %p490;
	mov.pred 	%p490, %p169;
	@%p170 bra 	$L__BB0_45;
	ld.u32 	%r117, [%rd9];
	setp.ne.s32 	%p490, %r117, %r77;
$L__BB0_45:
	setp.eq.s32 	%p171, %r15, 1;
	@%p171 bra 	$L__BB0_51;
	mov.pred 	%p172, 0;
	not.pred 	%p173, %p490;
	mov.pred 	%p490, %p172;
	@%p173 bra 	$L__BB0_48;
	ld.u32 	%r118, [%rd9+4];
	setp.ne.s32 	%p490, %r118, %r77;
$L__BB0_48:
	setp.eq.s32 	%p174, %r15, 2;
	@%p174 bra 	$L__BB0_51;
	not.pred 	%p175, %p490;
	@%p175 bra 	$L__BB0_53;
	ld.u32 	%r119, [%rd9+8];
	setp.ne.s32 	%p490, %r119, %r77;
$L__BB0_51:
	not.pred 	%p176, %p490;
	@%p176 bra 	$L__BB0_53;
$L__BB0_52:
	mul.wide.s32 	%rd43, %r284, 4;
	add.s64 	%rd44, %rd36, %rd43;
	st.u32 	[%rd44], %r77;
	ld.local.u32 	%r120, [%rd3];
	add.s32 	%r121, %r120, 1;
	st.local.u32 	[%rd3], %r121;
	ld.local.u32 	%r122, [%rd2];
	mul.wide.s32 	%rd45, %r122, 4;
	add.s64 	%rd46, %rd38, %rd45;
	st.u32 	[%rd46], %r77;
	ld.local.u32 	%r123, [%rd2];
	add.s32 	%r124, %r123, 1;
	st.local.u32 	[%rd2], %r124;
	{ // callseq 0, 0
	.param .b64 param0;
	st.param.b64 	[param0], %rd35;
	.param .b32 param1;
	st.param.b32 	[param1], %r77;
	.param .b32 param2;
	st.param.b32 	[param2], %r78;
	.param .b64 param3;
	st.param.b64 	[param3], %rd36;
	.param .b64 param4;
	st.param.b64 	[param4], %rd37;
	.param .b64 param5;
	st.param.b64 	[param5], %rd38;
	.param .b64 param6;
	st.param.b64 	[param6], %rd39;
	call.uni 
	_Z13buscar_caminoPciiPiS0_S0_S0_, 
	(
	param0, 
	param1, 
	param2, 
	param3, 
	param4, 
	param5, 
	param6
	);
	} // callseq 0
	ld.local.u32 	%r284, [%rd3];
$L__BB0_53:
	cvt.s64.s32 	%rd47, %r77;
	add.s64 	%rd10, %rd1, %rd47;
	setp.lt.s32 	%p177, %r284, 1;
	@%p177 bra 	$L__BB0_104;
	and.b32  	%r20, %r284, 15;
	setp.lt.u32 	%p180, %r284, 16;
	mov.pred 	%p503, -1;
	mov.b32 	%r277, 0;
	@%p180 bra 	$L__BB0_74;
	and.b32  	%r277, %r284, 2147483632;
	neg.s32 	%r275, %r277;
	add.s64 	%rd85, %rd36, 32;
	mov.pred 	%p503, -1;
$L__BB0_56:
	.pragma "nounroll";
	mov.pred 	%p182, 0;
	not.pred 	%p183, %p503;
	mov.pred 	%p503, %p182;
	@%p183 bra 	$L__BB0_73;
	ld.u32 	%r126, [%rd85+-32];
	setp.eq.s32 	%p185, %r126, %r1;
	@%p185 bra 	$L__BB0_73;
	ld.u32 	%r127, [%rd85+-28];
	setp.eq.s32 	%p187, %r127, %r1;
	mov.pred 	%p503, %p182;
	@%p187 bra 	$L__BB0_73;
	ld.u32 	%r128, [%rd85+-24];
	setp.eq.s32 	%p189, %r128, %r1;
	mov.pred 	%p503, %p182;
	@%p189 bra 	$L__BB0_73;
	ld.u32 	%r129, [%rd85+-20];
	setp.eq.s32 	%p191, %r129, %r1;
	mov.pred 	%p503, %p182;
	@%p191 bra 	$L__BB0_73;
	ld.u32 	%r130, [%rd85+-16];
	setp.eq.s32 	%p193, %r130, %r1;
	mov.pred 	%p503, %p182;
	@%p193 bra 	$L__BB0_73;
	ld.u32 	%r131, [%rd85+-12];
	setp.eq.s32 	%p195, %r131, %r1;
	mov.pred 	%p503, %p182;
	@%p195 bra 	$L__BB0_73;
	ld.u32 	%r132, [%rd85+-8];
	setp.eq.s32 	%p197, %r132, %r1;
	mov.pred 	%p503, %p182;
	@%p197 bra 	$L__BB0_73;
	ld.u32 	%r133, [%rd85+-4];
	setp.eq.s32 	%p199, %r133, %r1;
	mov.pred 	%p503, %p182;
	@%p199 bra 	$L__BB0_73;
	ld.u32 	%r134, [%rd85];
	setp.eq.s32 	%p201, %r134, %r1;
	mov.pred 	%p503, %p182;
	@%p201 bra 	$L__BB0_73;
	ld.u32 	%r135, [%rd85+4];
	setp.eq.s32 	%p203, %r135, %r1;
	mov.pred 	%p503, %p182;
	@%p203 bra 	$L__BB0_73;
	ld.u32 	%r136, [%rd85+8];
	setp.eq.s32 	%p205, %r136, %r1;
	mov.pred 	%p503, %p182;
	@%p205 bra 	$L__BB0_73;
	ld.u32 	%r137, [%rd85+12];
	setp.eq.s32 	%p207, %r137, %r1;
	mov.pred 	%p503, %p182;
	@%p207 bra 	$L__BB0_73;
	ld.u32 	%r138, [%rd85+16];
	setp.eq.s32 	%p209, %r138, %r1;
	mov.pred 	%p503, %p182;
	@%p209 bra 	$L__BB0_73;
	ld.u32 	%r139, [%rd85+20];
	setp.eq.s32 	%p211, %r139, %r1;
	mov.pred 	%p503, %p182;
	@%p211 bra 	$L__BB0_73;
	ld.u32 	%r140, [%rd85+24];
	setp.eq.s32 	%p213, %r140, %r1;
	mov.pred 	%p503, %p182;
	@%p213 bra 	$L__BB0_73;
	ld.u32 	%r141, [%rd85+28];
	setp.ne.s32 	%p503, %r141, %r1;
$L__BB0_73:
	add.s32 	%r275, %r275, 16;
	add.s64 	%rd85, %rd85, 64;
	setp.ne.s32 	%p214, %r275, 0;
	@%p214 bra 	$L__BB0_56;
$L__BB0_74:
	setp.eq.s32 	%p215, %r20, 0;
	@%p215 bra 	$L__BB0_103;
	and.b32  	%r26, %r284, 7;
	setp.lt.u32 	%p217, %r20, 8;
	@%p217 bra 	$L__BB0_86;
	mov.pred 	%p218, 0;
	not.pred 	%p219, %p503;
	mov.pred 	%p503, %p218;
	@%p219 bra 	$L__BB0_85;
	mul.wide.u32 	%rd48, %r277, 4;
	add.s64 	%rd14, %rd36, %rd48;
	ld.u32 	%r142, [%rd14];
	setp.eq.s32 	%p221, %r142, %r1;
	@%p221 bra 	$L__BB0_85;
	ld.u32 	%r143, [%rd14+4];
	setp.eq.s32 	%p223, %r143, %r1;
	mov.pred 	%p503, %p218;
	@%p223 bra 	$L__BB0_85;
	ld.u32 	%r144, [%rd14+8];
	setp.eq.s32 	%p225, %r144, %r1;
	mov.pred 	%p503, %p218;
	@%p225 bra 	$L__BB0_85;
	ld.u32 	%r145, [%rd14+12];
	setp.eq.s32 	%p227, %r145, %r1;
	mov.pred 	%p503, %p218;
	@%p227 bra 	$L__BB0_85;
	ld.u32 	%r146, [%rd14+16];
	setp.eq.s32 	%p229, %r146, %r1;
	mov.pred 	%p503, %p218;
	@%p229 bra 	$L__BB0_85;
	ld.u32 	%r147, [%rd14+20];
	setp.eq.s32 	%p231, %r147, %r1;
	mov.pred 	%p503, %p218;
	@%p231 bra 	$L__BB0_85;
	ld.u32 	%r148, [%rd14+24];
	setp.eq.s32 	%p233, %r148, %r1;
	mov.pred 	%p503, %p218;
	@%p233 bra 	$L__BB0_85;
	ld.u32 	%r149, [%rd14+28];
	setp.ne.s32 	%p503, %r149, %r1;
$L__BB0_85:
	add.s32 	%r277, %r277, 8;
$L__BB0_86:
	setp.eq.s32 	%p234, %r26, 0;
	@%p234 bra 	$L__BB0_103;
	and.b32  	%r29, %r284, 3;
	setp.lt.u32 	%p236, %r26, 4;
	@%p236 bra 	$L__BB0_94;
	mov.pred 	%p237, 0;
	not.pred 	%p238, %p503;
	mov.pred 	%p503, %p237;
	@%p238 bra 	$L__BB0_93;
	mul.wide.u32 	%rd49, %r277, 4;
	add.s64 	%rd15, %rd36, %rd49;
	ld.u32 	%r150, [%rd15];
	setp.eq.s32 	%p240, %r150, %r1;
	@%p240 bra 	$L__BB0_93;
	ld.u32 	%r151, [%rd15+4];
	setp.eq.s32 	%p242, %r151, %r1;
	mov.pred 	%p503, %p237;
	@%p242 bra 	$L__BB0_93;
	ld.u32 	%r152, [%rd15+8];
	setp.eq.s32 	%p244, %r152, %r1;
	mov.pred 	%p503, %p237;
	@%p244 bra 	$L__BB0_93;
	ld.u32 	%r153, [%rd15+12];
	setp.ne.s32 	%p503, %r153, %r1;
$L__BB0_93:
	add.s32 	%r277, %r277, 4;
$L__BB0_94:
	setp.eq.s32 	%p245, %r29, 0;
	@%p245 bra 	$L__BB0_103;
	mul.wide.u32 	%rd50, %r277, 4;
	add.s64 	%rd16, %rd36, %rd50;
	mov.pred 	%p246, 0;
	not.pred 	%p247, %p503;
	mov.pred 	%p503, %p246;
	@%p247 bra 	$L__BB0_97;
	ld.u32 	%r154, [%rd16];
	setp.ne.s32 	%p503, %r154, %r1;
$L__BB0_97:
	setp.eq.s32 	%p248, %r29, 1;
	@%p248 bra 	$L__BB0_103;
	mov.pred 	%p249, 0;
	not.pred 	%p250, %p503;
	mov.pred 	%p503, %p249;
	@%p250 bra 	$L__BB0_100;
	ld.u32 	%r155, [%rd16+4];
	setp.ne.s32 	%p503, %r155, %r1;
$L__BB0_100:
	setp.eq.s32 	%p251, %r29, 2;
	@%p251 bra 	$L__BB0_103;
	not.pred 	%p252, %p503;
	@%p252 bra 	$L__BB0_106;
	ld.u32 	%r156, [%rd16+8];
	setp.ne.s32 	%p503, %r156, %r1;
$L__BB0_103:
	not.pred 	%p253, %p503;
	@%p253 bra 	$L__BB0_106;
$L__BB0_104:
	mul.wide.s32 	%rd51, %r284, 4;
	add.s64 	%rd52, %rd36, %rd51;
	st.u32 	[%rd52], %r1;
	ld.local.u32 	%r157, [%rd3];
	add.s32 	%r284, %r157, 1;
	st.local.u32 	[%rd3], %r284;
	ld.global.u8 	%rs1, [%rd10];
	cvt.s64.s32 	%rd53, %r1;
	add.s64 	%rd54, %rd1, %rd53;
	ld.global.u8 	%rs2, [%rd54];
	setp.ne.s16 	%p254, %rs1, %rs2;
	@%p254 bra 	$L__BB0_106;
	ld.local.u32 	%r158, [%rd2];
	mul.wide.s32 	%rd55, %r158, 4;
	add.s64 	%rd56, %rd38, %rd55;
	st.u32 	[%rd56], %r1;
	ld.local.u32 	%r159, [%rd2];
	add.s32 	%r160, %r159, 1;
	st.local.u32 	[%rd2], %r160;
	{ // callseq 1, 0
	.param .b64 param0;
	st.param.b64 	[param0], %rd35;
	.param .b32 param1;
	st.param.b32 	[param1], %r1;
	.param .b32 param2;
	st.param.b32 	[param2], %r78;
	.param .b64 param3;
	st.param.b64 	[param3], %rd36;
	.param .b64 param4;
	st.param.b64 	[param4], %rd37;
	.param .b64 param5;
	st.param.b64 	[param5], %rd38;
	.param .b64 param6;
	st.param.b64 	[param6], %rd39;
	call.uni 
	_Z13buscar_caminoPciiPiS0_S0_S0_, 
	(
	param0, 
	param1, 
	param2, 
	param3, 
	param4, 
	param5, 
	param6
	);
	} // callseq 1
	ld.local.u32 	%r284, [%rd3];
$L__BB0_106:
	setp.lt.s32 	%p255, %r284, 1;
	@%p255 bra 	$L__BB0_157;
	and.b32  	%r35, %r284, 15;
	setp.lt.u32 	%p258, %r284, 16;
	mov.pred 	%p516, -1;
	mov.b32 	%r282, 0;
	@%p258 bra 	$L__BB0_127;
	and.b32  	%r282, %r284, 2147483632;
	neg.s32 	%r280, %r282;
	add.s64 	%rd86, %rd36, 32;
	mov.pred 	%p516, -1;
$L__BB0_109:
	.pragma "nounroll";
	mov.pred 	%p260, 0;
	not.pred 	%p261, %p516;
	mov.pred 	%p516, %p260;
	@%p261 bra 	$L__BB0_126;
	ld.u32 	%r162, [%rd86+-32];
	setp.eq.s32 	%p263, %r162, %r2;
	@%p263 bra 	$L__BB0_126;
	ld.u32 	%r163, [%rd86+-28];
	setp.eq.s32 	%p265, %r163, %r2;
	mov.pred 	%p516, %p260;
	@%p265 bra 	$L__BB0_126;
	ld.u32 	%r164, [%rd86+-24];
	setp.eq.s32 	%p267, %r164, %r2;
	mov.pred 	%p516, %p260;
	@%p267 bra 	$L__BB0_126;
	ld.u32 	%r165, [%rd86+-20];
	setp.eq.s32 	%p269, %r165, %r2;
	mov.pred 	%p516, %p260;
	@%p269 bra 	$L__BB0_126;
	ld.u32 	%r166, [%rd86+-16];
	setp.eq.s32 	%p271, %r166, %r2;
	mov.pred 	%p516, %p260;
	@%p271 bra 	$L__BB0_126;
	ld.u32 	%r167, [%rd86+-12];
	setp.eq.s32 	%p273, %r167, %r2;
	mov.pred 	%p516, %p260;
	@%p273 bra 	$L__BB0_126;
	ld.u32 	%r168, [%rd86+-8];
	setp.eq.s32 	%p275, %r168, %r2;
	mov.pred 	%p516, %p260;
	@%p275 bra 	$L__BB0_126;
	ld.u32 	%r169, [%rd86+-4];
	setp.eq.s32 	%p277, %r169, %r2;
	mov.pred 	%p516, %p260;
	@%p277 bra 	$L__BB0_126;
	ld.u32 	%r170, [%rd86];
	setp.eq.s32 	%p279, %r170, %r2;
	mov.pred 	%p516, %p260;
	@%p279 bra 	$L__BB0_126;
	ld.u32 	%r171, [%rd86+4];
	setp.eq.s32 	%p281, %r171, %r2;
	mov.pred 	%p516, %p260;
	@%p281 bra 	$L__BB0_126;
	ld.u32 	%r172, [%rd86+8];
	setp.eq.s32 	%p283, %r172, %r2;
	mov.pred 	%p516, %p260;
	@%p283 bra 	$L__BB0_126;
	ld.u32 	%r173, [%rd86+12];
	setp.eq.s32 	%p285, %r173, %r2;
	mov.pred 	%p516, %p260;
	@%p285 bra 	$L__BB0_126;
	ld.u32 	%r174, [%rd86+16];
	setp.eq.s32 	%p287, %r174, %r2;
	mov.pred 	%p516, %p260;
	@%p287 bra 	$L__BB0_126;
	ld.u32 	%r175, [%rd86+20];
	setp.eq.s32 	%p289, %r175, %r2;
	mov.pred 	%p516, %p260;
	@%p289 bra 	$L__BB0_126;
	ld.u32 	%r176, [%rd86+24];
	setp.eq.s32 	%p291, %r176, %r2;
	mov.pred 	%p516, %p260;
	@%p291 bra 	$L__BB0_126;
	ld.u32 	%r177, [%rd86+28];
	setp.ne.s32 	%p516, %r177, %r2;
$L__BB0_126:
	add.s32 	%r280, %r280, 16;
	add.s64 	%rd86, %rd86, 64;
	setp.ne.s32 	%p292, %r280, 0;
	@%p292 bra 	$L__BB0_109;
$L__BB0_127:
	setp.eq.s32 	%p293, %r35, 0;
	@%p293 bra 	$L__BB0_156;
	and.b32  	%r41, %r284, 7;
	setp.lt.u32 	%p295, %r35, 8;
	@%p295 bra 	$L__BB0_139;
	mov.pred 	%p296, 0;
	not.pred 	%p297, %p516;
	mov.pred 	%p516, %p296;
	@%p297 bra 	$L__BB0_138;
	mul.wide.u32 	%rd57, %r282, 4;
	add.s64 	%rd20, %rd36, %rd57;
	ld.u32 	%r178, [%rd20];
	setp.eq.s32 	%p299, %r178, %r2;
	@%p299 bra 	$L__BB0_138;
	ld.u32 	%r179, [%rd20+4];
	setp.eq.s32 	%p301, %r179, %r2;
	mov.pred 	%p516, %p296;
	@%p301 bra 	$L__BB0_138;
	ld.u32 	%r180, [%rd20+8];
	setp.eq.s32 	%p303, %r180, %r2;
	mov.pred 	%p516, %p296;
	@%p303 bra 	$L__BB0_138;
	ld.u32 	%r181, [%rd20+12];
	setp.eq.s32 	%p305, %r181, %r2;
	mov.pred 	%p516, %p296;
	@%p305 bra 	$L__BB0_138;
	ld.u32 	%r182, [%rd20+16];
	setp.eq.s32 	%p307, %r182, %r2;
	mov.pred 	%p516, %p296;
	@%p307 bra 	$L__BB0_138;
	ld.u32 	%r183, [%rd20+20];
	setp.eq.s32 	%p309, %r183, %r2;
	mov.pred 	%p516, %p296;
	@%p309 bra 	$L__BB0_138;
	ld.u32 	%r184, [%rd20+24];
	setp.eq.s32 	%p311, %r184, %r2;
	mov.pred 	%p516, %p296;
	@%p311 bra 	$L__BB0_138;
	ld.u32 	%r185, [%rd20+28];
	setp.ne.s32 	%p516, %r185, %r2;
$L__BB0_138:
	add.s32 	%r282, %r282, 8;
$L__BB0_139:
	setp.eq.s32 	%p312, %r41, 0;
	@%p312 bra 	$L__BB0_156;
	and.b32  	%r44, %r284, 3;
	setp.lt.u32 	%p314, %r41, 4;
	@%p314 bra 	$L__BB0_147;
	mov.pred 	%p315, 0;
	not.pred 	%p316, %p516;
	mov.pred 	%p516, %p315;
	@%p316 bra 	$L__BB0_146;
	mul.wide.u32 	%rd58, %r282, 4;
	add.s64 	%rd21, %rd36, %rd58;
	ld.u32 	%r186, [%rd21];
	setp.eq.s32 	%p318, %r186, %r2;
	@%p318 bra 	$L__BB0_146;
	ld.u32 	%r187, [%rd21+4];
	setp.eq.s32 	%p320, %r187, %r2;
	mov.pred 	%p516, %p315;
	@%p320 bra 	$L__BB0_146;
	ld.u32 	%r188, [%rd21+8];
	setp.eq.s32 	%p322, %r188, %r2;
	mov.pred 	%p516, %p315;
	@%p322 bra 	$L__BB0_146;
	ld.u32 	%r189, [%rd21+12];
	setp.ne.s32 	%p516, %r189, %r2;
$L__BB0_146:
	add.s32 	%r282, %r282, 4;
$L__BB0_147:
	setp.eq.s32 	%p323, %r44, 0;
	@%p323 bra 	$L__BB0_156;
	mul.wide.u32 	%rd59, %r282, 4;
	add.s64 	%rd22, %rd36, %rd59;
	mov.pred 	%p324, 0;
	not.pred 	%p325, %p516;
	mov.pred 	%p516, %p324;
	@%p325 bra 	$L__BB0_150;
	ld.u32 	%r190, [%rd22];
	setp.ne.s32 	%p516, %r190, %r2;
$L__BB0_150:
	setp.eq.s32 	%p326, %r44, 1;
	@%p326 bra 	$L__BB0_156;
	mov.pred 	%p327, 0;
	not.pred 	%p328, %p516;
	mov.pred 	%p516, %p327;
	@%p328 bra 	$L__BB0_153;
	ld.u32 	%r191, [%rd22+4];
	setp.ne.s32 	%p516, %r191, %r2;
$L__BB0_153:
	setp.eq.s32 	%p329, %r44, 2;
	@%p329 bra 	$L__BB0_156;
	not.pred 	%p330, %p516;
	@%p330 bra 	$L__BB0_159;
	ld.u32 	%r192, [%rd22+8];
	setp.ne.s32 	%p516, %r192, %r2;
$L__BB0_156:
	not.pred 	%p331, %p516;
	@%p331 bra 	$L__BB0_159;
$L__BB0_157:
	mul.wide.s32 	%rd60, %r284, 4;
	add.s64 	%rd61, %rd36, %rd60;
	st.u32 	[%rd61], %r2;
	ld.local.u32 	%r193, [%rd3];
	add.s32 	%r284, %r193, 1;
	st.local.u32 	[%rd3], %r284;
	ld.global.u8 	%rs3, [%rd10];
	cvt.s64.s32 	%rd62, %r2;
	add.s64 	%rd63, %rd1, %rd62;
	ld.global.u8 	%rs4, [%rd63];
	setp.ne.s16 	%p332, %rs3, %rs4;
	@%p332 bra 	$L__BB0_159;
	ld.local.u32 	%r194, [%rd2];
	mul.wide.s32 	%rd64, %r194, 4;
	add.s64 	%rd65, %rd38, %rd64;
	st.u32 	[%rd65], %r2;
	ld.local.u32 	%r195, [%rd2];
	add.s32 	%r196, %r195, 1;
	st.local.u32 	[%rd2], %r196;
	{ // callseq 2, 0
	.param .b64 param0;
	st.param.b64 	[param0], %rd35;
	.param .b32 param1;
	st.param.b32 	[param1], %r2;
	.param .b32 param2;
	st.param.b32 	[param2], %r78;
	.param .b64 param3;
	st.param.b64 	[param3], %rd36;
	.param .b64 param4;
	st.param.b64 	[param4], %rd37;
	.param .b64 param5;
	st.param.b64 	[param5], %rd38;
	.param .b64 param6;
	st.param.b64 	[param6], %rd39;
	call.uni 
	_Z13buscar_caminoPciiPiS0_S0_S0_, 
	(
	param0, 
	param1, 
	param2, 
	param3, 
	param4, 
	param5, 
	param6
	);
	} // callseq 2
	ld.local.u32 	%r284, [%rd3];
$L__BB0_159:
	setp.lt.s32 	%p333, %r284, 1;
	@%p333 bra 	$L__BB0_210;
	and.b32  	%r50, %r284, 15;
	setp.lt.u32 	%p336, %r284, 16;
	mov.pred 	%p529, -1;
	mov.b32 	%r287, 0;
	@%p336 bra 	$L__BB0_180;
	and.b32  	%r287, %r284, 2147483632;
	neg.s32 	%r285, %r287;
	add.s64 	%rd87, %rd36, 32;
	mov.pred 	%p529, -1;
$L__BB0_162:
	.pragma "nounroll";
	mov.pred 	%p338, 0;
	not.pred 	%p339, %p529;
	mov.pred 	%p529, %p338;
	@%p339 bra 	$L__BB0_179;
	ld.u32 	%r198, [%rd87+-32];
	setp.eq.s32 	%p341, %r198, %r3;
	@%p341 bra 	$L__BB0_179;
	ld.u32 	%r199, [%rd87+-28];
	setp.eq.s32 	%p343, %r199, %r3;
	mov.pred 	%p529, %p338;
	@%p343 bra 	$L__BB0_179;
	ld.u32 	%r200, [%rd87+-24];
	setp.eq.s32 	%p345, %r200, %r3;
	mov.pred 	%p529, %p338;
	@%p345 bra 	$L__BB0_179;
	ld.u32 	%r201, [%rd87+-20];
	setp.eq.s32 	%p347, %r201, %r3;
	mov.pred 	%p529, %p338;
	@%p347 bra 	$L__BB0_179;
	ld.u32 	%r202, [%rd87+-16];
	setp.eq.s32 	%p349, %r202, %r3;
	mov.pred 	%p529, %p338;
	@%p349 bra 	$L__BB0_179;
	ld.u32 	%r203, [%rd87+-12];
	setp.eq.s32 	%p351, %r203, %r3;
	mov.pred 	%p529, %p338;
	@%p351 bra 	$L__BB0_179;
	ld.u32 	%r204, [%rd87+-8];
	setp.eq.s32 	%p353, %r204, %r3;
	mov.pred 	%p529, %p338;
	@%p353 bra 	$L__BB0_179;
	ld.u32 	%r205, [%rd87+-4];
	setp.eq.s32 	%p355, %r205, %r3;
	mov.pred 	%p529, %p338;
	@%p355 bra 	$L__BB0_179;
	ld.u32 	%r206, [%rd87];
	setp.eq.s32 	%p357, %r206, %r3;
	mov.pred 	%p529, %p338;
	@%p357 bra 	$L__BB0_179;
	ld.u32 	%r207, [%rd87+4];
	setp.eq.s32 	%p359, %r207, %r3;
	mov.pred 	%p529, %p338;
	@%p359 bra 	$L__BB0_179;
	ld.u32 	%r208, [%rd87+8];
	setp.eq.s32 	%p361, %r208, %r3;
	mov.pred 	%p529, %p338;
	@%p361 bra 	$L__BB0_179;
	ld.u32 	%r209, [%rd87+12];
	setp.eq.s32 	%p363, %r209, %r3;
	mov.pred 	%p529, %p338;
	@%p363 bra 	$L__BB0_179;
	ld.u32 	%r210, [%rd87+16];
	setp.eq.s32 	%p365, %r210, %r3;
	mov.pred 	%p529, %p338;
	@%p365 bra 	$L__BB0_179;
	ld.u32 	%r211, [%rd87+20];
	setp.eq.s32 	%p367, %r211, %r3;
	mov.pred 	%p529, %p338;
	@%p367 bra 	$L__BB0_179;
	ld.u32 	%r212, [%rd87+24];
	setp.eq.s32 	%p369, %r212, %r3;
	mov.pred 	%p529, %p338;
	@%p369 bra 	$L__BB0_179;
	ld.u32 	%r213, [%rd87+28];
	setp.ne.s32 	%p529, %r213, %r3;
$L__BB0_179:
	add.s32 	%r285, %r285, 16;
	add.s64 	%rd87, %rd87, 64;
	setp.ne.s32 	%p370, %r285, 0;
	@%p370 bra 	$L__BB0_162;
$L__BB0_180:
	setp.eq.s32 	%p371, %r50, 0;
	@%p371 bra 	$L__BB0_209;
	and.b32  	%r56, %r284, 7;
	setp.lt.u32 	%p373, %r50, 8;
	@%p373 bra 	$L__BB0_192;
	mov.pred 	%p374, 0;
	not.pred 	%p375, %p529;
	mov.pred 	%p529, %p374;
	@%p375 bra 	$L__BB0_191;
	mul.wide.u32 	%rd66, %r287, 4;
	add.s64 	%rd26, %rd36, %rd66;
	ld.u32 	%r214, [%rd26];
	setp.eq.s32 	%p377, %r214, %r3;
	@%p377 bra 	$L__BB0_191;
	ld.u32 	%r215, [%rd26+4];
	setp.eq.s32 	%p379, %r215, %r3;
	mov.pred 	%p529, %p374;
	@%p379 bra 	$L__BB0_191;
	ld.u32 	%r216, [%rd26+8];
	setp.eq.s32 	%p381, %r216, %r3;
	mov.pred 	%p529, %p374;
	@%p381 bra 	$L__BB0_191;
	ld.u32 	%r217, [%rd26+12];
	setp.eq.s32 	%p383, %r217, %r3;
	mov.pred 	%p529, %p374;
	@%p383 bra 	$L__BB0_191;
	ld.u32 	%r218, [%rd26+16];
	setp.eq.s32 	%p385, %r218, %r3;
	mov.pred 	%p529, %p374;
	@%p385 bra 	$L__BB0_191;
	ld.u32 	%r219, [%rd26+20];
	setp.eq.s32 	%p387, %r219, %r3;
	mov.pred 	%p529, %p374;
	@%p387 bra 	$L__BB0_191;
	ld.u32 	%r220, [%rd26+24];
	setp.eq.s32 	%p389, %r220, %r3;
	mov.pred 	%p529, %p374;
	@%p389 bra 	$L__BB0_191;
	ld.u32 	%r221, [%rd26+28];
	setp.ne.s32 	%p529, %r221, %r3;
$L__BB0_191:
	add.s32 	%r287, %r287, 8;
$L__BB0_192:
	setp.eq.s32 	%p390, %r56, 0;
	@%p390 bra 	$L__BB0_209;
	and.b32  	%r59, %r284, 3;
	setp.lt.u32 	%p392, %r56, 4;
	@%p392 bra 	$L__BB0_200;
	mov.pred 	%p393, 0;
	not.pred 	%p394, %p529;
	mov.pred 	%p529, %p393;
	@%p394 bra 	$L__BB0_199;
	mul.wide.u32 	%rd67, %r287, 4;
	add.s64 	%rd27, %rd36, %rd67;
	ld.u32 	%r222, [%rd27];
	setp.eq.s32 	%p396, %r222, %r3;
	@%p396 bra 	$L__BB0_199;
	ld.u32 	%r223, [%rd27+4];
	setp.eq.s32 	%p398, %r223, %r3;
	mov.pred 	%p529, %p393;
	@%p398 bra 	$L__BB0_199;
	ld.u32 	%r224, [%rd27+8];
	setp.eq.s32 	%p400, %r224, %r3;
	mov.pred 	%p529, %p393;
	@%p400 bra 	$L__BB0_199;
	ld.u32 	%r225, [%rd27+12];
	setp.ne.s32 	%p529, %r225, %r3;
$L__BB0_199:
	add.s32 	%r287, %r287, 4;
$L__BB0_200:
	setp.eq.s32 	%p401, %r59, 0;
	@%p401 bra 	$L__BB0_209;
	mul.wide.u32 	%rd68, %r287, 4;
	add.s64 	%rd28, %rd36, %rd68;
	mov.pred 	%p402, 0;
	not.pred 	%p403, %p529;
	mov.pred 	%p529, %p402;
	@%p403 bra 	$L__BB0_203;
	ld.u32 	%r226, [%rd28];
	setp.ne.s32 	%p529, %r226, %r3;
$L__BB0_203:
	setp.eq.s32 	%p404, %r59, 1;
	@%p404 bra 	$L__BB0_209;
	mov.pred 	%p405, 0;
	not.pred 	%p406, %p529;
	mov.pred 	%p529, %p405;
	@%p406 bra 	$L__BB0_206;
	ld.u32 	%r227, [%rd28+4];
	setp.ne.s32 	%p529, %r227, %r3;
$L__BB0_206:
	setp.eq.s32 	%p407, %r59, 2;
	@%p407 bra 	$L__BB0_209;
	not.pred 	%p408, %p529;
	@%p408 bra 	$L__BB0_212;
	ld.u32 	%r228, [%rd28+8];
	setp.ne.s32 	%p529, %r228, %r3;
$L__BB0_209:
	not.pred 	%p409, %p529;
	@%p409 bra 	$L__BB0_212;
$L__BB0_210:
	mul.wide.s32 	%rd69, %r284, 4;
	add.s64 	%rd70, %rd36, %rd69;
	st.u32 	[%rd70], %r3;
	ld.local.u32 	%r229, [%rd3];
	add.s32 	%r284, %r229, 1;
	st.local.u32 	[%rd3], %r284;
	ld.global.u8 	%rs5, [%rd10];
	cvt.s64.s32 	%rd71, %r3;
	add.s64 	%rd72, %rd1, %rd71;
	ld.global.u8 	%rs6, [%rd72];
	setp.ne.s16 	%p410, %rs5, %rs6;
	@%p410 bra 	$L__BB0_212;
	ld.local.u32 	%r230, [%rd2];
	mul.wide.s32 	%rd73, %r230, 4;
	add.s64 	%rd74, %rd38, %rd73;
	st.u32 	[%rd74], %r3;
	ld.local.u32 	%r231, [%rd2];
	add.s32 	%r232, %r231, 1;
	st.local.u32 	[%rd2], %r232;
	{ // callseq 3, 0
	.param .b64 param0;
	st.param.b64 	[param0], %rd35;
	.param .b32 param1;
	st.param.b32 	[param1], %r3;
	.param .b32 param2;
	st.param.b32 	[param2], %r78;
	.param .b64 param3;
	st.param.b64 	[param3], %rd36;
	.param .b64 param4;
	st.param.b64 	[param4], %rd37;
	.param .b64 param5;
	st.param.b64 	[param5], %rd38;
	.param .b64 param6;
	st.param.b64 	[param6], %rd39;
	call.uni 
	_Z13buscar_caminoPciiPiS0_S0_S0_, 
	(
	param0, 
	param1, 
	param2, 
	param3, 
	param4, 
	param5, 
	param6
	);
	} // callseq 3
	ld.local.u32 	%r284, [%rd3];
$L__BB0_212:
	setp.lt.s32 	%p411, %r284, 1;
	@%p411 bra 	$L__BB0_263;
	and.b32  	%r65, %r284, 15;
	setp.lt.u32 	%p414, %r284, 16;
	mov.pred 	%p542, -1;
	mov.b32 	%r292, 0;
	@%p414 bra 	$L__BB0_233;
	and.b32  	%r292, %r284, 2147483632;
	neg.s32 	%r290, %r292;
	add.s64 	%rd88, %rd36, 32;
	mov.pred 	%p542, -1;
$L__BB0_215:
	.pragma "nounroll";
	mov.pred 	%p416, 0;
	not.pred 	%p417, %p542;
	mov.pred 	%p542, %p416;
	@%p417 bra 	$L__BB0_232;
	ld.u32 	%r234, [%rd88+-32];
	setp.eq.s32 	%p419, %r234, %r4;
	@%p419 bra 	$L__BB0_232;
	ld.u32 	%r235, [%rd88+-28];
	setp.eq.s32 	%p421, %r235, %r4;
	mov.pred 	%p542, %p416;
	@%p421 bra 	$L__BB0_232;
	ld.u32 	%r236, [%rd88+-24];
	setp.eq.s32 	%p423, %r236, %r4;
	mov.pred 	%p542, %p416;
	@%p423 bra 	$L__BB0_232;
	ld.u32 	%r237, [%rd88+-20];
	setp.eq.s32 	%p425, %r237, %r4;
	mov.pred 	%p542, %p416;
	@%p425 bra 	$L__BB0_232;
	ld.u32 	%r238, [%rd88+-16];
	setp.eq.s32 	%p427, %r238, %r4;
	mov.pred 	%p542, %p416;
	@%p427 bra 	$L__BB0_232;
	ld.u32 	%r239, [%rd88+-12];
	setp.eq.s32 	%p429, %r239, %r4;
	mov.pred 	%p542, %p416;
	@%p429 bra 	$L__BB0_232;
	ld.u32 	%r240, [%rd88+-8];
	setp.eq.s32 	%p431, %r240, %r4;
	mov.pred 	%p542, %p416;
	@%p431 bra 	$L__BB0_232;
	ld.u32 	%r241, [%rd88+-4];
	setp.eq.s32 	%p433, %r241, %r4;
	mov.pred 	%p542, %p416;
	@%p433 bra 	$L__BB0_232;
	ld.u32 	%r242, [%rd88];
	setp.eq.s32 	%p435, %r242, %r4;
	mov.pred 	%p542, %p416;
	@%p435 bra 	$L__BB0_232;
	ld.u32 	%r243, [%rd88+4];
	setp.eq.s32 	%p437, %r243, %r4;
	mov.pred 	%p542, %p416;
	@%p437 bra 	$L__BB0_232;
	ld.u32 	%r244, [%rd88+8];
	setp.eq.s32 	%p439, %r244, %r4;
	mov.pred 	%p542, %p416;
	@%p439 bra 	$L__BB0_232;
	ld.u32 	%r245, [%rd88+12];
	setp.eq.s32 	%p441, %r245, %r4;
	mov.pred 	%p542, %p416;
	@%p441 bra 	$L__BB0_232;
	ld.u32 	%r246, [%rd88+16];
	setp.eq.s32 	%p443, %r246, %r4;
	mov.pred 	%p542, %p416;
	@%p443 bra 	$L__BB0_232;
	ld.u32 	%r247, [%rd88+20];
	setp.eq.s32 	%p445, %r247, %r4;
	mov.pred 	%p542, %p416;
	@%p445 bra 	$L__BB0_232;
	ld.u32 	%r248, [%rd88+24];
	setp.eq.s32 	%p447, %r248, %r4;
	mov.pred 	%p542, %p416;
	@%p447 bra 	$L__BB0_232;
	ld.u32 	%r249, [%rd88+28];
	setp.ne.s32 	%p542, %r249, %r4;
$L__BB0_232:
	add.s32 	%r290, %r290, 16;
	add.s64 	%rd88, %rd88, 64;
	setp.ne.s32 	%p448, %r290, 0;
	@%p448 bra 	$L__BB0_215;
$L__BB0_233:
	setp.eq.s32 	%p449, %r65, 0;
	@%p449 bra 	$L__BB0_262;
	and.b32  	%r71, %r284, 7;
	setp.lt.u32 	%p451, %r65, 8;
	@%p451 bra 	$L__BB0_245;
	mov.pred 	%p452, 0;
	not.pred 	%p453, %p542;
	mov.pred 	%p542, %p452;
	@%p453 bra 	$L__BB0_244;
	mul.wide.u32 	%rd75, %r292, 4;
	add.s64 	%rd32, %rd36, %rd75;
	ld.u32 	%r250, [%rd32];
	setp.eq.s32 	%p455, %r250, %r4;
	@%p455 bra 	$L__BB0_244;
	ld.u32 	%r251, [%rd32+4];
	setp.eq.s32 	%p457, %r251, %r4;
	mov.pred 	%p542, %p452;
	@%p457 bra 	$L__BB0_244;
	ld.u32 	%r252, [%rd32+8];
	setp.eq.s32 	%p459, %r252, %r4;
	mov.pred 	%p542, %p452;
	@%p459 bra 	$L__BB0_244;
	ld.u32 	%r253, [%rd32+12];
	setp.eq.s32 	%p461, %r253, %r4;
	mov.pred 	%p542, %p452;
	@%p461 bra 	$L__BB0_244;
	ld.u32 	%r254, [%rd32+16];
	setp.eq.s32 	%p463, %r254, %r4;
	mov.pred 	%p542, %p452;
	@%p463 bra 	$L__BB0_244;
	ld.u32 	%r255, [%rd32+20];
	setp.eq.s32 	%p465, %r255, %r4;
	mov.pred 	%p542, %p452;
	@%p465 bra 	$L__BB0_244;
	ld.u32 	%r256, [%rd32+24];
	setp.eq.s32 	%p467, %r256, %r4;
	mov.pred 	%p542, %p452;
	@%p467 bra 	$L__BB0_244;
	ld.u32 	%r257, [%rd32+28];
	setp.ne.s32 	%p542, %r257, %r4;
$L__BB0_244:
	add.s32 	%r292, %r292, 8;
$L__BB0_245:
	setp.eq.s32 	%p468, %r71, 0;
	@%p468 bra 	$L__BB0_262;
	and.b32  	%r74, %r284, 3;
	setp.lt.u32 	%p470, %r71, 4;
	@%p470 bra 	$L__BB0_253;
	mov.pred 	%p471, 0;
	not.pred 	%p472, %p542;
	mov.pred 	%p542, %p471;
	@%p472 bra 	$L__BB0_252;
	mul.wide.u32 	%rd76, %r292, 4;
	add.s64 	%rd33, %rd36, %rd76;
	ld.u32 	%r258, [%rd33];
	setp.eq.s32 	%p474, %r258, %r4;
	@%p474 bra 	$L__BB0_252;
	ld.u32 	%r259, [%rd33+4];
	setp.eq.s32 	%p476, %r259, %r4;
	mov.pred 	%p542, %p471;
	@%p476 bra 	$L__BB0_252;
	ld.u32 	%r260, [%rd33+8];
	setp.eq.s32 	%p478, %r260, %r4;
	mov.pred 	%p542, %p471;
	@%p478 bra 	$L__BB0_252;
	ld.u32 	%r261, [%rd33+12];
	setp.ne.s32 	%p542, %r261, %r4;
$L__BB0_252:
	add.s32 	%r292, %r292, 4;
$L__BB0_253:
	setp.eq.s32 	%p479, %r74, 0;
	@%p479 bra 	$L__BB0_262;
	mul.wide.u32 	%rd77, %r292, 4;
	add.s64 	%rd34, %rd36, %rd77;
	mov.pred 	%p480, 0;
	not.pred 	%p481, %p542;
	mov.pred 	%p542, %p480;
	@%p481 bra 	$L__BB0_256;
	ld.u32 	%r262, [%rd34];
	setp.ne.s32 	%p542, %r262, %r4;
$L__BB0_256:
	setp.eq.s32 	%p482, %r74, 1;
	@%p482 bra 	$L__BB0_262;
	mov.pred 	%p483, 0;
	not.pred 	%p484, %p542;
	mov.pred 	%p542, %p483;
	@%p484 bra 	$L__BB0_259;
	ld.u32 	%r263, [%rd34+4];
	setp.ne.s32 	%p542, %r263, %r4;
$L__BB0_259:
	setp.eq.s32 	%p485, %r74, 2;
	@%p485 bra 	$L__BB0_262;
	not.pred 	%p486, %p542;
	@%p486 bra 	$L__BB0_265;
	ld.u32 	%r264, [%rd34+8];
	setp.ne.s32 	%p542, %r264, %r4;
$L__BB0_262:
	not.pred 	%p487, %p542;
	@%p487 bra 	$L__BB0_265;
$L__BB0_263:
	mul.wide.s32 	%rd78, %r284, 4;
	add.s64 	%rd79, %rd36, %rd78;
	st.u32 	[%rd79], %r4;
	ld.local.u32 	%r265, [%rd3];
	add.s32 	%r266, %r265, 1;
	st.local.u32 	[%rd3], %r266;
	ld.global.u8 	%rs7, [%rd10];
	cvt.s64.s32 	%rd80, %r4;
	add.s64 	%rd81, %rd1, %rd80;
	ld.global.u8 	%rs8, [%rd81];
	setp.ne.s16 	%p488, %rs7, %rs8;
	@%p488 bra 	$L__BB0_265;
	ld.local.u32 	%r267, [%rd2];
	mul.wide.s32 	%rd82, %r267, 4;
	add.s64 	%rd83, %rd38, %rd82;
	st.u32 	[%rd83], %r4;
	ld.local.u32 	%r268, [%rd2];
	add.s32 	%r269, %r268, 1;
	st.local.u32 	[%rd2], %r269;
	{ // callseq 4, 0
	.param .b64 param0;
	st.param.b64 	[param0], %rd35;
	.param .b32 param1;
	st.param.b32 	[param1], %r4;
	.param .b32 param2;
	st.param.b32 	[param2], %r78;
	.param .b64 param3;
	st.param.b64 	[param3], %rd36;
	.param .b64 param4;
	st.param.b64 	[param4], %rd37;
	.param .b64 param5;
	st.param.b64 	[param5], %rd38;
	.param .b64 param6;
	st.param.b64 	[param6], %rd39;
	call.uni 
	_Z13buscar_caminoPciiPiS0_S0_S0_, 
	(
	param0, 
	param1, 
	param2, 
	param3, 
	param4, 
	param5, 
	param6
	);
	} // callseq 4
$L__BB0_265:
	ret;

}
	// .globl	_Z17encontrar_caminosPciPi
.visible .entry _Z17encontrar_caminosPciPi(
	.param .u64 .ptr .align 1 _Z17encontrar_caminosPciPi_param_0,
	.param .u32 _Z17encontrar_caminosPciPi_param_1,
	.param .u64 .ptr .align 1 _Z17encontrar_caminosPciPi_param_2
)
{
	.local .align 4 .b8 	__local_depot1[8];
	.reg .b64 	%SP;
	.reg .b64 	%SPL;
	.reg .pred 	%p<132>;
	.reg .b16 	%rs<9>;
	.reg .b32 	%r<113>;
	.reg .b64 	%rd<72>;

	mov.u64 	%SPL, __local_depot1;
	cvta.local.u64 	%SP, %SPL;
	ld.param.u64 	%rd26, [_Z17encontrar_caminosPciPi_param_0];
	ld.param.u32 	%r46, [_Z17encontrar_caminosPciPi_param_1];
	ld.param.u64 	%rd27, [_Z17encontrar_caminosPciPi_param_2];
	cvta.to.global.u64 	%rd1, %rd26;
	add.u64 	%rd28, %SP, 0;
	add.u64 	%rd2, %SPL, 0;
	add.u64 	%rd29, %SP, 4;
	add.u64 	%rd30, %SPL, 4;
	mov.u32 	%r47, %tid.y;
	mov.u32 	%r48, %ntid.x;
	mov.u32 	%r49, %tid.x;
	mad.lo.s32 	%r1, %r47, %r48, %r49;
	mov.u32 	%r50, %ntid.y;
	mul.lo.s32 	%r2, %r50, %r48;
	shl.b32 	%r51, %r2, 2;
	cvt.u64.u32 	%rd31, %r51;
	{ // callseq 5, 0
	.param .b64 param0;
	st.param.b64 	[param0], %rd31;
	.param .b64 retval0;
	call.uni (retval0), 
	malloc, 
	(
	param0
	);
	ld.param.b64 	%rd32, [retval0];
	} // callseq 5
	{ // callseq 6, 0
	.param .b64 param0;
	st.param.b64 	[param0], %rd31;
	.param .b64 retval0;
	call.uni (retval0), 
	malloc, 
	(
	param0
	);
	ld.param.b64 	%rd33, [retval0];
	} // callseq 6
	mov.b32 	%r52, 1;
	st.local.u32 	[%rd2], %r52;
	st.local.u32 	[%rd30], %r52;
	setp.ne.s64 	%p22, %rd32, 0;
	setp.ne.s64 	%p23, %rd33, 0;
	and.pred  	%p24, %p22, %p23;
	@%p24 bra 	$L__BB1_2;
	mov.u64 	%rd35, $str;
	cvta.global.u64 	%rd36, %rd35;
	{ // callseq 7, 0
	.param .b64 param0;
	st.param.b64 	[param0], %rd36;
	.param .b64 param1;
	st.param.b64 	[param1], 0;
	.param .b32 retval0;
	call.uni (retval0), 
	vprintf, 
	(
	param0, 
	param1
	);
	ld.param.b32 	%r53, [retval0];
	} // callseq 7
$L__BB1_2:
	setp.lt.u32 	%p25, %r2, 2;
	@%p25 bra 	$L__BB1_15;
	add.s32 	%r3, %r2, -1;
	add.s32 	%r56, %r2, -2;
	and.b32  	%r4, %r3, 7;
	setp.lt.u32 	%p26, %r56, 7;
	mov.b32 	%r103, 1;
	@%p26 bra 	$L__BB1_7;
	and.b32  	%r58, %r3, -8;
	neg.s32 	%r101, %r58;
	add.s64 	%rd67, %rd32, 16;
	add.s64 	%rd66, %rd33, 16;
	mov.b32 	%r100, 0;
$L__BB1_5:
	.pragma "nounroll";
	mov.b32 	%r59, -1;
	st.u32 	[%rd67+-12], %r59;
	st.u32 	[%rd66+-12], %r59;
	st.u32 	[%rd67+-8], %r59;
	st.u32 	[%rd66+-8], %r59;
	st.u32 	[%rd67+-4], %r59;
	st.u32 	[%rd66+-4], %r59;
	st.u32 	[%rd67], %r59;
	st.u32 	[%rd66], %r59;
	st.u32 	[%rd67+4], %r59;
	st.u32 	[%rd66+4], %r59;
	st.u32 	[%rd67+8], %r59;
	st.u32 	[%rd66+8], %r59;
	st.u32 	[%rd67+12], %r59;
	st.u32 	[%rd66+12], %r59;
	st.u32 	[%rd67+16], %r59;
	st.u32 	[%rd66+16], %r59;
	add.s32 	%r101, %r101, 8;
	add.s32 	%r100, %r100, 8;
	add.s64 	%rd67, %rd67, 32;
	add.s64 	%rd66, %rd66, 32;
	setp.ne.s32 	%p27, %r101, 0;
	@%p27 bra 	$L__BB1_5;
	add.s32 	%r103, %r100, 1;
$L__BB1_7:
	setp.eq.s32 	%p28, %r4, 0;
	@%p28 bra 	$L__BB1_15;
	and.b32  	%r12, %r3, 3;
	setp.lt.u32 	%p29, %r4, 4;
	@%p29 bra 	$L__BB1_10;
	mul.wide.u32 	%rd37, %r103, 4;
	add.s64 	%rd38, %rd32, %rd37;
	mov.b32 	%r60, -1;
	st.u32 	[%rd38], %r60;
	add.s64 	%rd39, %rd33, %rd37;
	st.u32 	[%rd39], %r60;
	st.u32 	[%rd38+4], %r60;
	st.u32 	[%rd39+4], %r60;
	st.u32 	[%rd38+8], %r60;
	st.u32 	[%rd39+8], %r60;
	st.u32 	[%rd38+12], %r60;
	st.u32 	[%rd39+12], %r60;
	add.s32 	%r103, %r103, 4;
$L__BB1_10:
	setp.eq.s32 	%p30, %r12, 0;
	@%p30 bra 	$L__BB1_15;
	setp.eq.s32 	%p31, %r12, 1;
	@%p31 bra 	$L__BB1_13;
	mul.wide.u32 	%rd40, %r103, 4;
	add.s64 	%rd41, %rd32, %rd40;
	mov.b32 	%r61, -1;
	st.u32 	[%rd41], %r61;
	add.s64 	%rd42, %rd33, %rd40;
	st.u32 	[%rd42], %r61;
	st.u32 	[%rd41+4], %r61;
	st.u32 	[%rd42+4], %r61;
	add.s32 	%r103, %r103, 2;
$L__BB1_13:
	and.b32  	%r62, %r3, 1;
	setp.eq.b32 	%p32, %r62, 1;
	not.pred 	%p33, %p32;
	@%p33 bra 	$L__BB1_15;
	mul.wide.u32 	%rd43, %r103, 4;
	add.s64 	%rd44, %rd32, %rd43;
	mov.b32 	%r63, -1;
	st.u32 	[%rd44], %r63;
	add.s64 	%rd45, %rd33, %rd43;
	st.u32 	[%rd45], %r63;
$L__BB1_15:
	st.u32 	[%rd32], %r1;
	st.u32 	[%rd33], %r1;
	cvt.s64.s32 	%rd46, %r46;
	add.s64 	%rd47, %rd1, %rd46;
	ld.global.u8 	%rs1, [%rd47];
	cvt.u64.u32 	%rd48, %r1;
	add.s64 	%rd11, %rd1, %rd48;
	ld.global.u8 	%rs2, [%rd11];
	setp.ne.s16 	%p34, %rs1, %rs2;
	@%p34 bra 	$L__BB1_17;
	{ // callseq 8, 0
	.param .b64 param0;
	st.param.b64 	[param0], %rd26;
	.param .b32 param1;
	st.param.b32 	[param1], %r1;
	.param .b32 param2;
	st.param.b32 	[param2], %r46;
	.param .b64 param3;
	st.param.b64 	[param3], %rd33;
	.param .b64 param4;
	st.param.b64 	[param4], %rd28;
	.param .b64 param5;
	st.param.b64 	[param5], %rd32;
	.param .b64 param6;
	st.param.b64 	[param6], %rd29;
	call.uni 
	_Z13buscar_caminoPciiPiS0_S0_S0_, 
	(
	param0, 
	param1, 
	param2, 
	param3, 
	param4, 
	param5, 
	param6
	);
	} // callseq 8
$L__BB1_17:
	bar.sync 	0;
	and.b32  	%r17, %r2, 15;
	setp.lt.u32 	%p37, %r2, 16;
	mov.pred 	%p122, -1;
	mov.b32 	%r107, 0;
	@%p37 bra 	$L__BB1_37;
	and.b32  	%r107, %r2, 4194288;
	and.b32  	%r65, %r2, -16;
	neg.s32 	%r105, %r65;
	add.s64 	%rd68, %rd32, 32;
	mov.pred 	%p122, -1;
$L__BB1_19:
	.pragma "nounroll";
	mov.pred 	%p123, -1;
	not.pred 	%p40, %p122;
	@%p40 bra 	$L__BB1_36;
	ld.u32 	%r66, [%rd68+-32];
	setp.eq.s32 	%p42, %r66, %r46;
	@%p42 bra 	$L__BB1_36;
	ld.u32 	%r67, [%rd68+-28];
	setp.eq.s32 	%p44, %r67, %r46;
	@%p44 bra 	$L__BB1_36;
	ld.u32 	%r68, [%rd68+-24];
	setp.eq.s32 	%p46, %r68, %r46;
	@%p46 bra 	$L__BB1_36;
	ld.u32 	%r69, [%rd68+-20];
	setp.eq.s32 	%p48, %r69, %r46;
	@%p48 bra 	$L__BB1_36;
	ld.u32 	%r70, [%rd68+-16];
	setp.eq.s32 	%p50, %r70, %r46;
	@%p50 bra 	$L__BB1_36;
	ld.u32 	%r71, [%rd68+-12];
	setp.eq.s32 	%p52, %r71, %r46;
	@%p52 bra 	$L__BB1_36;
	ld.u32 	%r72, [%rd68+-8];
	setp.eq.s32 	%p54, %r72, %r46;
	@%p54 bra 	$L__BB1_36;
	ld.u32 	%r73, [%rd68+-4];
	setp.eq.s32 	%p56, %r73, %r46;
	@%p56 bra 	$L__BB1_36;
	ld.u32 	%r74, [%rd68];
	setp.eq.s32 	%p58, %r74, %r46;
	@%p58 bra 	$L__BB1_36;
	ld.u32 	%r75, [%rd68+4];
	setp.eq.s32 	%p60, %r75, %r46;
	@%p60 bra 	$L__BB1_36;
	ld.u32 	%r76, [%rd68+8];
	setp.eq.s32 	%p62, %r76, %r46;
	@%p62 bra 	$L__BB1_36;
	ld.u32 	%r77, [%rd68+12];
	setp.eq.s32 	%p64, %r77, %r46;
	@%p64 bra 	$L__BB1_36;
	ld.u32 	%r78, [%rd68+16];
	setp.eq.s32 	%p66, %r78, %r46;
	@%p66 bra 	$L__BB1_36;
	ld.u32 	%r79, [%rd68+20];
	setp.eq.s32 	%p68, %r79, %r46;
	@%p68 bra 	$L__BB1_36;
	ld.u32 	%r80, [%rd68+24];
	setp.eq.s32 	%p70, %r80, %r46;
	@%p70 bra 	$L__BB1_36;
	ld.u32 	%r81, [%rd68+28];
	setp.eq.s32 	%p123, %r81, %r46;
$L__BB1_36:
	not.pred 	%p122, %p123;
	add.s32 	%r105, %r105, 16;
	add.s64 	%rd68, %rd68, 64;
	setp.ne.s32 	%p71, %r105, 0;
	@%p71 bra 	$L__BB1_19;
$L__BB1_37:
	setp.eq.s32 	%p72, %r17, 0;
	@%p72 bra 	$L__BB1_62;
	and.b32  	%r23, %r2, 7;
	setp.lt.u32 	%p74, %r17, 8;
	@%p74 bra 	$L__BB1_49;
	mov.pred 	%p123, -1;
	not.pred 	%p76, %p122;
	@%p76 bra 	$L__BB1_48;
	mul.wide.u32 	%rd51, %r107, 4;
	add.s64 	%rd15, %rd32, %rd51;
	ld.u32 	%r82, [%rd15];
	setp.eq.s32 	%p78, %r82, %r46;
	@%p78 bra 	$L__BB1_48;
	ld.u32 	%r83, [%rd15+4];
	setp.eq.s32 	%p80, %r83, %r46;
	@%p80 bra 	$L__BB1_48;
	ld.u32 	%r84, [%rd15+8];
	setp.eq.s32 	%p82, %r84, %r46;
	@%p82 bra 	$L__BB1_48;
	ld.u32 	%r85, [%rd15+12];
	setp.eq.s32 	%p84, %r85, %r46;
	@%p84 bra 	$L__BB1_48;
	ld.u32 	%r86, [%rd15+16];
	setp.eq.s32 	%p86, %r86, %r46;
	@%p86 bra 	$L__BB1_48;
	ld.u32 	%r87, [%rd15+20];
	setp.eq.s32 	%p88, %r87, %r46;
	@%p88 bra 	$L__BB1_48;
	ld.u32 	%r88, [%rd15+24];
	setp.eq.s32 	%p90, %r88, %r46;
	@%p90 bra 	$L__BB1_48;
	ld.u32 	%r89, [%rd15+28];
	setp.eq.s32 	%p123, %r89, %r46;
$L__BB1_48:
	not.pred 	%p122, %p123;
	add.s32 	%r107, %r107, 8;
$L__BB1_49:
	setp.eq.s32 	%p91, %r23, 0;
	@%p91 bra 	$L__BB1_62;
	and.b32  	%r26, %r2, 3;
	setp.lt.u32 	%p93, %r23, 4;
	@%p93 bra 	$L__BB1_57;
	mov.pred 	%p123, -1;
	not.pred 	%p95, %p122;
	@%p95 bra 	$L__BB1_56;
	mul.wide.u32 	%rd52, %r107, 4;
	add.s64 	%rd16, %rd32, %rd52;
	ld.u32 	%r90, [%rd16];
	setp.eq.s32 	%p97, %r90, %r46;
	@%p97 bra 	$L__BB1_56;
	ld.u32 	%r91, [%rd16+4];
	setp.eq.s32 	%p99, %r91, %r46;
	@%p99 bra 	$L__BB1_56;
	ld.u32 	%r92, [%rd16+8];
	setp.eq.s32 	%p101, %r92, %r46;
	@%p101 bra 	$L__BB1_56;
	ld.u32 	%r93, [%rd16+12];
	setp.eq.s32 	%p123, %r93, %r46;
$L__BB1_56:
	not.pred 	%p122, %p123;
	add.s32 	%r107, %r107, 4;
$L__BB1_57:
	setp.eq.s32 	%p102, %r26, 0;
	@%p102 bra 	$L__BB1_62;
	mul.wide.u32 	%rd53, %r107, 4;
	add.s64 	%rd69, %rd32, %rd53;
	neg.s32 	%r109, %r26;
$L__BB1_59:
	.pragma "nounroll";
	mov.pred 	%p123, -1;
	not.pred 	%p104, %p122;
	@%p104 bra 	$L__BB1_61;
	ld.u32 	%r94, [%rd69];
	setp.eq.s32 	%p123, %r94, %r46;
$L__BB1_61:
	not.pred 	%p122, %p123;
	add.s64 	%rd69, %rd69, 4;
	add.s32 	%r109, %r109, 1;
	setp.ne.s32 	%p105, %r109, 0;
	@%p105 bra 	$L__BB1_59;
$L__BB1_62:
	ld.local.u32 	%r95, [%rd2];
	setp.lt.s32 	%p106, %r95, 2;
	not.pred 	%p107, %p123;
	or.pred  	%p108, %p107, %p106;
	@%p108 bra 	$L__BB1_79;
	and.b32  	%r32, %r2, 3;
	setp.lt.u32 	%p109, %r2, 4;
	mov.b32 	%r111, 0;
	@%p109 bra 	$L__BB1_74;
	and.b32  	%r111, %r2, 4194300;
	and.b32  	%r98, %r2, -4;
	neg.s32 	%r110, %r98;
	add.s64 	%rd70, %rd32, 8;
$L__BB1_65:
	ld.u32 	%r36, [%rd70+-8];
	setp.eq.s32 	%p110, %r36, -1;
	@%p110 bra 	$L__BB1_67;
	cvt.s64.s32 	%rd54, %r36;
	add.s64 	%rd55, %rd1, %rd54;
	mov.b16 	%rs3, 88;
	st.global.u8 	[%rd55], %rs3;
$L__BB1_67:
	ld.u32 	%r37, [%rd70+-4];
	setp.eq.s32 	%p111, %r37, -1;
	@%p111 bra 	$L__BB1_69;
	cvt.s64.s32 	%rd56, %r37;
	add.s64 	%rd57, %rd1, %rd56;
	mov.b16 	%rs4, 88;
	st.global.u8 	[%rd57], %rs4;
$L__BB1_69:
	ld.u32 	%r38, [%rd70];
	setp.eq.s32 	%p112, %r38, -1;
	@%p112 bra 	$L__BB1_71;
	cvt.s64.s32 	%rd58, %r38;
	add.s64 	%rd59, %rd1, %rd58;
	mov.b16 	%rs5, 88;
	st.global.u8 	[%rd59], %rs5;
$L__BB1_71:
	ld.u32 	%r39, [%rd70+4];
	setp.eq.s32 	%p113, %r39, -1;
	@%p113 bra 	$L__BB1_73;
	cvt.s64.s32 	%rd60, %r39;
	add.s64 	%rd61, %rd1, %rd60;
	mov.b16 	%rs6, 88;
	st.global.u8 	[%rd61], %rs6;
$L__BB1_73:
	add.s32 	%r110, %r110, 4;
	add.s64 	%rd70, %rd70, 16;
	setp.ne.s32 	%p114, %r110, 0;
	@%p114 bra 	$L__BB1_65;
$L__BB1_74:
	setp.eq.s32 	%p115, %r32, 0;
	@%p115 bra 	$L__BB1_79;
	mul.wide.u32 	%rd62, %r111, 4;
	add.s64 	%rd71, %rd32, %rd62;
	neg.s32 	%r112, %r32;
$L__BB1_76:
	.pragma "nounroll";
	ld.u32 	%r44, [%rd71];
	setp.eq.s32 	%p116, %r44, -1;
	@%p116 bra 	$L__BB1_78;
	cvt.s64.s32 	%rd63, %r44;
	add.s64 	%rd64, %rd1, %rd63;
	mov.b16 	%rs7, 88;
	st.global.u8 	[%rd64], %rs7;
$L__BB1_78:
	add.s64 	%rd71, %rd71, 4;
	add.s32 	%r112, %r112, 1;
	setp.ne.s32 	%p117, %r112, 0;
	@%p117 bra 	$L__BB1_76;
$L__BB1_79:
	bar.sync 	0;
	ld.global.u8 	%rs8, [%rd11];
	setp.ne.s16 	%p118, %rs8, 88;
	@%p118 bra 	$L__BB1_81;
	cvta.to.global.u64 	%rd65, %rd27;
	atom.global.add.u32 	%r99, [%rd65], 1;
$L__BB1_81:
	{ // callseq 9, 0
	.param .b64 param0;
	st.param.b64 	[param0], %rd32;
	call.uni 
	free, 
	(
	param0
	);
	} // callseq 9
	{ // callseq 10, 0
	.param .b64 param0;
	st.param.b64 	[param0], %rd33;
	call.uni 
	free, 
	(
	param0
	);
	} // callseq 10
	ret;

}
	// .globl	_Z17recolocar_tableroPcPi
.visible .entry _Z17recolocar_tableroPcPi(
	.param .u64 .ptr .align 1 _Z17recolocar_tableroPcPi_param_0,
	.param .u64 .ptr .align 1 _Z17recolocar_tableroPcPi_param_1
)
{
	.local .align 8 .b8 	__local_depot2[48];
	.reg .b64 	%SP;
	.reg .b64 	%SPL;
	.reg .pred 	%p<159>;
	.reg .b16 	%rs<20>;
	.reg .b32 	%r<2515>;
	.reg .b64 	%rd<63>;

	mov.u64 	%SPL, __local_depot2;
	ld.param.u64 	%rd26, [_Z17recolocar_tableroPcPi_param_0];
	ld.param.u64 	%rd25, [_Z17recolocar_tableroPcPi_param_1];
	cvta.to.global.u64 	%rd1, %rd26;
	add.u64 	%rd2, %SPL, 0;
	add.u64 	%rd3, %SPL, 0;
	mov.u32 	%r1139, %tid.y;
	mov.u32 	%r1, %ntid.x;
	mov.u32 	%r1938, %tid.x;
	mad.lo.s32 	%r1140, %r1139, %r1, %r1938;
	mov.u32 	%r1141, %ntid.y;
	cvt.u64.u32 	%rd61, %r1140;
	add.s64 	%rd5, %rd1, %rd61;
	ld.global.u8 	%rs1, [%rd5];
	mul.lo.s32 	%r3, %r1141, %r1;
	setp.ge.u32 	%p1, %r1938, %r3;
	mov.b32 	%r1947, 0;
	mov.u32 	%r1948, %r1947;
	@%p1 bra 	$L__BB2_27;
	add.s32 	%r1144, %r1938, %r1;
	max.u32 	%r1145, %r3, %r1144;
	setp.lt.u32 	%p2, %r1144, %r3;
	selp.u32 	%r1146, 1, 0, %p2;
	add.s32 	%r1147, %r1144, %r1146;
	sub.s32 	%r1148, %r1145, %r1147;
	div.u32 	%r1149, %r1148, %r1;
	add.s32 	%r1150, %r1149, %r1146;
	add.s32 	%r4, %r1150, 1;
	and.b32  	%r5, %r4, 3;
	setp.lt.u32 	%p3, %r1150, 3;
	mov.b32 	%r1948, 0;
	mov.u32 	%r1947, %r1948;
	@%p3 bra 	$L__BB2_20;
	and.b32  	%r6, %r4, -4;
	mov.b32 	%r1948, 0;
	mov.u32 	%r1927, %r1948;
$L__BB2_3:
	cvt.u32.u64 	%r1153, %rd61;
	setp.ge.u32 	%p4, %r1938, %r1153;
	cvt.u64.u32 	%rd29, %r1938;
	add.s64 	%rd6, %rd1, %rd29;
	mov.b32 	%r1928, 0;
	@%p4 bra 	$L__BB2_5;
	ld.global.u8 	%rs2, [%rd6];
	setp.ne.s16 	%p5, %rs2, 88;
	selp.u32 	%r1928, 1, 0, %p5;
$L__BB2_5:
	add.s32 	%r13, %r1928, %r1948;
	setp.le.u32 	%p6, %r1938, %r1153;
	mov.b32 	%r1929, 0;
	@%p6 bra 	$L__BB2_7;
	ld.global.u8 	%rs3, [%rd6];
	setp.eq.s16 	%p7, %rs3, 88;
	selp.u32 	%r1929, 1, 0, %p7;
$L__BB2_7:
	add.s32 	%r16, %r1929, %r1947;
	add.s32 	%r17, %r1938, %r1;
	setp.ge.u32 	%p8, %r17, %r1153;
	cvt.u64.u32 	%rd30, %r17;
	add.s64 	%rd7, %rd1, %rd30;
	mov.b32 	%r1930, 0;
	@%p8 bra 	$L__BB2_9;
	ld.global.u8 	%rs4, [%rd7];
	setp.ne.s16 	%p9, %rs4, 88;
	selp.u32 	%r1930, 1, 0, %p9;
$L__BB2_9:
	add.s32 	%r20, %r1930, %r13;
	setp.le.u32 	%p10, %r17, %r1153;
	mov.b32 	%r1931, 0;
	@%p10 bra 	$L__BB2_11;
	ld.global.u8 	%rs5, [%rd7];
	setp.eq.s16 	%p11, %rs5, 88;
	selp.u32 	%r1931, 1, 0, %p11;
$L__BB2_11:
	add.s32 	%r23, %r1931, %r16;
	add.s32 	%r24, %r17, %r1;
	setp.ge.u32 	%p12, %r24, %r1153;
	cvt.u64.u32 	%rd31, %r24;
	add.s64 	%rd8, %rd1, %rd31;
	mov.b32 	%r1932, 0;
	@%p12 bra 	$L__BB2_13;
	ld.global.u8 	%rs6, [%rd8];
	setp.ne.s16 	%p13, %rs6, 88;
	selp.u32 	%r1932, 1, 0, %p13;
$L__BB2_13:
	add.s32 	%r27, %r1932, %r20;
	setp.le.u32 	%p14, %r24, %r1153;
	mov.b32 	%r1933, 0;
	@%p14 bra 	$L__BB2_15;
	ld.global.u8 	%rs7, [%rd8];
	setp.eq.s16 	%p15, %rs7, 88;
	selp.u32 	%r1933, 1, 0, %p15;
$L__BB2_15:
	add.s32 	%r30, %r1933, %r23;
	add.s32 	%r31, %r24, %r1;
	setp.ge.u32 	%p16, %r31, %r1153;
	cvt.u64.u32 	%rd32, %r31;
	add.s64 	%rd9, %rd1, %rd32;
	mov.b32 	%r1934, 0;
	@%p16 bra 	$L__BB2_17;
	ld.global.u8 	%rs8, [%rd9];
	setp.ne.s16 	%p17, %rs8, 88;
	selp.u32 	%r1934, 1, 0, %p17;
$L__BB2_17:
	add.s32 	%r1948, %r1934, %r27;
	setp.le.u32 	%p18, %r31, %r1153;
	mov.b32 	%r1935, 0;
	@%p18 bra 	$L__BB2_19;
	ld.global.u8 	%rs9, [%rd9];
	setp.eq.s16 	%p19, %rs9, 88;
	selp.u32 	%r1935, 1, 0, %p19;
$L__BB2_19:
	add.s32 	%r1947, %r1935, %r30;
	add.s32 	%r1938, %r31, %r1;
	add.s32 	%r1927, %r1927, 4;
	setp.ne.s32 	%p20, %r1927, %r6;
	@%p20 bra 	$L__BB2_3;
$L__BB2_20:
	setp.eq.s32 	%p21, %r5, 0;
	@%p21 bra 	$L__BB2_27;
	mov.b32 	%r1944, 0;
$L__BB2_22:
	.pragma "nounroll";
	cvt.u32.u64 	%r1170, %rd61;
	setp.ge.u32 	%p22, %r1938, %r1170;
	cvt.u64.u32 	%rd33, %r1938;
	add.s64 	%rd10, %rd1, %rd33;
	mov.b32 	%r1945, 0;
	@%p22 bra 	$L__BB2_24;
	ld.global.u8 	%rs10, [%rd10];
	setp.ne.s16 	%p23, %rs10, 88;
	selp.u32 	%r1945, 1, 0, %p23;
$L__BB2_24:
	add.s32 	%r1948, %r1945, %r1948;
	setp.le.u32 	%p24, %r1938, %r1170;
	mov.b32 	%r1946, 0;
	@%p24 bra 	$L__BB2_26;
	ld.global.u8 	%rs11, [%rd10];
	setp.eq.s16 	%p25, %rs11, 88;
	selp.u32 	%r1946, 1, 0, %p25;
$L__BB2_26:
	add.s32 	%r1947, %r1946, %r1947;
	add.s32 	%r1938, %r1938, %r1;
	add.s32 	%r1944, %r1944, 1;
	setp.ne.s32 	%p26, %r1944, %r5;
	@%p26 bra 	$L__BB2_22;
$L__BB2_27:
	cvt.u32.u64 	%r1173, %rd61;
	bar.sync 	0;
	mad.lo.s32 	%r59, %r1947, %r1, %r1173;
	setp.ge.u32 	%p27, %r59, %r3;
	setp.eq.s32 	%p28, %r1947, 0;
	setp.eq.s16 	%p29, %rs1, 88;
	or.pred  	%p30, %p28, %p29;
	or.pred  	%p31, %p30, %p27;
	@%p31 bra 	$L__BB2_29;
	cvt.u64.u32 	%rd34, %r59;
	add.s64 	%rd35, %rd1, %rd34;
	st.global.u8 	[%rd35], %rs1;
$L__BB2_29:
	setp.eq.s16 	%p32, %rs1, 88;
	selp.u32 	%r1174, 1, 0, %p32;
	add.s32 	%r1175, %r1947, %r1174;
	setp.le.u32 	%p33, %r1175, %r1948;
	@%p33 bra 	$L__BB2_263;
	cvta.to.global.u64 	%rd36, %rd25;
	ld.global.u32 	%r1176, [%rd36];
	setp.eq.s32 	%p34, %r1176, 0;
	@%p34 bra 	$L__BB2_147;
	// begin inline asm
	mov.u64 	%rd37, %clock64;
	// end inline asm
	cvt.u32.u64 	%r1178, %rd37;
	xor.b32  	%r1179, %r1178, -1429050551;
	mul.lo.s32 	%r1180, %r1179, 1099087573;
	{ .reg .b32 tmp; mov.b64 {tmp, %r1181}, %rd37; }
	xor.b32  	%r1182, %r1181, -136515619;
	mul.lo.s32 	%r1183, %r1182, -1703105765;
	add.s32 	%r1184, %r1180, %r1183;
	add.s32 	%r60, %r1184, 6615241;
	add.s32 	%r1968, %r1180, 123456789;
	st.local.v2.u32 	[%rd3], {%r60, %r1968};
	xor.b32  	%r1185, %r1180, 362436069;
	add.s32 	%r1186, %r1183, 521288629;
	st.local.v2.u32 	[%rd3+8], {%r1185, %r1186};
	xor.b32  	%r1187, %r1183, 88675123;
	add.s32 	%r1964, %r1180, 5783321;
	st.local.v2.u32 	[%rd3+16], {%r1187, %r1964};
	setp.eq.s32 	%p35, %r1173, 0;
	@%p35 bra 	$L__BB2_146;
	mov.b32 	%r1951, 0;
$L__BB2_33:
	mov.u64 	%rd11, %rd61;
	and.b64  	%rd12, %rd11, 3;
	setp.eq.s64 	%p36, %rd12, 0;
	@%p36 bra 	$L__BB2_145;
	mul.wide.u32 	%rd38, %r1951, 3200;
	mov.u64 	%rd39, precalc_xorwow_matrix;
	add.s64 	%rd13, %rd39, %rd38;
	mov.b32 	%r1964, 0;
	mov.u32 	%r1965, %r1964;
	mov.u32 	%r1966, %r1964;
	mov.u32 	%r1967, %r1964;
	mov.u32 	%r1968, %r1964;
	mov.u32 	%r1957, %r1964;
$L__BB2_35:
	mul.wide.u32 	%rd40, %r1957, 4;
	add.s64 	%rd41, %rd3, %rd40;
	ld.local.u32 	%r72, [%rd41+4];
	shl.b32 	%r73, %r1957, 5;
	mov.b32 	%r1963, 0;
$L__BB2_36:
	.pragma "nounroll";
	shr.u32 	%r1191, %r72, %r1963;
	and.b32  	%r1192, %r1191, 1;
	setp.eq.b32 	%p37, %r1192, 1;
	not.pred 	%p38, %p37;
	add.s32 	%r1193, %r73, %r1963;
	mul.lo.s32 	%r1194, %r1193, 5;
	mul.wide.u32 	%rd42, %r1194, 4;
	add.s64 	%rd14, %rd13, %rd42;
	@%p38 bra 	$L__BB2_38;
	ld.global.u32 	%r1195, [%rd14];
	xor.b32  	%r1968, %r1968, %r1195;
	ld.global.u32 	%r1196, [%rd14+4];
	xor.b32  	%r1967, %r1967, %r1196;
	ld.global.u32 	%r1197, [%rd14+8];
	xor.b32  	%r1966, %r1966, %r1197;
	ld.global.u32 	%r1198, [%rd14+12];
	xor.b32  	%r1965, %r1965, %r1198;
	ld.global.u32 	%r1199, [%rd14+16];
	xor.b32  	%r1964, %r1964, %r1199;
$L__BB2_38:
	and.b32  	%r1201, %r1191, 2;
	setp.eq.s32 	%p39, %r1201, 0;
	@%p39 bra 	$L__BB2_40;
	ld.global.u32 	%r1202, [%rd14+20];
	xor.b32  	%r1968, %r1968, %r1202;
	ld.global.u32 	%r1203, [%rd14+24];
	xor.b32  	%r1967, %r1967, %r1203;
	ld.global.u32 	%r1204, [%rd14+28];
	xor.b32  	%r1966, %r1966, %r1204;
	ld.global.u32 	%r1205, [%rd14+32];
	xor.b32  	%r1965, %r1965, %r1205;
	ld.global.u32 	%r1206, [%rd14+36];
	xor.b32  	%r1964, %r1964, %r1206;
$L__BB2_40:
	and.b32  	%r1208, %r1191, 4;
	setp.eq.s32 	%p40, %r1208, 0;
	@%p40 bra 	$L__BB2_42;
	ld.global.u32 	%r1209, [%rd14+40];
	xor.b32  	%r1968, %r1968, %r1209;
	ld.global.u32 	%r1210, [%rd14+44];
	xor.b32  	%r1967, %r1967, %r1210;
	ld.global.u32 	%r1211, [%rd14+48];
	xor.b32  	%r1966, %r1966, %r1211;
	ld.global.u32 	%r1212, [%rd14+52];
	xor.b32  	%r1965, %r1965, %r1212;
	ld.global.u32 	%r1213, [%rd14+56];
	xor.b32  	%r1964, %r1964, %r1213;
$L__BB2_42:
	and.b32  	%r1215, %r1191, 8;
	setp.eq.s32 	%p41, %r1215, 0;
	@%p41 bra 	$L__BB2_44;
	ld.global.u32 	%r1216, [%rd14+60];
	xor.b32  	%r1968, %r1968, %r1216;
	ld.global.u32 	%r1217, [%rd14+64];
	xor.b32  	%r1967, %r1967, %r1217;
	ld.global.u32 	%r1218, [%rd14+68];
	xor.b32  	%r1966, %r1966, %r1218;
	ld.global.u32 	%r1219, [%rd14+72];
	xor.b32  	%r1965, %r1965, %r1219;
	ld.global.u32 	%r1220, [%rd14+76];
	xor.b32  	%r1964, %r1964, %r1220;
$L__BB2_44:
	and.b32  	%r1222, %r1191, 16;
	setp.eq.s32 	%p42, %r1222, 0;
	@%p42 bra 	$L__BB2_46;
	ld.global.u32 	%r1223, [%rd14+80];
	xor.b32  	%r1968, %r1968, %r1223;
	ld.global.u32 	%r1224, [%rd14+84];
	xor.b32  	%r1967, %r1967, %r1224;
	ld.global.u32 	%r1225, [%rd14+88];
	xor.b32  	%r1966, %r1966, %r1225;
	ld.global.u32 	%r1226, [%rd14+92];
	xor.b32  	%r1965, %r1965, %r1226;
	ld.global.u32 	%r1227, [%rd14+96];
	xor.b32  	%r1964, %r1964, %r1227;
$L__BB2_46:
	and.b32  	%r1229, %r1191, 32;
	setp.eq.s32 	%p43, %r1229, 0;
	@%p43 bra 	$L__BB2_48;
	ld.global.u32 	%r1230, [%rd14+100];
	xor.b32  	%r1968, %r1968, %r1230;
	ld.global.u32 	%r1231, [%rd14+104];
	xor.b32  	%r1967, %r1967, %r1231;
	ld.global.u32 	%r1232, [%rd14+108];
	xor.b32  	%r1966, %r1966, %r1232;
	ld.global.u32 	%r1233, [%rd14+112];
	xor.b32  	%r1965, %r1965, %r1233;
	ld.global.u32 	%r1234, [%rd14+116];
	xor.b32  	%r1964, %r1964, %r1234;
$L__BB2_48:
	and.b32  	%r1236, %r1191, 64;
	setp.eq.s32 	%p44, %r1236, 0;
	@%p44 bra 	$L__BB2_50;
	ld.global.u32 	%r1237, [%rd14+120];
	xor.b32  	%r1968, %r1968, %r1237;
	ld.global.u32 	%r1238, [%rd14+124];
	xor.b32  	%r1967, %r1967, %r1238;
	ld.global.u32 	%r1239, [%rd14+128];
	xor.b32  	%r1966, %r1966, %r1239;
	ld.global.u32 	%r1240, [%rd14+132];
	xor.b32  	%r1965, %r1965, %r1240;
	ld.global.u32 	%r1241, [%rd14+136];
	xor.b32  	%r1964, %r1964, %r1241;
$L__BB2_50:
	and.b32  	%r1243, %r1191, 128;
	setp.eq.s32 	%p45, %r1243, 0;
	@%p45 bra 	$L__BB2_52;
	ld.global.u32 	%r1244, [%rd14+140];
	xor.b32  	%r1968, %r1968, %r1244;
	ld.global.u32 	%r1245, [%rd14+144];
	xor.b32  	%r1967, %r1967, %r1245;
	ld.global.u32 	%r1246, [%rd14+148];
	xor.b32  	%r1966, %r1966, %r1246;
	ld.global.u32 	%r1247, [%rd14+152];
	xor.b32  	%r1965, %r1965, %r1247;
	ld.global.u32 	%r1248, [%rd14+156];
	xor.b32  	%r1964, %r1964, %r1248;
$L__BB2_52:
	and.b32  	%r1250, %r1191, 256;
	setp.eq.s32 	%p46, %r1250, 0;
	@%p46 bra 	$L__BB2_54;
	ld.global.u32 	%r1251, [%rd14+160];
	xor.b32  	%r1968, %r1968, %r1251;
	ld.global.u32 	%r1252, [%rd14+164];
	xor.b32  	%r1967, %r1967, %r1252;
	ld.global.u32 	%r1253, [%rd14+168];
	xor.b32  	%r1966, %r1966, %r1253;
	ld.global.u32 	%r1254, [%rd14+172];
	xor.b32  	%r1965, %r1965, %r1254;
	ld.global.u32 	%r1255, [%rd14+176];
	xor.b32  	%r1964, %r1964, %r1255;
$L__BB2_54:
	and.b32  	%r1257, %r1191, 512;
	setp.eq.s32 	%p47, %r1257, 0;
	@%p47 bra 	$L__BB2_56;
	ld.global.u32 	%r1258, [%rd14+180];
	xor.b32  	%r1968, %r1968, %r1258;
	ld.global.u32 	%r1259, [%rd14+184];
	xor.b32  	%r1967, %r1967, %r1259;
	ld.global.u32 	%r1260, [%rd14+188];
	xor.b32  	%r1966, %r1966, %r1260;
	ld.global.u32 	%r1261, [%rd14+192];
	xor.b32  	%r1965, %r1965, %r1261;
	ld.global.u32 	%r1262, [%rd14+196];
	xor.b32  	%r1964, %r1964, %r1262;
$L__BB2_56:
	and.b32  	%r1264, %r1191, 1024;
	setp.eq.s32 	%p48, %r1264, 0;
	@%p48 bra 	$L__BB2_58;
	ld.global.u32 	%r1265, [%rd14+200];
	xor.b32  	%r1968, %r1968, %r1265;
	ld.global.u32 	%r1266, [%rd14+204];
	xor.b32  	%r1967, %r1967, %r1266;
	ld.global.u32 	%r1267, [%rd14+208];
	xor.b32  	%r1966, %r1966, %r1267;
	ld.global.u32 	%r1268, [%rd14+212];
	xor.b32  	%r1965, %r1965, %r1268;
	ld.global.u32 	%r1269, [%rd14+216];
	xor.b32  	%r1964, %r1964, %r1269;
$L__BB2_58:
	and.b32  	%r1271, %r1191, 2048;
	setp.eq.s32 	%p49, %r1271, 0;
	@%p49 bra 	$L__BB2_60;
	ld.global.u32 	%r1272, [%rd14+220];
	xor.b32  	%r1968, %r1968, %r1272;
	ld.global.u32 	%r1273, [%rd14+224];
	xor.b32  	%r1967, %r1967, %r1273;
	ld.global.u32 	%r1274, [%rd14+228];
	xor.b32  	%r1966, %r1966, %r1274;
	ld.global.u32 	%r1275, [%rd14+232];
	xor.b32  	%r1965, %r1965, %r1275;
	ld.global.u32 	%r1276, [%rd14+236];
	xor.b32  	%r1964, %r1964, %r1276;
$L__BB2_60:
	and.b32  	%r1278, %r1191, 4096;
	setp.eq.s32 	%p50, %r1278, 0;
	@%p50 bra 	$L__BB2_62;
	ld.global.u32 	%r1279, [%rd14+240];
	xor.b32  	%r1968, %r1968, %r1279;
	ld.global.u32 	%r1280, [%rd14+244];
	xor.b32  	%r1967, %r1967, %r1280;
	ld.global.u32 	%r1281, [%rd14+248];
	xor.b32  	%r1966, %r1966, %r1281;
	ld.global.u32 	%r1282, [%rd14+252];
	xor.b32  	%r1965, %r1965, %r1282;
	ld.global.u32 	%r1283, [%rd14+256];
	xor.b32  	%r1964, %r1964, %r1283;
$L__BB2_62:
	and.b32  	%r1285, %r1191, 8192;
	setp.eq.s32 	%p51, %r1285, 0;
	@%p51 bra 	$L__BB2_64;
	ld.global.u32 	%r1286, [%rd14+260];
	xor.b32  	%r1968, %r1968, %r1286;
	ld.global.u32 	%r1287, [%rd14+264];
	xor.b32  	%r1967, %r1967, %r1287;
	ld.global.u32 	%r1288, [%rd14+268];
	xor.b32  	%r1966, %r1966, %r1288;
	ld.global.u32 	%r1289, [%rd14+272];
	xor.b32  	%r1965, %r1965, %r1289;
	ld.global.u32 	%r1290, [%rd14+276];
	xor.b32  	%r1964, %r1964, %r1290;
$L__BB2_64:
	and.b32  	%r1292, %r1191, 16384;
	setp.eq.s32 	%p52, %r1292, 0;
	@%p52 bra 	$L__BB2_66;
	ld.global.u32 	%r1293, [%rd14+280];
	xor.b32  	%r1968, %r1968, %r1293;
	ld.global.u32 	%r1294, [%rd14+284];
	xor.b32  	%r1967, %r1967, %r1294;
	ld.global.u32 	%r1295, [%rd14+288];
	xor.b32  	%r1966, %r1966, %r1295;
	ld.global.u32 	%r1296, [%rd14+292];
	xor.b32  	%r1965, %r1965, %r1296;
	ld.global.u32 	%r1297, [%rd14+296];
	xor.b32  	%r1964, %r1964, %r1297;
$L__BB2_66:
	and.b32  	%r1299, %r1191, 32768;
	setp.eq.s32 	%p53, %r1299, 0;
	@%p53 bra 	$L__BB2_68;
	ld.global.u32 	%r1300, [%rd14+300];
	xor.b32  	%r1968, %r1968, %r1300;
	ld.global.u32 	%r1301, [%rd14+304];
	xor.b32  	%r1967, %r1967, %r1301;
	ld.global.u32 	%r1302, [%rd14+308];
	xor.b32  	%r1966, %r1966, %r1302;
	ld.global.u32 	%r1303, [%rd14+312];
	xor.b32  	%r1965, %r1965, %r1303;
	ld.global.u32 	%r1304, [%rd14+316];
	xor.b32  	%r1964, %r1964, %r1304;
$L__BB2_68:
	add.s32 	%r1963, %r1963, 16;
	setp.ne.s32 	%p54, %r1963, 32;
	@%p54 bra 	$L__BB2_36;
	mad.lo.s32 	%r1305, %r1957, -31, %r73;
	add.s32 	%r1957, %r1305, 1;
	setp.ne.s32 	%p55, %r1957, 5;
	@%p55 bra 	$L__BB2_35;
	st.local.u32 	[%rd3+4], %r1968;
	st.local.v2.u32 	[%rd3+8], {%r1967, %r1966};
	st.local.v2.u32 	[%rd3+16], {%r1965, %r1964};
	setp.eq.s64 	%p56, %rd12, 1;
	@%p56 bra 	$L__BB2_145;
	mov.b32 	%r1964, 0;
	mov.u32 	%r2057, %r1964;
	mov.u32 	%r2058, %r1964;
	mov.u32 	%r2059, %r1964;
	mov.u32 	%r1968, %r1964;
	mov.u32 	%r2049, %r1964;
$L__BB2_72:
	mul.wide.u32 	%rd43, %r2049, 4;
	add.s64 	%rd44, %rd3, %rd43;
	ld.local.u32 	%r248, [%rd44+4];
	shl.b32 	%r249, %r2049, 5;
	mov.b32 	%r2055, 0;
$L__BB2_73:
	.pragma "nounroll";
	shr.u32 	%r1308, %r248, %r2055;
	and.b32  	%r1309, %r1308, 1;
	setp.eq.b32 	%p57, %r1309, 1;
	not.pred 	%p58, %p57;
	add.s32 	%r1310, %r249, %r2055;
	mul.lo.s32 	%r1311, %r1310, 5;
	mul.wide.u32 	%rd45, %r1311, 4;
	add.s64 	%rd15, %rd13, %rd45;
	@%p58 bra 	$L__BB2_75;
	ld.global.u32 	%r1312, [%rd15];
	xor.b32  	%r1968, %r1968, %r1312;
	ld.global.u32 	%r1313, [%rd15+4];
	xor.b32  	%r2059, %r2059, %r1313;
	ld.global.u32 	%r1314, [%rd15+8];
	xor.b32  	%r2058, %r2058, %r1314;
	ld.global.u32 	%r1315, [%rd15+12];
	xor.b32  	%r2057, %r2057, %r1315;
	ld.global.u32 	%r1316, [%rd15+16];
	xor.b32  	%r1964, %r1964, %r1316;
$L__BB2_75:
	and.b32  	%r1318, %r1308, 2;
	setp.eq.s32 	%p59, %r1318, 0;
	@%p59 bra 	$L__BB2_77;
	ld.global.u32 	%r1319, [%rd15+20];
	xor.b32  	%r1968, %r1968, %r1319;
	ld.global.u32 	%r1320, [%rd15+24];
	xor.b32  	%r2059, %r2059, %r1320;
	ld.global.u32 	%r1321, [%rd15+28];
	xor.b32  	%r2058, %r2058, %r1321;
	ld.global.u32 	%r1322, [%rd15+32];
	xor.b32  	%r2057, %r2057, %r1322;
	ld.global.u32 	%r1323, [%rd15+36];
	xor.b32  	%r1964, %r1964, %r1323;
$L__BB2_77:
	and.b32  	%r1325, %r1308, 4;
	setp.eq.s32 	%p60, %r1325, 0;
	@%p60 bra 	$L__BB2_79;
	ld.global.u32 	%r1326, [%rd15+40];
	xor.b32  	%r1968, %r1968, %r1326;
	ld.global.u32 	%r1327, [%rd15+44];
	xor.b32  	%r2059, %r2059, %r1327;
	ld.global.u32 	%r1328, [%rd15+48];
	xor.b32  	%r2058, %r2058, %r1328;
	ld.global.u32 	%r1329, [%rd15+52];
	xor.b32  	%r2057, %r2057, %r1329;
	ld.global.u32 	%r1330, [%rd15+56];
	xor.b32  	%r1964, %r1964, %r1330;
$L__BB2_79:
	and.b32  	%r1332, %r1308, 8;
	setp.eq.s32 	%p61, %r1332, 0;
	@%p61 bra 	$L__BB2_81;
	ld.global.u32 	%r1333, [%rd15+60];
	xor.b32  	%r1968, %r1968, %r1333;
	ld.global.u32 	%r1334, [%rd15+64];
	xor.b32  	%r2059, %r2059, %r1334;
	ld.global.u32 	%r1335, [%rd15+68];
	xor.b32  	%r2058, %r2058, %r1335;
	ld.global.u32 	%r1336, [%rd15+72];
	xor.b32  	%r2057, %r2057, %r1336;
	ld.global.u32 	%r1337, [%rd15+76];
	xor.b32  	%r1964, %r1964, %r1337;
$L__BB2_81:
	and.b32  	%r1339, %r1308, 16;
	setp.eq.s32 	%p62, %r1339, 0;
	@%p62 bra 	$L__BB2_83;
	ld.global.u32 	%r1340, [%rd15+80];
	xor.b32  	%r1968, %r1968, %r1340;
	ld.global.u32 	%r1341, [%rd15+84];
	xor.b32  	%r2059, %r2059, %r1341;
	ld.global.u32 	%r1342, [%rd15+88];
	xor.b32  	%r2058, %r2058, %r1342;
	ld.global.u32 	%r1343, [%rd15+92];
	xor.b32  	%r2057, %r2057, %r1343;
	ld.global.u32 	%r1344, [%rd15+96];
	xor.b32  	%r1964, %r1964, %r1344;
$L__BB2_83:
	and.b32  	%r1346, %r1308, 32;
	setp.eq.s32 	%p63, %r1346, 0;
	@%p63 bra 	$L__BB2_85;
	ld.global.u32 	%r1347, [%rd15+100];
	xor.b32  	%r1968, %r1968, %r1347;
	ld.global.u32 	%r1348, [%rd15+104];
	xor.b32  	%r2059, %r2059, %r1348;
	ld.global.u32 	%r1349, [%rd15+108];
	xor.b32  	%r2058, %r2058, %r1349;
	ld.global.u32 	%r1350, [%rd15+112];
	xor.b32  	%r2057, %r2057, %r1350;
	ld.global.u32 	%r1351, [%rd15+116];
	xor.b32  	%r1964, %r1964, %r1351;
$L__BB2_85:
	and.b32  	%r1353, %r1308, 64;
	setp.eq.s32 	%p64, %r1353, 0;
	@%p64 bra 	$L__BB2_87;
	ld.global.u32 	%r1354, [%rd15+120];
	xor.b32  	%r1968, %r1968, %r1354;
	ld.global.u32 	%r1355, [%rd15+124];
	xor.b32  	%r2059, %r2059, %r1355;
	ld.global.u32 	%r1356, [%rd15+128];
	xor.b32  	%r2058, %r2058, %r1356;
	ld.global.u32 	%r1357, [%rd15+132];
	xor.b32  	%r2057, %r2057, %r1357;
	ld.global.u32 	%r1358, [%rd15+136];
	xor.b32  	%r1964, %r1964, %r1358;
$L__BB2_87:
	and.b32  	%r1360, %r1308, 128;
	setp.eq.s32 	%p65, %r1360, 0;
	@%p65 bra 	$L__BB2_89;
	ld.global.u32 	%r1361, [%rd15+140];
	xor.b32  	%r1968, %r1968, %r1361;
	ld.global.u32 	%r1362, [%rd15+144];
	xor.b32  	%r2059, %r2059, %r1362;
	ld.global.u32 	%r1363, [%rd15+148];
	xor.b32  	%r2058, %r2058, %r1363;
	ld.global.u32 	%r1364, [%rd15+152];
	xor.b32  	%r2057, %r2057, %r1364;
	ld.global.u32 	%r1365, [%rd15+156];
	xor.b32  	%r1964, %r1964, %r1365;
$L__BB2_89:
	and.b32  	%r1367, %r1308, 256;
	setp.eq.s32 	%p66, %r1367, 0;
	@%p66 bra 	$L__BB2_91;
	ld.global.u32 	%r1368, [%rd15+160];
	xor.b32  	%r1968, %r1968, %r1368;
	ld.global.u32 	%r1369, [%rd15+164];
	xor.b32  	%r2059, %r2059, %r1369;
	ld.global.u32 	%r1370, [%rd15+168];
	xor.b32  	%r2058, %r2058, %r1370;
	ld.global.u32 	%r1371, [%rd15+172];
	xor.b32  	%r2057, %r2057, %r1371;
	ld.global.u32 	%r1372, [%rd15+176];
	xor.b32  	%r1964, %r1964, %r1372;
$L__BB2_91:
	and.b32  	%r1374, %r1308, 512;
	setp.eq.s32 	%p67, %r1374, 0;
	@%p67 bra 	$L__BB2_93;
	ld.global.u32 	%r1375, [%rd15+180];
	xor.b32  	%r1968, %r1968, %r1375;
	ld.global.u32 	%r1376, [%rd15+184];
	xor.b32  	%r2059, %r2059, %r1376;
	ld.global.u32 	%r1377, [%rd15+188];
	xor.b32  	%r2058, %r2058, %r1377;
	ld.global.u32 	%r1378, [%rd15+192];
	xor.b32  	%r2057, %r2057, %r1378;
	ld.global.u32 	%r1379, [%rd15+196];
	xor.b32  	%r1964, %r1964, %r1379;
$L__BB2_93:
	and.b32  	%r1381, %r1308, 1024;
	setp.eq.s32 	%p68, %r1381, 0;
	@%p68 bra 	$L__BB2_95;
	ld.global.u32 	%r1382, [%rd15+200];
	xor.b32  	%r1968, %r1968, %r1382;
	ld.global.u32 	%r1383, [%rd15+204];
	xor.b32  	%r2059, %r2059, %r1383;
	ld.global.u32 	%r1384, [%rd15+208];
	xor.b32  	%r2058, %r2058, %r1384;
	ld.global.u32 	%r1385, [%rd15+212];
	xor.b32  	%r2057, %r2057, %r1385;
	ld.global.u32 	%r1386, [%rd15+216];
	xor.b32  	%r1964, %r1964, %r1386;
$L__BB2_95:
	and.b32  	%r1388, %r1308, 2048;
	setp.eq.s32 	%p69, %r1388, 0;
	@%p69 bra 	$L__BB2_97;
	ld.global.u32 	%r1389, [%rd15+220];
	xor.b32  	%r1968, %r1968, %r1389;
	ld.global.u32 	%r1390, [%rd15+224];
	xor.b32  	%r2059, %r2059, %r1390;
	ld.global.u32 	%r1391, [%rd15+228];
	xor.b32  	%r2058, %r2058, %r1391;
	ld.global.u32 	%r1392, [%rd15+232];
	xor.b32  	%r2057, %r2057, %r1392;
	ld.global.u32 	%r1393, [%rd15+236];
	xor.b32  	%r1964, %r1964, %r1393;
$L__BB2_97:
	and.b32  	%r1395, %r1308, 4096;
	setp.eq.s32 	%p70, %r1395, 0;
	@%p70 bra 	$L__BB2_99;
	ld.global.u32 	%r1396, [%rd15+240];
	xor.b32  	%r1968, %r1968, %r1396;
	ld.global.u32 	%r1397, [%rd15+244];
	xor.b32  	%r2059, %r2059, %r1397;
	ld.global.u32 	%r1398, [%rd15+248];
	xor.b32  	%r2058, %r2058, %r1398;
	ld.global.u32 	%r1399, [%rd15+252];
	xor.b32  	%r2057, %r2057, %r1399;
	ld.global.u32 	%r1400, [%rd15+256];
	xor.b32  	%r1964, %r1964, %r1400;
$L__BB2_99:
	and.b32  	%r1402, %r1308, 8192;
	setp.eq.s32 	%p71, %r1402, 0;
	@%p71 bra 	$L__BB2_101;
	ld.global.u32 	%r1403, [%rd15+260];
	xor.b32  	%r1968, %r1968, %r1403;
	ld.global.u32 	%r1404, [%rd15+264];
	xor.b32  	%r2059, %r2059, %r1404;
	ld.global.u32 	%r1405, [%rd15+268];
	xor.b32  	%r2058, %r2058, %r1405;
	ld.global.u32 	%r1406, [%rd15+272];
	xor.b32  	%r2057, %r2057, %r1406;
	ld.global.u32 	%r1407, [%rd15+276];
	xor.b32  	%r1964, %r1964, %r1407;
$L__BB2_101:
	and.b32  	%r1409, %r1308, 16384;
	setp.eq.s32 	%p72, %r1409, 0;
	@%p72 bra 	$L__BB2_103;
	ld.global.u32 	%r1410, [%rd15+280];
	xor.b32  	%r1968, %r1968, %r1410;
	ld.global.u32 	%r1411, [%rd15+284];
	xor.b32  	%r2059, %r2059, %r1411;
	ld.global.u32 	%r1412, [%rd15+288];
	xor.b32  	%r2058, %r2058, %r1412;
	ld.global.u32 	%r1413, [%rd15+292];
	xor.b32  	%r2057, %r2057, %r1413;
	ld.global.u32 	%r1414, [%rd15+296];
	xor.b32  	%r1964, %r1964, %r1414;
$L__BB2_103:
	and.b32  	%r1416, %r1308, 32768;
	setp.eq.s32 	%p73, %r1416, 0;
	@%p73 bra 	$L__BB2_105;
	ld.global.u32 	%r1417, [%rd15+300];
	xor.b32  	%r1968, %r1968, %r1417;
	ld.global.u32 	%r1418, [%rd15+304];
	xor.b32  	%r2059, %r2059, %r1418;
	ld.global.u32 	%r1419, [%rd15+308];
	xor.b32  	%r2058, %r2058, %r1419;
	ld.global.u32 	%r1420, [%rd15+312];
	xor.b32  	%r2057, %r2057, %r1420;
	ld.global.u32 	%r1421, [%rd15+316];
	xor.b32  	%r1964, %r1964, %r1421;
$L__BB2_105:
	add.s32 	%r2055, %r2055, 16;
	setp.ne.s32 	%p74, %r2055, 32;
	@%p74 bra 	$L__BB2_73;
	mad.lo.s32 	%r1422, %r2049, -31, %r249;
	add.s32 	%r2049, %r1422, 1;
	setp.ne.s32 	%p75, %r2049, 5;
	@%p75 bra 	$L__BB2_72;
	st.local.u32 	[%rd3+4], %r1968;
	st.local.v2.u32 	[%rd3+8], {%r2059, %r2058};
	st.local.v2.u32 	[%rd3+16], {%r2057, %r1964};
	setp.ne.s64 	%p76, %rd12, 3;
	@%p76 bra 	$L__BB2_145;
	mov.b32 	%r1964, 0;
	mov.u32 	%r2149, %r1964;
	mov.u32 	%r2150, %r1964;
	mov.u32 	%r2151, %r1964;
	mov.u32 	%r1968, %r1964;
	mov.u32 	%r2141, %r1964;
$L__BB2_109:
	mul.wide.u32 	%rd46, %r2141, 4;
	add.s64 	%rd47, %rd3, %rd46;
	ld.local.u32 	%r424, [%rd47+4];
	shl.b32 	%r425, %r2141, 5;
	mov.b32 	%r2147, 0;
$L__BB2_110:
	.pragma "nounroll";
	shr.u32 	%r1425, %r424, %r2147;
	and.b32  	%r1426, %r1425, 1;
	setp.eq.b32 	%p77, %r1426, 1;
	not.pred 	%p78, %p77;
	add.s32 	%r1427, %r425, %r2147;
	mul.lo.s32 	%r1428, %r1427, 5;
	mul.wide.u32 	%rd48, %r1428, 4;
	add.s64 	%rd16, %rd13, %rd48;
	@%p78 bra 	$L__BB2_112;
	ld.global.u32 	%r1429, [%rd16];
	xor.b32  	%r1968, %r1968, %r1429;
	ld.global.u32 	%r1430, [%rd16+4];
	xor.b32  	%r2151, %r2151, %r1430;
	ld.global.u32 	%r1431, [%rd16+8];
	xor.b32  	%r2150, %r2150, %r1431;
	ld.global.u32 	%r1432, [%rd16+12];
	xor.b32  	%r2149, %r2149, %r1432;
	ld.global.u32 	%r1433, [%rd16+16];
	xor.b32  	%r1964, %r1964, %r1433;
$L__BB2_112:
	and.b32  	%r1435, %r1425, 2;
	setp.eq.s32 	%p79, %r1435, 0;
	@%p79 bra 	$L__BB2_114;
	ld.global.u32 	%r1436, [%rd16+20];
	xor.b32  	%r1968, %r1968, %r1436;
	ld.global.u32 	%r1437, [%rd16+24];
	xor.b32  	%r2151, %r2151, %r1437;
	ld.global.u32 	%r1438, [%rd16+28];
	xor.b32  	%r2150, %r2150, %r1438;
	ld.global.u32 	%r1439, [%rd16+32];
	xor.b32  	%r2149, %r2149, %r1439;
	ld.global.u32 	%r1440, [%rd16+36];
	xor.b32  	%r1964, %r1964, %r1440;
$L__BB2_114:
	and.b32  	%r1442, %r1425, 4;
	setp.eq.s32 	%p80, %r1442, 0;
	@%p80 bra 	$L__BB2_116;
	ld.global.u32 	%r1443, [%rd16+40];
	xor.b32  	%r1968, %r1968, %r1443;
	ld.global.u32 	%r1444, [%rd16+44];
	xor.b32  	%r2151, %r2151, %r1444;
	ld.global.u32 	%r1445, [%rd16+48];
	xor.b32  	%r2150, %r2150, %r1445;
	ld.global.u32 	%r1446, [%rd16+52];
	xor.b32  	%r2149, %r2149, %r1446;
	ld.global.u32 	%r1447, [%rd16+56];
	xor.b32  	%r1964, %r1964, %r1447;
$L__BB2_116:
	and.b32  	%r1449, %r1425, 8;
	setp.eq.s32 	%p81, %r1449, 0;
	@%p81 bra 	$L__BB2_118;
	ld.global.u32 	%r1450, [%rd16+60];
	xor.b32  	%r1968, %r1968, %r1450;
	ld.global.u32 	%r1451, [%rd16+64];
	xor.b32  	%r2151, %r2151, %r1451;
	ld.global.u32 	%r1452, [%rd16+68];
	xor.b32  	%r2150, %r2150, %r1452;
	ld.global.u32 	%r1453, [%rd16+72];
	xor.b32  	%r2149, %r2149, %r1453;
	ld.global.u32 	%r1454, [%rd16+76];
	xor.b32  	%r1964, %r1964, %r1454;
$L__BB2_118:
	and.b32  	%r1456, %r1425, 16;
	setp.eq.s32 	%p82, %r1456, 0;
	@%p82 bra 	$L__BB2_120;
	ld.global.u32 	%r1457, [%rd16+80];
	xor.b32  	%r1968, %r1968, %r1457;
	ld.global.u32 	%r1458, [%rd16+84];
	xor.b32  	%r2151, %r2151, %r1458;
	ld.global.u32 	%r1459, [%rd16+88];
	xor.b32  	%r2150, %r2150, %r1459;
	ld.global.u32 	%r1460, [%rd16+92];
	xor.b32  	%r2149, %r2149, %r1460;
	ld.global.u32 	%r1461, [%rd16+96];
	xor.b32  	%r1964, %r1964, %r1461;
$L__BB2_120:
	and.b32  	%r1463, %r1425, 32;
	setp.eq.s32 	%p83, %r1463, 0;
	@%p83 bra 	$L__BB2_122;
	ld.global.u32 	%r1464, [%rd16+100];
	xor.b32  	%r1968, %r1968, %r1464;
	ld.global.u32 	%r1465, [%rd16+104];
	xor.b32  	%r2151, %r2151, %r1465;
	ld.global.u32 	%r1466, [%rd16+108];
	xor.b32  	%r2150, %r2150, %r1466;
	ld.global.u32 	%r1467, [%rd16+112];
	xor.b32  	%r2149, %r2149, %r1467;
	ld.global.u32 	%r1468, [%rd16+116];
	xor.b32  	%r1964, %r1964, %r1468;
$L__BB2_122:
	and.b32  	%r1470, %r1425, 64;
	setp.eq.s32 	%p84, %r1470, 0;
	@%p84 bra 	$L__BB2_124;
	ld.global.u32 	%r1471, [%rd16+120];
	xor.b32  	%r1968, %r1968, %r1471;
	ld.global.u32 	%r1472, [%rd16+124];
	xor.b32  	%r2151, %r2151, %r1472;
	ld.global.u32 	%r1473, [%rd16+128];
	xor.b32  	%r2150, %r2150, %r1473;
	ld.global.u32 	%r1474, [%rd16+132];
	xor.b32  	%r2149, %r2149, %r1474;
	ld.global.u32 	%r1475, [%rd16+136];
	xor.b32  	%r1964, %r1964, %r1475;
$L__BB2_124:
	and.b32  	%r1477, %r1425, 128;
	setp.eq.s32 	%p85, %r1477, 0;
	@%p85 bra 	$L__BB2_126;
	ld.global.u32 	%r1478, [%rd16+140];
	xor.b32  	%r1968, %r1968, %r1478;
	ld.global.u32 	%r1479, [%rd16+144];
	xor.b32  	%r2151, %r2151, %r1479;
	ld.global.u32 	%r1480, [%rd16+148];
	xor.b32  	%r2150, %r2150, %r1480;
	ld.global.u32 	%r1481, [%rd16+152];
	xor.b32  	%r2149, %r2149, %r1481;
	ld.global.u32 	%r1482, [%rd16+156];
	xor.b32  	%r1964, %r1964, %r1482;
$L__BB2_126:
	and.b32  	%r1484, %r1425, 256;
	setp.eq.s32 	%p86, %r1484, 0;
	@%p86 bra 	$L__BB2_128;
	ld.global.u32 	%r1485, [%rd16+160];
	xor.b32  	%r1968, %r1968, %r1485;
	ld.global.u32 	%r1486, [%rd16+164];
	xor.b32  	%r2151, %r2151, %r1486;
	ld.global.u32 	%r1487, [%rd16+168];
	xor.b32  	%r2150, %r2150, %r1487;
	ld.global.u32 	%r1488, [%rd16+172];
	xor.b32  	%r2149, %r2149, %r1488;
	ld.global.u32 	%r1489, [%rd16+176];
	xor.b32  	%r1964, %r1964, %r1489;
$L__BB2_128:
	and.b32  	%r1491, %r1425, 512;
	setp.eq.s32 	%p87, %r1491, 0;
	@%p87 bra 	$L__BB2_130;
	ld.global.u32 	%r1492, [%rd16+180];
	xor.b32  	%r1968, %r1968, %r1492;
	ld.global.u32 	%r1493, [%rd16+184];
	xor.b32  	%r2151, %r2151, %r1493;
	ld.global.u32 	%r1494, [%rd16+188];
	xor.b32  	%r2150, %r2150, %r1494;
	ld.global.u32 	%r1495, [%rd16+192];
	xor.b32  	%r2149, %r2149, %r1495;
	ld.global.u32 	%r1496, [%rd16+196];
	xor.b32  	%r1964, %r1964, %r1496;
$L__BB2_130:
	and.b32  	%r1498, %r1425, 1024;
	setp.eq.s32 	%p88, %r1498, 0;
	@%p88 bra 	$L__BB2_132;
	ld.global.u32 	%r1499, [%rd16+200];
	xor.b32  	%r1968, %r1968, %r1499;
	ld.global.u32 	%r1500, [%rd16+204];
	xor.b32  	%r2151, %r2151, %r1500;
	ld.global.u32 	%r1501, [%rd16+208];
	xor.b32  	%r2150, %r2150, %r1501;
	ld.global.u32 	%r1502, [%rd16+212];
	xor.b32  	%r2149, %r2149, %r1502;
	ld.global.u32 	%r1503, [%rd16+216];
	xor.b32  	%r1964, %r1964, %r1503;
$L__BB2_132:
	and.b32  	%r1505, %r1425, 2048;
	setp.eq.s32 	%p89, %r1505, 0;
	@%p89 bra 	$L__BB2_134;
	ld.global.u32 	%r1506, [%rd16+220];
	xor.b32  	%r1968, %r1968, %r1506;
	ld.global.u32 	%r1507, [%rd16+224];
	xor.b32  	%r2151, %r2151, %r1507;
	ld.global.u32 	%r1508, [%rd16+228];
	xor.b32  	%r2150, %r2150, %r1508;
	ld.global.u32 	%r1509, [%rd16+232];
	xor.b32  	%r2149, %r2149, %r1509;
	ld.global.u32 	%r1510, [%rd16+236];
	xor.b32  	%r1964, %r1964, %r1510;
$L__BB2_134:
	and.b32  	%r1512, %r1425, 4096;
	setp.eq.s32 	%p90, %r1512, 0;
	@%p90 bra 	$L__BB2_136;
	ld.global.u32 	%r1513, [%rd16+240];
	xor.b32  	%r1968, %r1968, %r1513;
	ld.global.u32 	%r1514, [%rd16+244];
	xor.b32  	%r2151, %r2151, %r1514;
	ld.global.u32 	%r1515, [%rd16+248];
	xor.b32  	%r2150, %r2150, %r1515;
	ld.global.u32 	%r1516, [%rd16+252];
	xor.b32  	%r2149, %r2149, %r1516;
	ld.global.u32 	%r1517, [%rd16+256];
	xor.b32  	%r1964, %r1964, %r1517;
$L__BB2_136:
	and.b32  	%r1519, %r1425, 8192;
	setp.eq.s32 	%p91, %r1519, 0;
	@%p91 bra 	$L__BB2_138;
	ld.global.u32 	%r1520, [%rd16+260];
	xor.b32  	%r1968, %r1968, %r1520;
	ld.global.u32 	%r1521, [%rd16+264];
	xor.b32  	%r2151, %r2151, %r1521;
	ld.global.u32 	%r1522, [%rd16+268];
	xor.b32  	%r2150, %r2150, %r1522;
	ld.global.u32 	%r1523, [%rd16+272];
	xor.b32  	%r2149, %r2149, %r1523;
	ld.global.u32 	%r1524, [%rd16+276];
	xor.b32  	%r1964, %r1964, %r1524;
$L__BB2_138:
	and.b32  	%r1526, %r1425, 16384;
	setp.eq.s32 	%p92, %r1526, 0;
	@%p92 bra 	$L__BB2_140;
	ld.global.u32 	%r1527, [%rd16+280];
	xor.b32  	%r1968, %r1968, %r1527;
	ld.global.u32 	%r1528, [%rd16+284];
	xor.b32  	%r2151, %r2151, %r1528;
	ld.global.u32 	%r1529, [%rd16+288];
	xor.b32  	%r2150, %r2150, %r1529;
	ld.global.u32 	%r1530, [%rd16+292];
	xor.b32  	%r2149, %r2149, %r1530;
	ld.global.u32 	%r1531, [%rd16+296];
	xor.b32  	%r1964, %r1964, %r1531;
$L__BB2_140:
	and.b32  	%r1533, %r1425, 32768;
	setp.eq.s32 	%p93, %r1533, 0;
	@%p93 bra 	$L__BB2_142;
	ld.global.u32 	%r1534, [%rd16+300];
	xor.b32  	%r1968, %r1968, %r1534;
	ld.global.u32 	%r1535, [%rd16+304];
	xor.b32  	%r2151, %r2151, %r1535;
	ld.global.u32 	%r1536, [%rd16+308];
	xor.b32  	%r2150, %r2150, %r1536;
	ld.global.u32 	%r1537, [%rd16+312];
	xor.b32  	%r2149, %r2149, %r1537;
	ld.global.u32 	%r1538, [%rd16+316];
	xor.b32  	%r1964, %r1964, %r1538;
$L__BB2_142:
	add.s32 	%r2147, %r2147, 16;
	setp.ne.s32 	%p94, %r2147, 32;
	@%p94 bra 	$L__BB2_110;
	mad.lo.s32 	%r1539, %r2141, -31, %r425;
	add.s32 	%r2141, %r1539, 1;
	setp.ne.s32 	%p95, %r2141, 5;
	@%p95 bra 	$L__BB2_109;
	st.local.u32 	[%rd3+4], %r1968;
	st.local.v2.u32 	[%rd3+8], {%r2151, %r2150};
	st.local.v2.u32 	[%rd3+16], {%r2149, %r1964};
$L__BB2_145:
	shr.u64 	%rd61, %rd11, 2;
	add.s32 	%r1951, %r1951, 1;
	setp.gt.u64 	%p96, %rd11, 3;
	@%p96 bra 	$L__BB2_33;
$L__BB2_146:
	shr.u32 	%r1540, %r1968, 2;
	xor.b32  	%r1541, %r1540, %r1968;
	shl.b32 	%r1542, %r1964, 4;
	shl.b32 	%r1543, %r1541, 1;
	xor.b32  	%r1544, %r1543, %r1542;
	xor.b32  	%r1545, %r1544, %r1541;
	xor.b32  	%r1546, %r1545, %r1964;
	add.s32 	%r1547, %r60, %r1546;
	add.s32 	%r1548, %r1547, 362437;
	mul.hi.u32 	%r1549, %r1548, -1431655765;
	shr.u32 	%r1550, %r1549, 2;
	mul.lo.s32 	%r1551, %r1550, 6;
	sub.s32 	%r1552, %r1548, %r1551;
	cvt.u16.u32 	%rs14, %r1552;
	add.s16 	%rs15, %rs14, 49;
	st.global.u8 	[%rd5], %rs15;
	bra.uni 	$L__BB2_263;
$L__BB2_147:
	// begin inline asm
	mov.u64 	%rd49, %clock64;
	// end inline asm
	cvt.u32.u64 	%r1554, %rd49;
	xor.b32  	%r1555, %r1554, -1429050551;
	mul.lo.s32 	%r1556, %r1555, 1099087573;
	{ .reg .b32 tmp; mov.b64 {tmp, %r1557}, %rd49; }
	xor.b32  	%r1558, %r1557, -136515619;
	mul.lo.s32 	%r1559, %r1558, -1703105765;
	add.s32 	%r1560, %r1556, %r1559;
	add.s32 	%r599, %r1560, 6615241;
	add.s32 	%r2251, %r1556, 123456789;
	st.local.v2.u32 	[%rd2], {%r599, %r2251};
	xor.b32  	%r1561, %r1556, 362436069;
	add.s32 	%r1562, %r1559, 521288629;
	st.local.v2.u32 	[%rd2+8], {%r1561, %r1562};
	xor.b32  	%r1563, %r1559, 88675123;
	add.s32 	%r2247, %r1556, 5783321;
	st.local.v2.u32 	[%rd2+16], {%r1563, %r2247};
	setp.eq.s32 	%p97, %r1173, 0;
	@%p97 bra 	$L__BB2_262;
	mov.b32 	%r2234, 0;
$L__BB2_149:
	mov.u64 	%rd18, %rd61;
	and.b64  	%rd19, %rd18, 3;
	setp.eq.s64 	%p98, %rd19, 0;
	@%p98 bra 	$L__BB2_261;
	mul.wide.u32 	%rd50, %r2234, 3200;
	mov.u64 	%rd51, precalc_xorwow_matrix;
	add.s64 	%rd20, %rd51, %rd50;
	mov.b32 	%r2247, 0;
	mov.u32 	%r2248, %r2247;
	mov.u32 	%r2249, %r2247;
	mov.u32 	%r2250, %r2247;
	mov.u32 	%r2251, %r2247;
	mov.u32 	%r2240, %r2247;
$L__BB2_151:
	mul.wide.u32 	%rd52, %r2240, 4;
	add.s64 	%rd53, %rd2, %rd52;
	ld.local.u32 	%r611, [%rd53+4];
	shl.b32 	%r612, %r2240, 5;
	mov.b32 	%r2246, 0;
$L__BB2_152:
	.pragma "nounroll";
	shr.u32 	%r1567, %r611, %r2246;
	and.b32  	%r1568, %r1567, 1;
	setp.eq.b32 	%p99, %r1568, 1;
	not.pred 	%p100, %p99;
	add.s32 	%r1569, %r612, %r2246;
	mul.lo.s32 	%r1570, %r1569, 5;
	mul.wide.u32 	%rd54, %r1570, 4;
	add.s64 	%rd21, %rd20, %rd54;
	@%p100 bra 	$L__BB2_154;
	ld.global.u32 	%r1571, [%rd21];
	xor.b32  	%r2251, %r2251, %r1571;
	ld.global.u32 	%r1572, [%rd21+4];
	xor.b32  	%r2250, %r2250, %r1572;
	ld.global.u32 	%r1573, [%rd21+8];
	xor.b32  	%r2249, %r2249, %r1573;
	ld.global.u32 	%r1574, [%rd21+12];
	xor.b32  	%r2248, %r2248, %r1574;
	ld.global.u32 	%r1575, [%rd21+16];
	xor.b32  	%r2247, %r2247, %r1575;
$L__BB2_154:
	and.b32  	%r1577, %r1567, 2;
	setp.eq.s32 	%p101, %r1577, 0;
	@%p101 bra 	$L__BB2_156;
	ld.global.u32 	%r1578, [%rd21+20];
	xor.b32  	%r2251, %r2251, %r1578;
	ld.global.u32 	%r1579, [%rd21+24];
	xor.b32  	%r2250, %r2250, %r1579;
	ld.global.u32 	%r1580, [%rd21+28];
	xor.b32  	%r2249, %r2249, %r1580;
	ld.global.u32 	%r1581, [%rd21+32];
	xor.b32  	%r2248, %r2248, %r1581;
	ld.global.u32 	%r1582, [%rd21+36];
	xor.b32  	%r2247, %r2247, %r1582;
$L__BB2_156:
	and.b32  	%r1584, %r1567, 4;
	setp.eq.s32 	%p102, %r1584, 0;
	@%p102 bra 	$L__BB2_158;
	ld.global.u32 	%r1585, [%rd21+40];
	xor.b32  	%r2251, %r2251, %r1585;
	ld.global.u32 	%r1586, [%rd21+44];
	xor.b32  	%r2250, %r2250, %r1586;
	ld.global.u32 	%r1587, [%rd21+48];
	xor.b32  	%r2249, %r2249, %r1587;
	ld.global.u32 	%r1588, [%rd21+52];
	xor.b32  	%r2248, %r2248, %r1588;
	ld.global.u32 	%r1589, [%rd21+56];
	xor.b32  	%r2247, %r2247, %r1589;
$L__BB2_158:
	and.b32  	%r1591, %r1567, 8;
	setp.eq.s32 	%p103, %r1591, 0;
	@%p103 bra 	$L__BB2_160;
	ld.global.u32 	%r1592, [%rd21+60];
	xor.b32  	%r2251, %r2251, %r1592;
	ld.global.u32 	%r1593, [%rd21+64];
	xor.b32  	%r2250, %r2250, %r1593;
	ld.global.u32 	%r1594, [%rd21+68];
	xor.b32  	%r2249, %r2249, %r1594;
	ld.global.u32 	%r1595, [%rd21+72];
	xor.b32  	%r2248, %r2248, %r1595;
	ld.global.u32 	%r1596, [%rd21+76];
	xor.b32  	%r2247, %r2247, %r1596;
$L__BB2_160:
	and.b32  	%r1598, %r1567, 16;
	setp.eq.s32 	%p104, %r1598, 0;
	@%p104 bra 	$L__BB2_162;
	ld.global.u32 	%r1599, [%rd21+80];
	xor.b32  	%r2251, %r2251, %r1599;
	ld.global.u32 	%r1600, [%rd21+84];
	xor.b32  	%r2250, %r2250, %r1600;
	ld.global.u32 	%r1601, [%rd21+88];
	xor.b32  	%r2249, %r2249, %r1601;
	ld.global.u32 	%r1602, [%rd21+92];
	xor.b32  	%r2248, %r2248, %r1602;
	ld.global.u32 	%r1603, [%rd21+96];
	xor.b32  	%r2247, %r2247, %r1603;
$L__BB2_162:
	and.b32  	%r1605, %r1567, 32;
	setp.eq.s32 	%p105, %r1605, 0;
	@%p105 bra 	$L__BB2_164;
	ld.global.u32 	%r1606, [%rd21+100];
	xor.b32  	%r2251, %r2251, %r1606;
	ld.global.u32 	%r1607, [%rd21+104];
	xor.b32  	%r2250, %r2250, %r1607;
	ld.global.u32 	%r1608, [%rd21+108];
	xor.b32  	%r2249, %r2249, %r1608;
	ld.global.u32 	%r1609, [%rd21+112];
	xor.b32  	%r2248, %r2248, %r1609;
	ld.global.u32 	%r1610, [%rd21+116];
	xor.b32  	%r2247, %r2247, %r1610;
$L__BB2_164:
	and.b32  	%r1612, %r1567, 64;
	setp.eq.s32 	%p106, %r1612, 0;
	@%p106 bra 	$L__BB2_166;
	ld.global.u32 	%r1613, [%rd21+120];
	xor.b32  	%r2251, %r2251, %r1613;
	ld.global.u32 	%r1614, [%rd21+124];
	xor.b32  	%r2250, %r2250, %r1614;
	ld.global.u32 	%r1615, [%rd21+128];
	xor.b32  	%r2249, %r2249, %r1615;
	ld.global.u32 	%r1616, [%rd21+132];
	xor.b32  	%r2248, %r2248, %r1616;
	ld.global.u32 	%r1617, [%rd21+136];
	xor.b32  	%r2247, %r2247, %r1617;
$L__BB2_166:
	and.b32  	%r1619, %r1567, 128;
	setp.eq.s32 	%p107, %r1619, 0;
	@%p107 bra 	$L__BB2_168;
	ld.global.u32 	%r1620, [%rd21+140];
	xor.b32  	%r2251, %r2251, %r1620;
	ld.global.u32 	%r1621, [%rd21+144];
	xor.b32  	%r2250, %r2250, %r1621;
	ld.global.u32 	%r1622, [%rd21+148];
	xor.b32  	%r2249, %r2249, %r1622;
	ld.global.u32 	%r1623, [%rd21+152];
	xor.b32  	%r2248, %r2248, %r1623;
	ld.global.u32 	%r1624, [%rd21+156];
	xor.b32  	%r2247, %r2247, %r1624;
$L__BB2_168:
	and.b32  	%r1626, %r1567, 256;
	setp.eq.s32 	%p108, %r1626, 0;
	@%p108 bra 	$L__BB2_170;
	ld.global.u32 	%r1627, [%rd21+160];
	xor.b32  	%r2251, %r2251, %r1627;
	ld.global.u32 	%r1628, [%rd21+164];
	xor.b32  	%r2250, %r2250, %r1628;
	ld.global.u32 	%r1629, [%rd21+168];
	xor.b32  	%r2249, %r2249, %r1629;
	ld.global.u32 	%r1630, [%rd21+172];
	xor.b32  	%r2248, %r2248, %r1630;
	ld.global.u32 	%r1631, [%rd21+176];
	xor.b32  	%r2247, %r2247, %r1631;
$L__BB2_170:
	and.b32  	%r1633, %r1567, 512;
	setp.eq.s32 	%p109, %r1633, 0;
	@%p109 bra 	$L__BB2_172;
	ld.global.u32 	%r1634, [%rd21+180];
	xor.b32  	%r2251, %r2251, %r1634;
	ld.global.u32 	%r1635, [%rd21+184];
	xor.b32  	%r2250, %r2250, %r1635;
	ld.global.u32 	%r1636, [%rd21+188];
	xor.b32  	%r2249, %r2249, %r1636;
	ld.global.u32 	%r1637, [%rd21+192];
	xor.b32  	%r2248, %r2248, %r1637;
	ld.global.u32 	%r1638, [%rd21+196];
	xor.b32  	%r2247, %r2247, %r1638;
$L__BB2_172:
	and.b32  	%r1640, %r1567, 1024;
	setp.eq.s32 	%p110, %r1640, 0;
	@%p110 bra 	$L__BB2_174;
	ld.global.u32 	%r1641, [%rd21+200];
	xor.b32  	%r2251, %r2251, %r1641;
	ld.global.u32 	%r1642, [%rd21+204];
	xor.b32  	%r2250, %r2250, %r1642;
	ld.global.u32 	%r1643, [%rd21+208];
	xor.b32  	%r2249, %r2249, %r1643;
	ld.global.u32 	%r1644, [%rd21+212];
	xor.b32  	%r2248, %r2248, %r1644;
	ld.global.u32 	%r1645, [%rd21+216];
	xor.b32  	%r2247, %r2247, %r1645;
$L__BB2_174:
	and.b32  	%r1647, %r1567, 2048;
	setp.eq.s32 	%p111, %r1647, 0;
	@%p111 bra 	$L__BB2_176;
	ld.global.u32 	%r1648, [%rd21+220];
	xor.b32  	%r2251, %r2251, %r1648;
	ld.global.u32 	%r1649, [%rd21+224];
	xor.b32  	%r2250, %r2250, %r1649;
	ld.global.u32 	%r1650, [%rd21+228];
	xor.b32  	%r2249, %r2249, %r1650;
	ld.global.u32 	%r1651, [%rd21+232];
	xor.b32  	%r2248, %r2248, %r1651;
	ld.global.u32 	%r1652, [%rd21+236];
	xor.b32  	%r2247, %r2247, %r1652;
$L__BB2_176:
	and.b32  	%r1654, %r1567, 4096;
	setp.eq.s32 	%p112, %r1654, 0;
	@%p112 bra 	$L__BB2_178;
	ld.global.u32 	%r1655, [%rd21+240];
	xor.b32  	%r2251, %r2251, %r1655;
	ld.global.u32 	%r1656, [%rd21+244];
	xor.b32  	%r2250, %r2250, %r1656;
	ld.global.u32 	%r1657, [%rd21+248];
	xor.b32  	%r2249, %r2249, %r1657;
	ld.global.u32 	%r1658, [%rd21+252];
	xor.b32  	%r2248, %r2248, %r1658;
	ld.global.u32 	%r1659, [%rd21+256];
	xor.b32  	%r2247, %r2247, %r1659;
$L__BB2_178:
	and.b32  	%r1661, %r1567, 8192;
	setp.eq.s32 	%p113, %r1661, 0;
	@%p113 bra 	$L__BB2_180;
	ld.global.u32 	%r1662, [%rd21+260];
	xor.b32  	%r2251, %r2251, %r1662;
	ld.global.u32 	%r1663, [%rd21+264];
	xor.b32  	%r2250, %r2250, %r1663;
	ld.global.u32 	%r1664, [%rd21+268];
	xor.b32  	%r2249, %r2249, %r1664;
	ld.global.u32 	%r1665, [%rd21+272];
	xor.b32  	%r2248, %r2248, %r1665;
	ld.global.u32 	%r1666, [%rd21+276];
	xor.b32  	%r2247, %r2247, %r1666;
$L__BB2_180:
	and.b32  	%r1668, %r1567, 16384;
	setp.eq.s32 	%p114, %r1668, 0;
	@%p114 bra 	$L__BB2_182;
	ld.global.u32 	%r1669, [%rd21+280];
	xor.b32  	%r2251, %r2251, %r1669;
	ld.global.u32 	%r1670, [%rd21+284];
	xor.b32  	%r2250, %r2250, %r1670;
	ld.global.u32 	%r1671, [%rd21+288];
	xor.b32  	%r2249, %r2249, %r1671;
	ld.global.u32 	%r1672, [%rd21+292];
	xor.b32  	%r2248, %r2248, %r1672;
	ld.global.u32 	%r1673, [%rd21+296];
	xor.b32  	%r2247, %r2247, %r1673;
$L__BB2_182:
	and.b32  	%r1675, %r1567, 32768;
	setp.eq.s32 	%p115, %r1675, 0;
	@%p115 bra 	$L__BB2_184;
	ld.global.u32 	%r1676, [%rd21+300];
	xor.b32  	%r2251, %r2251, %r1676;
	ld.global.u32 	%r1677, [%rd21+304];
	xor.b32  	%r2250, %r2250, %r1677;
	ld.global.u32 	%r1678, [%rd21+308];
	xor.b32  	%r2249, %r2249, %r1678;
	ld.global.u32 	%r1679, [%rd21+312];
	xor.b32  	%r2248, %r2248, %r1679;
	ld.global.u32 	%r1680, [%rd21+316];
	xor.b32  	%r2247, %r2247, %r1680;
$L__BB2_184:
	add.s32 	%r2246, %r2246, 16;
	setp.ne.s32 	%p116, %r2246, 32;
	@%p116 bra 	$L__BB2_152;
	mad.lo.s32 	%r1681, %r2240, -31, %r612;
	add.s32 	%r2240, %r1681, 1;
	setp.ne.s32 	%p117, %r2240, 5;
	@%p117 bra 	$L__BB2_151;
	st.local.u32 	[%rd2+4], %r2251;
	st.local.v2.u32 	[%rd2+8], {%r2250, %r2249};
	st.local.v2.u32 	[%rd2+16], {%r2248, %r2247};
	setp.eq.s64 	%p118, %rd19, 1;
	@%p118 bra 	$L__BB2_261;
	mov.b32 	%r2247, 0;
	mov.u32 	%r2340, %r2247;
	mov.u32 	%r2341, %r2247;
	mov.u32 	%r2342, %r2247;
	mov.u32 	%r2251, %r2247;
	mov.u32 	%r2332, %r2247;
$L__BB2_188:
	mul.wide.u32 	%rd55, %r2332, 4;
	add.s64 	%rd56, %rd2, %rd55;
	ld.local.u32 	%r787, [%rd56+4];
	shl.b32 	%r788, %r2332, 5;
	mov.b32 	%r2338, 0;
$L__BB2_189:
	.pragma "nounroll";
	shr.u32 	%r1684, %r787, %r2338;
	and.b32  	%r1685, %r1684, 1;
	setp.eq.b32 	%p119, %r1685, 1;
	not.pred 	%p120, %p119;
	add.s32 	%r1686, %r788, %r2338;
	mul.lo.s32 	%r1687, %r1686, 5;
	mul.wide.u32 	%rd57, %r1687, 4;
	add.s64 	%rd22, %rd20, %rd57;
	@%p120 bra 	$L__BB2_191;
	ld.global.u32 	%r1688, [%rd22];
	xor.b32  	%r2251, %r2251, %r1688;
	ld.global.u32 	%r1689, [%rd22+4];
	xor.b32  	%r2342, %r2342, %r1689;
	ld.global.u32 	%r1690, [%rd22+8];
	xor.b32  	%r2341, %r2341, %r1690;
	ld.global.u32 	%r1691, [%rd22+12];
	xor.b32  	%r2340, %r2340, %r1691;
	ld.global.u32 	%r1692, [%rd22+16];
	xor.b32  	%r2247, %r2247, %r1692;
$L__BB2_191:
	and.b32  	%r1694, %r1684, 2;
	setp.eq.s32 	%p121, %r1694, 0;
	@%p121 bra 	$L__BB2_193;
	ld.global.u32 	%r1695, [%rd22+20];
	xor.b32  	%r2251, %r2251, %r1695;
	ld.global.u32 	%r1696, [%rd22+24];
	xor.b32  	%r2342, %r2342, %r1696;
	ld.global.u32 	%r1697, [%rd22+28];
	xor.b32  	%r2341, %r2341, %r1697;
	ld.global.u32 	%r1698, [%rd22+32];
	xor.b32  	%r2340, %r2340, %r1698;
	ld.global.u32 	%r1699, [%rd22+36];
	xor.b32  	%r2247, %r2247, %r1699;
$L__BB2_193:
	and.b32  	%r1701, %r1684, 4;
	setp.eq.s32 	%p122, %r1701, 0;
	@%p122 bra 	$L__BB2_195;
	ld.global.u32 	%r1702, [%rd22+40];
	xor.b32  	%r2251, %r2251, %r1702;
	ld.global.u32 	%r1703, [%rd22+44];
	xor.b32  	%r2342, %r2342, %r1703;
	ld.global.u32 	%r1704, [%rd22+48];
	xor.b32  	%r2341, %r2341, %r1704;
	ld.global.u32 	%r1705, [%rd22+52];
	xor.b32  	%r2340, %r2340, %r1705;
	ld.global.u32 	%r1706, [%rd22+56];
	xor.b32  	%r2247, %r2247, %r1706;
$L__BB2_195:
	and.b32  	%r1708, %r1684, 8;
	setp.eq.s32 	%p123, %r1708, 0;
	@%p123 bra 	$L__BB2_197;
	ld.global.u32 	%r1709, [%rd22+60];
	xor.b32  	%r2251, %r2251, %r1709;
	ld.global.u32 	%r1710, [%rd22+64];
	xor.b32  	%r2342, %r2342, %r1710;
	ld.global.u32 	%r1711, [%rd22+68];
	xor.b32  	%r2341, %r2341, %r1711;
	ld.global.u32 	%r1712, [%rd22+72];
	xor.b32  	%r2340, %r2340, %r1712;
	ld.global.u32 	%r1713, [%rd22+76];
	xor.b32  	%r2247, %r2247, %r1713;
$L__BB2_197:
	and.b32  	%r1715, %r1684, 16;
	setp.eq.s32 	%p124, %r1715, 0;
	@%p124 bra 	$L__BB2_199;
	ld.global.u32 	%r1716, [%rd22+80];
	xor.b32  	%r2251, %r2251, %r1716;
	ld.global.u32 	%r1717, [%rd22+84];
	xor.b32  	%r2342, %r2342, %r1717;
	ld.global.u32 	%r1718, [%rd22+88];
	xor.b32  	%r2341, %r2341, %r1718;
	ld.global.u32 	%r1719, [%rd22+92];
	xor.b32  	%r2340, %r2340, %r1719;
	ld.global.u32 	%r1720, [%rd22+96];
	xor.b32  	%r2247, %r2247, %r1720;
$L__BB2_199:
	and.b32  	%r1722, %r1684, 32;
	setp.eq.s32 	%p125, %r1722, 0;
	@%p125 bra 	$L__BB2_201;
	ld.global.u32 	%r1723, [%rd22+100];
	xor.b32  	%r2251, %r2251, %r1723;
	ld.global.u32 	%r1724, [%rd22+104];
	xor.b32  	%r2342, %r2342, %r1724;
	ld.global.u32 	%r1725, [%rd22+108];
	xor.b32  	%r2341, %r2341, %r1725;
	ld.global.u32 	%r1726, [%rd22+112];
	xor.b32  	%r2340, %r2340, %r1726;
	ld.global.u32 	%r1727, [%rd22+116];
	xor.b32  	%r2247, %r2247, %r1727;
$L__BB2_201:
	and.b32  	%r1729, %r1684, 64;
	setp.eq.s32 	%p126, %r1729, 0;
	@%p126 bra 	$L__BB2_203;
	ld.global.u32 	%r1730, [%rd22+120];
	xor.b32  	%r2251, %r2251, %r1730;
	ld.global.u32 	%r1731, [%rd22+124];
	xor.b32  	%r2342, %r2342, %r1731;
	ld.global.u32 	%r1732, [%rd22+128];
	xor.b32  	%r2341, %r2341, %r1732;
	ld.global.u32 	%r1733, [%rd22+132];
	xor.b32  	%r2340, %r2340, %r1733;
	ld.global.u32 	%r1734, [%rd22+136];
	xor.b32  	%r2247, %r2247, %r1734;
$L__BB2_203:
	and.b32  	%r1736, %r1684, 128;
	setp.eq.s32 	%p127, %r1736, 0;
	@%p127 bra 	$L__BB2_205;
	ld.global.u32 	%r1737, [%rd22+140];
	xor.b32  	%r2251, %r2251, %r1737;
	ld.global.u32 	%r1738, [%rd22+144];
	xor.b32  	%r2342, %r2342, %r1738;
	ld.global.u32 	%r1739, [%rd22+148];
	xor.b32  	%r2341, %r2341, %r1739;
	ld.global.u32 	%r1740, [%rd22+152];
	xor.b32  	%r2340, %r2340, %r1740;
	ld.global.u32 	%r1741, [%rd22+156];
	xor.b32  	%r2247, %r2247, %r1741;
$L__BB2_205:
	and.b32  	%r1743, %r1684, 256;
	setp.eq.s32 	%p128, %r1743, 0;
	@%p128 bra 	$L__BB2_207;
	ld.global.u32 	%r1744, [%rd22+160];
	xor.b32  	%r2251, %r2251, %r1744;
	ld.global.u32 	%r1745, [%rd22+164];
	xor.b32  	%r2342, %r2342, %r1745;
	ld.global.u32 	%r1746, [%rd22+168];
	xor.b32  	%r2341, %r2341, %r1746;
	ld.global.u32 	%r1747, [%rd22+172];
	xor.b32  	%r2340, %r2340, %r1747;
	ld.global.u32 	%r1748, [%rd22+176];
	xor.b32  	%r2247, %r2247, %r1748;
$L__BB2_207:
	and.b32  	%r1750, %r1684, 512;
	setp.eq.s32 	%p129, %r1750, 0;
	@%p129 bra 	$L__BB2_209;
	ld.global.u32 	%r1751, [%rd22+180];
	xor.b32  	%r2251, %r2251, %r1751;
	ld.global.u32 	%r1752, [%rd22+184];
	xor.b32  	%r2342, %r2342, %r1752;
	ld.global.u32 	%r1753, [%rd22+188];
	xor.b32  	%r2341, %r2341, %r1753;
	ld.global.u32 	%r1754, [%rd22+192];
	xor.b32  	%r2340, %r2340, %r1754;
	ld.global.u32 	%r1755, [%rd22+196];
	xor.b32  	%r2247, %r2247, %r1755;
$L__BB2_209:
	and.b32  	%r1757, %r1684, 1024;
	setp.eq.s32 	%p130, %r1757, 0;
	@%p130 bra 	$L__BB2_211;
	ld.global.u32 	%r1758, [%rd22+200];
	xor.b32  	%r2251, %r2251, %r1758;
	ld.global.u32 	%r1759, [%rd22+204];
	xor.b32  	%r2342, %r2342, %r1759;
	ld.global.u32 	%r1760, [%rd22+208];
	xor.b32  	%r2341, %r2341, %r1760;
	ld.global.u32 	%r1761, [%rd22+212];
	xor.b32  	%r2340, %r2340, %r1761;
	ld.global.u32 	%r1762, [%rd22+216];
	xor.b32  	%r2247, %r2247, %r1762;
$L__BB2_211:
	and.b32  	%r1764, %r1684, 2048;
	setp.eq.s32 	%p131, %r1764, 0;
	@%p131 bra 	$L__BB2_213;
	ld.global.u32 	%r1765, [%rd22+220];
	xor.b32  	%r2251, %r2251, %r1765;
	ld.global.u32 	%r1766, [%rd22+224];
	xor.b32  	%r2342, %r2342, %r1766;
	ld.global.u32 	%r1767, [%rd22+228];
	xor.b32  	%r2341, %r2341, %r1767;
	ld.global.u32 	%r1768, [%rd22+232];
	xor.b32  	%r2340, %r2340, %r1768;
	ld.global.u32 	%r1769, [%rd22+236];
	xor.b32  	%r2247, %r2247, %r1769;
$L__BB2_213:
	and.b32  	%r1771, %r1684, 4096;
	setp.eq.s32 	%p132, %r1771, 0;
	@%p132 bra 	$L__BB2_215;
	ld.global.u32 	%r1772, [%rd22+240];
	xor.b32  	%r2251, %r2251, %r1772;
	ld.global.u32 	%r1773, [%rd22+244];
	xor.b32  	%r2342, %r2342, %r1773;
	ld.global.u32 	%r1774, [%rd22+248];
	xor.b32  	%r2341, %r2341, %r1774;
	ld.global.u32 	%r1775, [%rd22+252];
	xor.b32  	%r2340, %r2340, %r1775;
	ld.global.u32 	%r1776, [%rd22+256];
	xor.b32  	%r2247, %r2247, %r1776;
$L__BB2_215:
	and.b32  	%r1778, %r1684, 8192;
	setp.eq.s32 	%p133, %r1778, 0;
	@%p133 bra 	$L__BB2_217;
	ld.global.u32 	%r1779, [%rd22+260];
	xor.b32  	%r2251, %r2251, %r1779;
	ld.global.u32 	%r1780, [%rd22+264];
	xor.b32  	%r2342, %r2342, %r1780;
	ld.global.u32 	%r1781, [%rd22+268];
	xor.b32  	%r2341, %r2341, %r1781;
	ld.global.u32 	%r1782, [%rd22+272];
	xor.b32  	%r2340, %r2340, %r1782;
	ld.global.u32 	%r1783, [%rd22+276];
	xor.b32  	%r2247, %r2247, %r1783;
$L__BB2_217:
	and.b32  	%r1785, %r1684, 16384;
	setp.eq.s32 	%p134, %r1785, 0;
	@%p134 bra 	$L__BB2_219;
	ld.global.u32 	%r1786, [%rd22+280];
	xor.b32  	%r2251, %r2251, %r1786;
	ld.global.u32 	%r1787, [%rd22+284];
	xor.b32  	%r2342, %r2342, %r1787;
	ld.global.u32 	%r1788, [%rd22+288];
	xor.b32  	%r2341, %r2341, %r1788;
	ld.global.u32 	%r1789, [%rd22+292];
	xor.b32  	%r2340, %r2340, %r1789;
	ld.global.u32 	%r1790, [%rd22+296];
	xor.b32  	%r2247, %r2247, %r1790;
$L__BB2_219:
	and.b32  	%r1792, %r1684, 32768;
	setp.eq.s32 	%p135, %r1792, 0;
	@%p135 bra 	$L__BB2_221;
	ld.global.u32 	%r1793, [%rd22+300];
	xor.b32  	%r2251, %r2251, %r1793;
	ld.global.u32 	%r1794, [%rd22+304];
	xor.b32  	%r2342, %r2342, %r1794;
	ld.global.u32 	%r1795, [%rd22+308];
	xor.b32  	%r2341, %r2341, %r1795;
	ld.global.u32 	%r1796, [%rd22+312];
	xor.b32  	%r2340, %r2340, %r1796;
	ld.global.u32 	%r1797, [%rd22+316];
	xor.b32  	%r2247, %r2247, %r1797;
$L__BB2_221:
	add.s32 	%r2338, %r2338, 16;
	setp.ne.s32 	%p136, %r2338, 32;
	@%p136 bra 	$L__BB2_189;
	mad.lo.s32 	%r1798, %r2332, -31, %r788;
	add.s32 	%r2332, %r1798, 1;
	setp.ne.s32 	%p137, %r2332, 5;
	@%p137 bra 	$L__BB2_188;
	st.local.u32 	[%rd2+4], %r2251;
	st.local.v2.u32 	[%rd2+8], {%r2342, %r2341};
	st.local.v2.u32 	[%rd2+16], {%r2340, %r2247};
	setp.ne.s64 	%p138, %rd19, 3;
	@%p138 bra 	$L__BB2_261;
	mov.b32 	%r2247, 0;
	mov.u32 	%r2432, %r2247;
	mov.u32 	%r2433, %r2247;
	mov.u32 	%r2434, %r2247;
	mov.u32 	%r2251, %r2247;
	mov.u32 	%r2424, %r2247;
$L__BB2_225:
	mul.wide.u32 	%rd58, %r2424, 4;
	add.s64 	%rd59, %rd2, %rd58;
	ld.local.u32 	%r963, [%rd59+4];
	shl.b32 	%r964, %r2424, 5;
	mov.b32 	%r2430, 0;
$L__BB2_226:
	.pragma "nounroll";
	shr.u32 	%r1801, %r963, %r2430;
	and.b32  	%r1802, %r1801, 1;
	setp.eq.b32 	%p139, %r1802, 1;
	not.pred 	%p140, %p139;
	add.s32 	%r1803, %r964, %r2430;
	mul.lo.s32 	%r1804, %r1803, 5;
	mul.wide.u32 	%rd60, %r1804, 4;
	add.s64 	%rd23, %rd20, %rd60;
	@%p140 bra 	$L__BB2_228;
	ld.global.u32 	%r1805, [%rd23];
	xor.b32  	%r2251, %r2251, %r1805;
	ld.global.u32 	%r1806, [%rd23+4];
	xor.b32  	%r2434, %r2434, %r1806;
	ld.global.u32 	%r1807, [%rd23+8];
	xor.b32  	%r2433, %r2433, %r1807;
	ld.global.u32 	%r1808, [%rd23+12];
	xor.b32  	%r2432, %r2432, %r1808;
	ld.global.u32 	%r1809, [%rd23+16];
	xor.b32  	%r2247, %r2247, %r1809;
$L__BB2_228:
	and.b32  	%r1811, %r1801, 2;
	setp.eq.s32 	%p141, %r1811, 0;
	@%p141 bra 	$L__BB2_230;
	ld.global.u32 	%r1812, [%rd23+20];
	xor.b32  	%r2251, %r2251, %r1812;
	ld.global.u32 	%r1813, [%rd23+24];
	xor.b32  	%r2434, %r2434, %r1813;
	ld.global.u32 	%r1814, [%rd23+28];
	xor.b32  	%r2433, %r2433, %r1814;
	ld.global.u32 	%r1815, [%rd23+32];
	xor.b32  	%r2432, %r2432, %r1815;
	ld.global.u32 	%r1816, [%rd23+36];
	xor.b32  	%r2247, %r2247, %r1816;
$L__BB2_230:
	and.b32  	%r1818, %r1801, 4;
	setp.eq.s32 	%p142, %r1818, 0;
	@%p142 bra 	$L__BB2_232;
	ld.global.u32 	%r1819, [%rd23+40];
	xor.b32  	%r2251, %r2251, %r1819;
	ld.global.u32 	%r1820, [%rd23+44];
	xor.b32  	%r2434, %r2434, %r1820;
	ld.global.u32 	%r1821, [%rd23+48];
	xor.b32  	%r2433, %r2433, %r1821;
	ld.global.u32 	%r1822, [%rd23+52];
	xor.b32  	%r2432, %r2432, %r1822;
	ld.global.u32 	%r1823, [%rd23+56];
	xor.b32  	%r2247, %r2247, %r1823;
$L__BB2_232:
	and.b32  	%r1825, %r1801, 8;
	setp.eq.s32 	%p143, %r1825, 0;
	@%p143 bra 	$L__BB2_234;
	ld.global.u32 	%r1826, [%rd23+60];
	xor.b32  	%r2251, %r2251, %r1826;
	ld.global.u32 	%r1827, [%rd23+64];
	xor.b32  	%r2434, %r2434, %r1827;
	ld.global.u32 	%r1828, [%rd23+68];
	xor.b32  	%r2433, %r2433, %r1828;
	ld.global.u32 	%r1829, [%rd23+72];
	xor.b32  	%r2432, %r2432, %r1829;
	ld.global.u32 	%r1830, [%rd23+76];
	xor.b32  	%r2247, %r2247, %r1830;
$L__BB2_234:
	and.b32  	%r1832, %r1801, 16;
	setp.eq.s32 	%p144, %r1832, 0;
	@%p144 bra 	$L__BB2_236;
	ld.global.u32 	%r1833, [%rd23+80];
	xor.b32  	%r2251, %r2251, %r1833;
	ld.global.u32 	%r1834, [%rd23+84];
	xor.b32  	%r2434, %r2434, %r1834;
	ld.global.u32 	%r1835, [%rd23+88];
	xor.b32  	%r2433, %r2433, %r1835;
	ld.global.u32 	%r1836, [%rd23+92];
	xor.b32  	%r2432, %r2432, %r1836;
	ld.global.u32 	%r1837, [%rd23+96];
	xor.b32  	%r2247, %r2247, %r1837;
$L__BB2_236:
	and.b32  	%r1839, %r1801, 32;
	setp.eq.s32 	%p145, %r1839, 0;
	@%p145 bra 	$L__BB2_238;
	ld.global.u32 	%r1840, [%rd23+100];
	xor.b32  	%r2251, %r2251, %r1840;
	ld.global.u32 	%r1841, [%rd23+104];
	xor.b32  	%r2434, %r2434, %r1841;
	ld.global.u32 	%r1842, [%rd23+108];
	xor.b32  	%r2433, %r2433, %r1842;
	ld.global.u32 	%r1843, [%rd23+112];
	xor.b32  	%r2432, %r2432, %r1843;
	ld.global.u32 	%r1844, [%rd23+116];
	xor.b32  	%r2247, %r2247, %r1844;
$L__BB2_238:
	and.b32  	%r1846, %r1801, 64;
	setp.eq.s32 	%p146, %r1846, 0;
	@%p146 bra 	$L__BB2_240;
	ld.global.u32 	%r1847, [%rd23+120];
	xor.b32  	%r2251, %r2251, %r1847;
	ld.global.u32 	%r1848, [%rd23+124];
	xor.b32  	%r2434, %r2434, %r1848;
	ld.global.u32 	%r1849, [%rd23+128];
	xor.b32  	%r2433, %r2433, %r1849;
	ld.global.u32 	%r1850, [%rd23+132];
	xor.b32  	%r2432, %r2432, %r1850;
	ld.global.u32 	%r1851, [%rd23+136];
	xor.b32  	%r2247, %r2247, %r1851;
$L__BB2_240:
	and.b32  	%r1853, %r1801, 128;
	setp.eq.s32 	%p147, %r1853, 0;
	@%p147 bra 	$L__BB2_242;
	ld.global.u32 	%r1854, [%rd23+140];
	xor.b32  	%r2251, %r2251, %r1854;
	ld.global.u32 	%r1855, [%rd23+144];
	xor.b32  	%r2434, %r2434, %r1855;
	ld.global.u32 	%r1856, [%rd23+148];
	xor.b32  	%r2433, %r2433, %r1856;
	ld.global.u32 	%r1857, [%rd23+152];
	xor.b32  	%r2432, %r2432, %r1857;
	ld.global.u32 	%r1858, [%rd23+156];
	xor.b32  	%r2247, %r2247, %r1858;
$L__BB2_242:
	and.b32  	%r1860, %r1801, 256;
	setp.eq.s32 	%p148, %r1860, 0;
	@%p148 bra 	$L__BB2_244;
	ld.global.u32 	%r1861, [%rd23+160];
	xor.b32  	%r2251, %r2251, %r1861;
	ld.global.u32 	%r1862, [%rd23+164];
	xor.b32  	%r2434, %r2434, %r1862;
	ld.global.u32 	%r1863, [%rd23+168];
	xor.b32  	%r2433, %r2433, %r1863;
	ld.global.u32 	%r1864, [%rd23+172];
	xor.b32  	%r2432, %r2432, %r1864;
	ld.global.u32 	%r1865, [%rd23+176];
	xor.b32  	%r2247, %r2247, %r1865;
$L__BB2_244:
	and.b32  	%r1867, %r1801, 512;
	setp.eq.s32 	%p149, %r1867, 0;
	@%p149 bra 	$L__BB2_246;
	ld.global.u32 	%r1868, [%rd23+180];
	xor.b32  	%r2251, %r2251, %r1868;
	ld.global.u32 	%r1869, [%rd23+184];
	xor.b32  	%r2434, %r2434, %r1869;
	ld.global.u32 	%r1870, [%rd23+188];
	xor.b32  	%r2433, %r2433, %r1870;
	ld.global.u32 	%r1871, [%rd23+192];
	xor.b32  	%r2432, %r2432, %r1871;
	ld.global.u32 	%r1872, [%rd23+196];
	xor.b32  	%r2247, %r2247, %r1872;
$L__BB2_246:
	and.b32  	%r1874, %r1801, 1024;
	setp.eq.s32 	%p150, %r1874, 0;
	@%p150 bra 	$L__BB2_248;
	ld.global.u32 	%r1875, [%rd23+200];
	xor.b32  	%r2251, %r2251, %r1875;
	ld.global.u32 	%r1876, [%rd23+204];
	xor.b32  	%r2434, %r2434, %r1876;
	ld.global.u32 	%r1877, [%rd23+208];
	xor.b32  	%r2433, %r2433, %r1877;
	ld.global.u32 	%r1878, [%rd23+212];
	xor.b32  	%r2432, %r2432, %r1878;
	ld.global.u32 	%r1879, [%rd23+216];
	xor.b32  	%r2247, %r2247, %r1879;
$L__BB2_248:
	and.b32  	%r1881, %r1801, 2048;
	setp.eq.s32 	%p151, %r1881, 0;
	@%p151 bra 	$L__BB2_250;
	ld.global.u32 	%r1882, [%rd23+220];
	xor.b32  	%r2251, %r2251, %r1882;
	ld.global.u32 	%r1883, [%rd23+224];
	xor.b32  	%r2434, %r2434, %r1883;
	ld.global.u32 	%r1884, [%rd23+228];
	xor.b32  	%r2433, %r2433, %r1884;
	ld.global.u32 	%r1885, [%rd23+232];
	xor.b32  	%r2432, %r2432, %r1885;
	ld.global.u32 	%r1886, [%rd23+236];
	xor.b32  	%r2247, %r2247, %r1886;
$L__BB2_250:
	and.b32  	%r1888, %r1801, 4096;
	setp.eq.s32 	%p152, %r1888, 0;
	@%p152 bra 	$L__BB2_252;
	ld.global.u32 	%r1889, [%rd23+240];
	xor.b32  	%r2251, %r2251, %r1889;
	ld.global.u32 	%r1890, [%rd23+244];
	xor.b32  	%r2434, %r2434, %r1890;
	ld.global.u32 	%r1891, [%rd23+248];
	xor.b32  	%r2433, %r2433, %r1891;
	ld.global.u32 	%r1892, [%rd23+252];
	xor.b32  	%r2432, %r2432, %r1892;
	ld.global.u32 	%r1893, [%rd23+256];
	xor.b32  	%r2247, %r2247, %r1893;
$L__BB2_252:
	and.b32  	%r1895, %r1801, 8192;
	setp.eq.s32 	%p153, %r1895, 0;
	@%p153 bra 	$L__BB2_254;
	ld.global.u32 	%r1896, [%rd23+260];
	xor.b32  	%r2251, %r2251, %r1896;
	ld.global.u32 	%r1897, [%rd23+264];
	xor.b32  	%r2434, %r2434, %r1897;
	ld.global.u32 	%r1898, [%rd23+268];
	xor.b32  	%r2433, %r2433, %r1898;
	ld.global.u32 	%r1899, [%rd23+272];
	xor.b32  	%r2432, %r2432, %r1899;
	ld.global.u32 	%r1900, [%rd23+276];
	xor.b32  	%r2247, %r2247, %r1900;
$L__BB2_254:
	and.b32  	%r1902, %r1801, 16384;
	setp.eq.s32 	%p154, %r1902, 0;
	@%p154 bra 	$L__BB2_256;
	ld.global.u32 	%r1903, [%rd23+280];
	xor.b32  	%r2251, %r2251, %r1903;
	ld.global.u32 	%r1904, [%rd23+284];
	xor.b32  	%r2434, %r2434, %r1904;
	ld.global.u32 	%r1905, [%rd23+288];
	xor.b32  	%r2433, %r2433, %r1905;
	ld.global.u32 	%r1906, [%rd23+292];
	xor.b32  	%r2432, %r2432, %r1906;
	ld.global.u32 	%r1907, [%rd23+296];
	xor.b32  	%r2247, %r2247, %r1907;
$L__BB2_256:
	and.b32  	%r1909, %r1801, 32768;
	setp.eq.s32 	%p155, %r1909, 0;
	@%p155 bra 	$L__BB2_258;
	ld.global.u32 	%r1910, [%rd23+300];
	xor.b32  	%r2251, %r2251, %r1910;
	ld.global.u32 	%r1911, [%rd23+304];
	xor.b32  	%r2434, %r2434, %r1911;
	ld.global.u32 	%r1912, [%rd23+308];
	xor.b32  	%r2433, %r2433, %r1912;
	ld.global.u32 	%r1913, [%rd23+312];
	xor.b32  	%r2432, %r2432, %r1913;
	ld.global.u32 	%r1914, [%rd23+316];
	xor.b32  	%r2247, %r2247, %r1914;
$L__BB2_258:
	add.s32 	%r2430, %r2430, 16;
	setp.ne.s32 	%p156, %r2430, 32;
	@%p156 bra 	$L__BB2_226;
	mad.lo.s32 	%r1915, %r2424, -31, %r964;
	add.s32 	%r2424, %r1915, 1;
	setp.ne.s32 	%p157, %r2424, 5;
	@%p157 bra 	$L__BB2_225;
	st.local.u32 	[%rd2+4], %r2251;
	st.local.v2.u32 	[%rd2+8], {%r2434, %r2433};
	st.local.v2.u32 	[%rd2+16], {%r2432, %r2247};
$L__BB2_261:
	shr.u64 	%rd61, %rd18, 2;
	add.s32 	%r2234, %r2234, 1;
	setp.gt.u64 	%p158, %rd18, 3;
	@%p158 bra 	$L__BB2_149;
$L__BB2_262:
	shr.u32 	%r1916, %r2251, 2;
	xor.b32  	%r1917, %r1916, %r2251;
	shl.b32 	%r1918, %r2247, 4;
	shl.b32 	%r1919, %r1917, 1;
	xor.b32  	%r1920, %r1919, %r1918;
	xor.b32  	%r1921, %r1920, %r1917;
	xor.b32  	%r1922, %r1921, %r2247;
	add.s32 	%r1923, %r599, %r1922;
	cvt.u16.u32 	%rs16, %r1923;
	add.s16 	%rs17, %rs16, 1;
	and.b16  	%rs18, %rs17, 3;
	add.s16 	%rs19, %rs18, 49;
	st.global.u8 	[%rd5], %rs19;
$L__BB2_263:
	ret;

}
	// .globl	_Z17bloquesEspecialesPciiPiS_S0_
.visible .entry _Z17bloquesEspecialesPciiPiS_S0_(
	.param .u64 .ptr .align 1 _Z17bloquesEspecialesPciiPiS_S0__param_0,
	.param .u32 _Z17bloquesEspecialesPciiPiS_S0__param_1,
	.param .u32 _Z17bloquesEspecialesPciiPiS_S0__param_2,
	.param .u64 .ptr .align 1 _Z17bloquesEspecialesPciiPiS_S0__param_3,
	.param .u64 .ptr .align 1 _Z17bloquesEspecialesPciiPiS_S0__param_4,
	.param .u64 .ptr .align 1 _Z17bloquesEspecialesPciiPiS_S0__param_5
)
{
	.local .align 8 .b8 	__local_depot3[56];
	.reg .b64 	%SP;
	.reg .b64 	%SPL;
	.reg .pred 	%p<209>;
	.reg .b16 	%rs<17>;
	.reg .b32 	%r<3622>;
	.reg .b32 	%f<5>;
	.reg .b64 	%rd<94>;
	.reg .b64 	%fd<7>;

	mov.u64 	%SPL, __local_depot3;
	cvta.local.u64 	%SP, %SPL;
	ld.param.u64 	%rd29, [_Z17bloquesEspecialesPciiPiS_S0__param_0];
	ld.param.u32 	%r1624, [_Z17bloquesEspecialesPciiPiS_S0__param_1];
	ld.param.u32 	%r1625, [_Z17bloquesEspecialesPciiPiS_S0__param_2];
	ld.param.u64 	%rd30, [_Z17bloquesEspecialesPciiPiS_S0__param_3];
	ld.param.u64 	%rd31, [_Z17bloquesEspecialesPciiPiS_S0__param_4];
	cvta.to.global.u64 	%rd1, %rd30;
	cvta.to.global.u64 	%rd2, %rd31;
	cvta.to.global.u64 	%rd32, %rd29;
	add.u64 	%rd33, %SP, 0;
	add.u64 	%rd3, %SPL, 0;
	add.u64 	%rd4, %SPL, 0;
	mov.u32 	%r1626, %ntid.x;
	mov.u32 	%r1627, %tid.y;
	mov.u32 	%r1, %tid.x;
	mad.lo.s32 	%r1628, %r1627, %r1626, %r1;
	mad.lo.s32 	%r2, %r1624, %r1626, %r1625;
	cvt.u64.u32 	%rd5, %r1628;
	add.s64 	%rd6, %rd32, %rd5;
	ld.global.u8 	%rs1, [%rd6];
	cvt.s64.s32 	%rd35, %r2;
	add.s64 	%rd36, %rd32, %rd35;
	ld.global.u8 	%rs2, [%rd36];
	bar.sync 	0;
	setp.ne.s16 	%p1, %rs2, 66;
	setp.ne.s32 	%p2, %r1628, %r2;
	or.pred  	%p3, %p2, %p1;
	@%p3 bra 	$L__BB3_119;
	cvt.u32.u64 	%r1629, %rd5;
	cvta.to.local.u64 	%rd7, %rd33;
	// begin inline asm
	mov.u64 	%rd37, %clock64;
	// end inline asm
	cvt.u32.u64 	%r1630, %rd37;
	xor.b32  	%r1631, %r1630, -1429050551;
	mul.lo.s32 	%r1632, %r1631, 1099087573;
	{ .reg .b32 tmp; mov.b64 {tmp, %r1633}, %rd37; }
	xor.b32  	%r1634, %r1633, -136515619;
	mul.lo.s32 	%r1635, %r1634, -1703105765;
	add.s32 	%r1636, %r1632, %r1635;
	add.s32 	%r3, %r1636, 6615241;
	add.s32 	%r2791, %r1632, 123456789;
	st.local.v2.u32 	[%rd7], {%r3, %r2791};
	xor.b32  	%r1637, %r1632, 362436069;
	add.s32 	%r1638, %r1635, 521288629;
	st.local.v2.u32 	[%rd7+8], {%r1637, %r1638};
	xor.b32  	%r1639, %r1635, 88675123;
	add.s32 	%r2787, %r1632, 5783321;
	st.local.v2.u32 	[%rd7+16], {%r1639, %r2787};
	setp.eq.s32 	%p4, %r1629, 0;
	@%p4 bra 	$L__BB3_116;
	mov.b32 	%r2774, 0;
	mov.u64 	%rd41, precalc_xorwow_matrix;
	mov.u64 	%rd91, %rd5;
$L__BB3_3:
	mov.u64 	%rd8, %rd91;
	and.b64  	%rd39, %rd8, 3;
	setp.eq.s64 	%p5, %rd39, 0;
	@%p5 bra 	$L__BB3_115;
	mul.wide.u32 	%rd40, %r2774, 3200;
	add.s64 	%rd9, %rd41, %rd40;
	mov.b32 	%r2787, 0;
	mov.u32 	%r2788, %r2787;
	mov.u32 	%r2789, %r2787;
	mov.u32 	%r2790, %r2787;
	mov.u32 	%r2791, %r2787;
	mov.u32 	%r2780, %r2787;
$L__BB3_5:
	mul.wide.u32 	%rd42, %r2780, 4;
	add.s64 	%rd43, %rd7, %rd42;
	ld.local.u32 	%r15, [%rd43+4];
	shl.b32 	%r16, %r2780, 5;
	mov.b32 	%r2786, 0;
$L__BB3_6:
	.pragma "nounroll";
	shr.u32 	%r1643, %r15, %r2786;
	and.b32  	%r1644, %r1643, 1;
	setp.eq.b32 	%p6, %r1644, 1;
	not.pred 	%p7, %p6;
	add.s32 	%r1645, %r16, %r2786;
	mul.lo.s32 	%r1646, %r1645, 5;
	mul.wide.u32 	%rd44, %r1646, 4;
	add.s64 	%rd10, %rd9, %rd44;
	@%p7 bra 	$L__BB3_8;
	ld.global.u32 	%r1647, [%rd10];
	xor.b32  	%r2791, %r2791, %r1647;
	ld.global.u32 	%r1648, [%rd10+4];
	xor.b32  	%r2790, %r2790, %r1648;
	ld.global.u32 	%r1649, [%rd10+8];
	xor.b32  	%r2789, %r2789, %r1649;
	ld.global.u32 	%r1650, [%rd10+12];
	xor.b32  	%r2788, %r2788, %r1650;
	ld.global.u32 	%r1651, [%rd10+16];
	xor.b32  	%r2787, %r2787, %r1651;
$L__BB3_8:
	and.b32  	%r1653, %r1643, 2;
	setp.eq.s32 	%p8, %r1653, 0;
	@%p8 bra 	$L__BB3_10;
	ld.global.u32 	%r1654, [%rd10+20];
	xor.b32  	%r2791, %r2791, %r1654;
	ld.global.u32 	%r1655, [%rd10+24];
	xor.b32  	%r2790, %r2790, %r1655;
	ld.global.u32 	%r1656, [%rd10+28];
	xor.b32  	%r2789, %r2789, %r1656;
	ld.global.u32 	%r1657, [%rd10+32];
	xor.b32  	%r2788, %r2788, %r1657;
	ld.global.u32 	%r1658, [%rd10+36];
	xor.b32  	%r2787, %r2787, %r1658;
$L__BB3_10:
	and.b32  	%r1660, %r1643, 4;
	setp.eq.s32 	%p9, %r1660, 0;
	@%p9 bra 	$L__BB3_12;
	ld.global.u32 	%r1661, [%rd10+40];
	xor.b32  	%r2791, %r2791, %r1661;
	ld.global.u32 	%r1662, [%rd10+44];
	xor.b32  	%r2790, %r2790, %r1662;
	ld.global.u32 	%r1663, [%rd10+48];
	xor.b32  	%r2789, %r2789, %r1663;
	ld.global.u32 	%r1664, [%rd10+52];
	xor.b32  	%r2788, %r2788, %r1664;
	ld.global.u32 	%r1665, [%rd10+56];
	xor.b32  	%r2787, %r2787, %r1665;
$L__BB3_12:
	and.b32  	%r1667, %r1643, 8;
	setp.eq.s32 	%p10, %r1667, 0;
	@%p10 bra 	$L__BB3_14;
	ld.global.u32 	%r1668, [%rd10+60];
	xor.b32  	%r2791, %r2791, %r1668;
	ld.global.u32 	%r1669, [%rd10+64];
	xor.b32  	%r2790, %r2790, %r1669;
	ld.global.u32 	%r1670, [%rd10+68];
	xor.b32  	%r2789, %r2789, %r1670;
	ld.global.u32 	%r1671, [%rd10+72];
	xor.b32  	%r2788, %r2788, %r1671;
	ld.global.u32 	%r1672, [%rd10+76];
	xor.b32  	%r2787, %r2787, %r1672;
$L__BB3_14:
	and.b32  	%r1674, %r1643, 16;
	setp.eq.s32 	%p11, %r1674, 0;
	@%p11 bra 	$L__BB3_16;
	ld.global.u32 	%r1675, [%rd10+80];
	xor.b32  	%r2791, %r2791, %r1675;
	ld.global.u32 	%r1676, [%rd10+84];
	xor.b32  	%r2790, %r2790, %r1676;
	ld.global.u32 	%r1677, [%rd10+88];
	xor.b32  	%r2789, %r2789, %r1677;
	ld.global.u32 	%r1678, [%rd10+92];
	xor.b32  	%r2788, %r2788, %r1678;
	ld.global.u32 	%r1679, [%rd10+96];
	xor.b32  	%r2787, %r2787, %r1679;
$L__BB3_16:
	and.b32  	%r1681, %r1643, 32;
	setp.eq.s32 	%p12, %r1681, 0;
	@%p12 bra 	$L__BB3_18;
	ld.global.u32 	%r1682, [%rd10+100];
	xor.b32  	%r2791, %r2791, %r1682;
	ld.global.u32 	%r1683, [%rd10+104];
	xor.b32  	%r2790, %r2790, %r1683;
	ld.global.u32 	%r1684, [%rd10+108];
	xor.b32  	%r2789, %r2789, %r1684;
	ld.global.u32 	%r1685, [%rd10+112];
	xor.b32  	%r2788, %r2788, %r1685;
	ld.global.u32 	%r1686, [%rd10+116];
	xor.b32  	%r2787, %r2787, %r1686;
$L__BB3_18:
	and.b32  	%r1688, %r1643, 64;
	setp.eq.s32 	%p13, %r1688, 0;
	@%p13 bra 	$L__BB3_20;
	ld.global.u32 	%r1689, [%rd10+120];
	xor.b32  	%r2791, %r2791, %r1689;
	ld.global.u32 	%r1690, [%rd10+124];
	xor.b32  	%r2790, %r2790, %r1690;
	ld.global.u32 	%r1691, [%rd10+128];
	xor.b32  	%r2789, %r2789, %r1691;
	ld.global.u32 	%r1692, [%rd10+132];
	xor.b32  	%r2788, %r2788, %r1692;
	ld.global.u32 	%r1693, [%rd10+136];
	xor.b32  	%r2787, %r2787, %r1693;
$L__BB3_20:
	and.b32  	%r1695, %r1643, 128;
	setp.eq.s32 	%p14, %r1695, 0;
	@%p14 bra 	$L__BB3_22;
	ld.global.u32 	%r1696, [%rd10+140];
	xor.b32  	%r2791, %r2791, %r1696;
	ld.global.u32 	%r1697, [%rd10+144];
	xor.b32  	%r2790, %r2790, %r1697;
	ld.global.u32 	%r1698, [%rd10+148];
	xor.b32  	%r2789, %r2789, %r1698;
	ld.global.u32 	%r1699, [%rd10+152];
	xor.b32  	%r2788, %r2788, %r1699;
	ld.global.u32 	%r1700, [%rd10+156];
	xor.b32  	%r2787, %r2787, %r1700;
$L__BB3_22:
	and.b32  	%r1702, %r1643, 256;
	setp.eq.s32 	%p15, %r1702, 0;
	@%p15 bra 	$L__BB3_24;
	ld.global.u32 	%r1703, [%rd10+160];
	xor.b32  	%r2791, %r2791, %r1703;
	ld.global.u32 	%r1704, [%rd10+164];
	xor.b32  	%r2790, %r2790, %r1704;
	ld.global.u32 	%r1705, [%rd10+168];
	xor.b32  	%r2789, %r2789, %r1705;
	ld.global.u32 	%r1706, [%rd10+172];
	xor.b32  	%r2788, %r2788, %r1706;
	ld.global.u32 	%r1707, [%rd10+176];
	xor.b32  	%r2787, %r2787, %r1707;
$L__BB3_24:
	and.b32  	%r1709, %r1643, 512;
	setp.eq.s32 	%p16, %r1709, 0;
	@%p16 bra 	$L__BB3_26;
	ld.global.u32 	%r1710, [%rd10+180];
	xor.b32  	%r2791, %r2791, %r1710;
	ld.global.u32 	%r1711, [%rd10+184];
	xor.b32  	%r2790, %r2790, %r1711;
	ld.global.u32 	%r1712, [%rd10+188];
	xor.b32  	%r2789, %r2789, %r1712;
	ld.global.u32 	%r1713, [%rd10+192];
	xor.b32  	%r2788, %r2788, %r1713;
	ld.global.u32 	%r1714, [%rd10+196];
	xor.b32  	%r2787, %r2787, %r1714;
$L__BB3_26:
	and.b32  	%r1716, %r1643, 1024;
	setp.eq.s32 	%p17, %r1716, 0;
	@%p17 bra 	$L__BB3_28;
	ld.global.u32 	%r1717, [%rd10+200];
	xor.b32  	%r2791, %r2791, %r1717;
	ld.global.u32 	%r1718, [%rd10+204];
	xor.b32  	%r2790, %r2790, %r1718;
	ld.global.u32 	%r1719, [%rd10+208];
	xor.b32  	%r2789, %r2789, %r1719;
	ld.global.u32 	%r1720, [%rd10+212];
	xor.b32  	%r2788, %r2788, %r1720;
	ld.global.u32 	%r1721, [%rd10+216];
	xor.b32  	%r2787, %r2787, %r1721;
$L__BB3_28:
	and.b32  	%r1723, %r1643, 2048;
	setp.eq.s32 	%p18, %r1723, 0;
	@%p18 bra 	$L__BB3_30;
	ld.global.u32 	%r1724, [%rd10+220];
	xor.b32  	%r2791, %r2791, %r1724;
	ld.global.u32 	%r1725, [%rd10+224];
	xor.b32  	%r2790, %r2790, %r1725;
	ld.global.u32 	%r1726, [%rd10+228];
	xor.b32  	%r2789, %r2789, %r1726;
	ld.global.u32 	%r1727, [%rd10+232];
	xor.b32  	%r2788, %r2788, %r1727;
	ld.global.u32 	%r1728, [%rd10+236];
	xor.b32  	%r2787, %r2787, %r1728;
$L__BB3_30:
	and.b32  	%r1730, %r1643, 4096;
	setp.eq.s32 	%p19, %r1730, 0;
	@%p19 bra 	$L__BB3_32;
	ld.global.u32 	%r1731, [%rd10+240];
	xor.b32  	%r2791, %r2791, %r1731;
	ld.global.u32 	%r1732, [%rd10+244];
	xor.b32  	%r2790, %r2790, %r1732;
	ld.global.u32 	%r1733, [%rd10+248];
	xor.b32  	%r2789, %r2789, %r1733;
	ld.global.u32 	%r1734, [%rd10+252];
	xor.b32  	%r2788, %r2788, %r1734;
	ld.global.u32 	%r1735, [%rd10+256];
	xor.b32  	%r2787, %r2787, %r1735;
$L__BB3_32:
	and.b32  	%r1737, %r1643, 8192;
	setp.eq.s32 	%p20, %r1737, 0;
	@%p20 bra 	$L__BB3_34;
	ld.global.u32 	%r1738, [%rd10+260];
	xor.b32  	%r2791, %r2791, %r1738;
	ld.global.u32 	%r1739, [%rd10+264];
	xor.b32  	%r2790, %r2790, %r1739;
	ld.global.u32 	%r1740, [%rd10+268];
	xor.b32  	%r2789, %r2789, %r1740;
	ld.global.u32 	%r1741, [%rd10+272];
	xor.b32  	%r2788, %r2788, %r1741;
	ld.global.u32 	%r1742, [%rd10+276];
	xor.b32  	%r2787, %r2787, %r1742;
$L__BB3_34:
	and.b32  	%r1744, %r1643, 16384;
	setp.eq.s32 	%p21, %r1744, 0;
	@%p21 bra 	$L__BB3_36;
	ld.global.u32 	%r1745, [%rd10+280];
	xor.b32  	%r2791, %r2791, %r1745;
	ld.global.u32 	%r1746, [%rd10+284];
	xor.b32  	%r2790, %r2790, %r1746;
	ld.global.u32 	%r1747, [%rd10+288];
	xor.b32  	%r2789, %r2789, %r1747;
	ld.global.u32 	%r1748, [%rd10+292];
	xor.b32  	%r2788, %r2788, %r1748;
	ld.global.u32 	%r1749, [%rd10+296];
	xor.b32  	%r2787, %r2787, %r1749;
$L__BB3_36:
	and.b32  	%r1751, %r1643, 32768;
	setp.eq.s32 	%p22, %r1751, 0;
	@%p22 bra 	$L__BB3_38;
	ld.global.u32 	%r1752, [%rd10+300];
	xor.b32  	%r2791, %r2791, %r1752;
	ld.global.u32 	%r1753, [%rd10+304];
	xor.b32  	%r2790, %r2790, %r1753;
	ld.global.u32 	%r1754, [%rd10+308];
	xor.b32  	%r2789, %r2789, %r1754;
	ld.global.u32 	%r1755, [%rd10+312];
	xor.b32  	%r2788, %r2788, %r1755;
	ld.global.u32 	%r1756, [%rd10+316];
	xor.b32  	%r2787, %r2787, %r1756;
$L__BB3_38:
	add.s32 	%r2786, %r2786, 16;
	setp.ne.s32 	%p23, %r2786, 32;
	@%p23 bra 	$L__BB3_6;
	mad.lo.s32 	%r1757, %r2780, -31, %r16;
	add.s32 	%r2780, %r1757, 1;
	setp.ne.s32 	%p24, %r2780, 5;
	@%p24 bra 	$L__BB3_5;
	st.local.u32 	[%rd7+4], %r2791;
	st.local.v2.u32 	[%rd7+8], {%r2790, %r2789};
	st.local.v2.u32 	[%rd7+16], {%r2788, %r2787};
	and.b64  	%rd45, %rd8, 3;
	setp.eq.s64 	%p25, %rd45, 1;
	@%p25 bra 	$L__BB3_115;
	mov.b32 	%r2787, 0;
	mov.u32 	%r2880, %r2787;
	mov.u32 	%r2881, %r2787;
	mov.u32 	%r2882, %r2787;
	mov.u32 	%r2791, %r2787;
	mov.u32 	%r2872, %r2787;
$L__BB3_42:
	mul.wide.u32 	%rd46, %r2872, 4;
	add.s64 	%rd47, %rd7, %rd46;
	ld.local.u32 	%r191, [%rd47+4];
	shl.b32 	%r192, %r2872, 5;
	mov.b32 	%r2878, 0;
$L__BB3_43:
	.pragma "nounroll";
	shr.u32 	%r1760, %r191, %r2878;
	and.b32  	%r1761, %r1760, 1;
	setp.eq.b32 	%p26, %r1761, 1;
	not.pred 	%p27, %p26;
	add.s32 	%r1762, %r192, %r2878;
	mul.lo.s32 	%r1763, %r1762, 5;
	mul.wide.u32 	%rd48, %r1763, 4;
	add.s64 	%rd11, %rd9, %rd48;
	@%p27 bra 	$L__BB3_45;
	ld.global.u32 	%r1764, [%rd11];
	xor.b32  	%r2791, %r2791, %r1764;
	ld.global.u32 	%r1765, [%rd11+4];
	xor.b32  	%r2882, %r2882, %r1765;
	ld.global.u32 	%r1766, [%rd11+8];
	xor.b32  	%r2881, %r2881, %r1766;
	ld.global.u32 	%r1767, [%rd11+12];
	xor.b32  	%r2880, %r2880, %r1767;
	ld.global.u32 	%r1768, [%rd11+16];
	xor.b32  	%r2787, %r2787, %r1768;
$L__BB3_45:
	and.b32  	%r1770, %r1760, 2;
	setp.eq.s32 	%p28, %r1770, 0;
	@%p28 bra 	$L__BB3_47;
	ld.global.u32 	%r1771, [%rd11+20];
	xor.b32  	%r2791, %r2791, %r1771;
	ld.global.u32 	%r1772, [%rd11+24];
	xor.b32  	%r2882, %r2882, %r1772;
	ld.global.u32 	%r1773, [%rd11+28];
	xor.b32  	%r2881, %r2881, %r1773;
	ld.global.u32 	%r1774, [%rd11+32];
	xor.b32  	%r2880, %r2880, %r1774;
	ld.global.u32 	%r1775, [%rd11+36];
	xor.b32  	%r2787, %r2787, %r1775;
$L__BB3_47:
	and.b32  	%r1777, %r1760, 4;
	setp.eq.s32 	%p29, %r1777, 0;
	@%p29 bra 	$L__BB3_49;
	ld.global.u32 	%r1778, [%rd11+40];
	xor.b32  	%r2791, %r2791, %r1778;
	ld.global.u32 	%r1779, [%rd11+44];
	xor.b32  	%r2882, %r2882, %r1779;
	ld.global.u32 	%r1780, [%rd11+48];
	xor.b32  	%r2881, %r2881, %r1780;
	ld.global.u32 	%r1781, [%rd11+52];
	xor.b32  	%r2880, %r2880, %r1781;
	ld.global.u32 	%r1782, [%rd11+56];
	xor.b32  	%r2787, %r2787, %r1782;
$L__BB3_49:
	and.b32  	%r1784, %r1760, 8;
	setp.eq.s32 	%p30, %r1784, 0;
	@%p30 bra 	$L__BB3_51;
	ld.global.u32 	%r1785, [%rd11+60];
	xor.b32  	%r2791, %r2791, %r1785;
	ld.global.u32 	%r1786, [%rd11+64];
	xor.b32  	%r2882, %r2882, %r1786;
	ld.global.u32 	%r1787, [%rd11+68];
	xor.b32  	%r2881, %r2881, %r1787;
	ld.global.u32 	%r1788, [%rd11+72];
	xor.b32  	%r2880, %r2880, %r1788;
	ld.global.u32 	%r1789, [%rd11+76];
	xor.b32  	%r2787, %r2787, %r1789;
$L__BB3_51:
	and.b32  	%r1791, %r1760, 16;
	setp.eq.s32 	%p31, %r1791, 0;
	@%p31 bra 	$L__BB3_53;
	ld.global.u32 	%r1792, [%rd11+80];
	xor.b32  	%r2791, %r2791, %r1792;
	ld.global.u32 	%r1793, [%rd11+84];
	xor.b32  	%r2882, %r2882, %r1793;
	ld.global.u32 	%r1794, [%rd11+88];
	xor.b32  	%r2881, %r2881, %r1794;
	ld.global.u32 	%r1795, [%rd11+92];
	xor.b32  	%r2880, %r2880, %r1795;
	ld.global.u32 	%r1796, [%rd11+96];
	xor.b32  	%r2787, %r2787, %r1796;
$L__BB3_53:
	and.b32  	%r1798, %r1760, 32;
	setp.eq.s32 	%p32, %r1798, 0;
	@%p32 bra 	$L__BB3_55;
	ld.global.u32 	%r1799, [%rd11+100];
	xor.b32  	%r2791, %r2791, %r1799;
	ld.global.u32 	%r1800, [%rd11+104];
	xor.b32  	%r2882, %r2882, %r1800;
	ld.global.u32 	%r1801, [%rd11+108];
	xor.b32  	%r2881, %r2881, %r1801;
	ld.global.u32 	%r1802, [%rd11+112];
	xor.b32  	%r2880, %r2880, %r1802;
	ld.global.u32 	%r1803, [%rd11+116];
	xor.b32  	%r2787, %r2787, %r1803;
$L__BB3_55:
	and.b32  	%r1805, %r1760, 64;
	setp.eq.s32 	%p33, %r1805, 0;
	@%p33 bra 	$L__BB3_57;
	ld.global.u32 	%r1806, [%rd11+120];
	xor.b32  	%r2791, %r2791, %r1806;
	ld.global.u32 	%r1807, [%rd11+124];
	xor.b32  	%r2882, %r2882, %r1807;
	ld.global.u32 	%r1808, [%rd11+128];
	xor.b32  	%r2881, %r2881, %r1808;
	ld.global.u32 	%r1809, [%rd11+132];
	xor.b32  	%r2880, %r2880, %r1809;
	ld.global.u32 	%r1810, [%rd11+136];
	xor.b32  	%r2787, %r2787, %r1810;
$L__BB3_57:
	and.b32  	%r1812, %r1760, 128;
	setp.eq.s32 	%p34, %r1812, 0;
	@%p34 bra 	$L__BB3_59;
	ld.global.u32 	%r1813, [%rd11+140];
	xor.b32  	%r2791, %r2791, %r1813;
	ld.global.u32 	%r1814, [%rd11+144];
	xor.b32  	%r2882, %r2882, %r1814;
	ld.global.u32 	%r1815, [%rd11+148];
	xor.b32  	%r2881, %r2881, %r1815;
	ld.global.u32 	%r1816, [%rd11+152];
	xor.b32  	%r2880, %r2880, %r1816;
	ld.global.u32 	%r1817, [%rd11+156];
	xor.b32  	%r2787, %r2787, %r1817;
$L__BB3_59:
	and.b32  	%r1819, %r1760, 256;
	setp.eq.s32 	%p35, %r1819, 0;
	@%p35 bra 	$L__BB3_61;
	ld.global.u32 	%r1820, [%rd11+160];
	xor.b32  	%r2791, %r2791, %r1820;
	ld.global.u32 	%r1821, [%rd11+164];
	xor.b32  	%r2882, %r2882, %r1821;
	ld.global.u32 	%r1822, [%rd11+168];
	xor.b32  	%r2881, %r2881, %r1822;
	ld.global.u32 	%r1823, [%rd11+172];
	xor.b32  	%r2880, %r2880, %r1823;
	ld.global.u32 	%r1824, [%rd11+176];
	xor.b32  	%r2787, %r2787, %r1824;
$L__BB3_61:
	and.b32  	%r1826, %r1760, 512;
	setp.eq.s32 	%p36, %r1826, 0;
	@%p36 bra 	$L__BB3_63;
	ld.global.u32 	%r1827, [%rd11+180];
	xor.b32  	%r2791, %r2791, %r1827;
	ld.global.u32 	%r1828, [%rd11+184];
	xor.b32  	%r2882, %r2882, %r1828;
	ld.global.u32 	%r1829, [%rd11+188];
	xor.b32  	%r2881, %r2881, %r1829;
	ld.global.u32 	%r1830, [%rd11+192];
	xor.b32  	%r2880, %r2880, %r1830;
	ld.global.u32 	%r1831, [%rd11+196];
	xor.b32  	%r2787, %r2787, %r1831;
$L__BB3_63:
	and.b32  	%r1833, %r1760, 1024;
	setp.eq.s32 	%p37, %r1833, 0;
	@%p37 bra 	$L__BB3_65;
	ld.global.u32 	%r1834, [%rd11+200];
	xor.b32  	%r2791, %r2791, %r1834;
	ld.global.u32 	%r1835, [%rd11+204];
	xor.b32  	%r2882, %r2882, %r1835;
	ld.global.u32 	%r1836, [%rd11+208];
	xor.b32  	%r2881, %r2881, %r1836;
	ld.global.u32 	%r1837, [%rd11+212];
	xor.b32  	%r2880, %r2880, %r1837;
	ld.global.u32 	%r1838, [%rd11+216];
	xor.b32  	%r2787, %r2787, %r1838;
$L__BB3_65:
	and.b32  	%r1840, %r1760, 2048;
	setp.eq.s32 	%p38, %r1840, 0;
	@%p38 bra 	$L__BB3_67;
	ld.global.u32 	%r1841, [%rd11+220];
	xor.b32  	%r2791, %r2791, %r1841;
	ld.global.u32 	%r1842, [%rd11+224];
	xor.b32  	%r2882, %r2882, %r1842;
	ld.global.u32 	%r1843, [%rd11+228];
	xor.b32  	%r2881, %r2881, %r1843;
	ld.global.u32 	%r1844, [%rd11+232];
	xor.b32  	%r2880, %r2880, %r1844;
	ld.global.u32 	%r1845, [%rd11+236];
	xor.b32  	%r2787, %r2787, %r1845;
$L__BB3_67:
	and.b32  	%r1847, %r1760, 4096;
	setp.eq.s32 	%p39, %r1847, 0;
	@%p39 bra 	$L__BB3_69;
	ld.global.u32 	%r1848, [%rd11+240];
	xor.b32  	%r2791, %r2791, %r1848;
	ld.global.u32 	%r1849, [%rd11+244];
	xor.b32  	%r2882, %r2882, %r1849;
	ld.global.u32 	%r1850, [%rd11+248];
	xor.b32  	%r2881, %r2881, %r1850;
	ld.global.u32 	%r1851, [%rd11+252];
	xor.b32  	%r2880, %r2880, %r1851;
	ld.global.u32 	%r1852, [%rd11+256];
	xor.b32  	%r2787, %r2787, %r1852;
$L__BB3_69:
	and.b32  	%r1854, %r1760, 8192;
	setp.eq.s32 	%p40, %r1854, 0;
	@%p40 bra 	$L__BB3_71;
	ld.global.u32 	%r1855, [%rd11+260];
	xor.b32  	%r2791, %r2791, %r1855;
	ld.global.u32 	%r1856, [%rd11+264];
	xor.b32  	%r2882, %r2882, %r1856;
	ld.global.u32 	%r1857, [%rd11+268];
	xor.b32  	%r2881, %r2881, %r1857;
	ld.global.u32 	%r1858, [%rd11+272];
	xor.b32  	%r2880, %r2880, %r1858;
	ld.global.u32 	%r1859, [%rd11+276];
	xor.b32  	%r2787, %r2787, %r1859;
$L__BB3_71:
	and.b32  	%r1861, %r1760, 16384;
	setp.eq.s32 	%p41, %r1861, 0;
	@%p41 bra 	$L__BB3_73;
	ld.global.u32 	%r1862, [%rd11+280];
	xor.b32  	%r2791, %r2791, %r1862;
	ld.global.u32 	%r1863, [%rd11+284];
	xor.b32  	%r2882, %r2882, %r1863;
	ld.global.u32 	%r1864, [%rd11+288];
	xor.b32  	%r2881, %r2881, %r1864;
	ld.global.u32 	%r1865, [%rd11+292];
	xor.b32  	%r2880, %r2880, %r1865;
	ld.global.u32 	%r1866, [%rd11+296];
	xor.b32  	%r2787, %r2787, %r1866;
$L__BB3_73:
	and.b32  	%r1868, %r1760, 32768;
	setp.eq.s32 	%p42, %r1868, 0;
	@%p42 bra 	$L__BB3_75;
	ld.global.u32 	%r1869, [%rd11+300];
	xor.b32  	%r2791, %r2791, %r1869;
	ld.global.u32 	%r1870, [%rd11+304];
	xor.b32  	%r2882, %r2882, %r1870;
	ld.global.u32 	%r1871, [%rd11+308];
	xor.b32  	%r2881, %r2881, %r1871;
	ld.global.u32 	%r1872, [%rd11+312];
	xor.b32  	%r2880, %r2880, %r1872;
	ld.global.u32 	%r1873, [%rd11+316];
	xor.b32  	%r2787, %r2787, %r1873;
$L__BB3_75:
	add.s32 	%r2878, %r2878, 16;
	setp.ne.s32 	%p43, %r2878, 32;
	@%p43 bra 	$L__BB3_43;
	mad.lo.s32 	%r1874, %r2872, -31, %r192;
	add.s32 	%r2872, %r1874, 1;
	setp.ne.s32 	%p44, %r2872, 5;
	@%p44 bra 	$L__BB3_42;
	st.local.u32 	[%rd7+4], %r2791;
	st.local.v2.u32 	[%rd7+8], {%r2882, %r2881};
	st.local.v2.u32 	[%rd7+16], {%r2880, %r2787};
	and.b64  	%rd49, %rd8, 3;
	setp.ne.s64 	%p45, %rd49, 3;
	@%p45 bra 	$L__BB3_115;
	mov.b32 	%r2787, 0;
	mov.u32 	%r2972, %r2787;
	mov.u32 	%r2973, %r2787;
	mov.u32 	%r2974, %r2787;
	mov.u32 	%r2791, %r2787;
	mov.u32 	%r2964, %r2787;
$L__BB3_79:
	mul.wide.u32 	%rd50, %r2964, 4;
	add.s64 	%rd51, %rd7, %rd50;
	ld.local.u32 	%r367, [%rd51+4];
	shl.b32 	%r368, %r2964, 5;
	mov.b32 	%r2970, 0;
$L__BB3_80:
	.pragma "nounroll";
	shr.u32 	%r1877, %r367, %r2970;
	and.b32  	%r1878, %r1877, 1;
	setp.eq.b32 	%p46, %r1878, 1;
	not.pred 	%p47, %p46;
	add.s32 	%r1879, %r368, %r2970;
	mul.lo.s32 	%r1880, %r1879, 5;
	mul.wide.u32 	%rd52, %r1880, 4;
	add.s64 	%rd12, %rd9, %rd52;
	@%p47 bra 	$L__BB3_82;
	ld.global.u32 	%r1881, [%rd12];
	xor.b32  	%r2791, %r2791, %r1881;
	ld.global.u32 	%r1882, [%rd12+4];
	xor.b32  	%r2974, %r2974, %r1882;
	ld.global.u32 	%r1883, [%rd12+8];
	xor.b32  	%r2973, %r2973, %r1883;
	ld.global.u32 	%r1884, [%rd12+12];
	xor.b32  	%r2972, %r2972, %r1884;
	ld.global.u32 	%r1885, [%rd12+16];
	xor.b32  	%r2787, %r2787, %r1885;
$L__BB3_82:
	and.b32  	%r1887, %r1877, 2;
	setp.eq.s32 	%p48, %r1887, 0;
	@%p48 bra 	$L__BB3_84;
	ld.global.u32 	%r1888, [%rd12+20];
	xor.b32  	%r2791, %r2791, %r1888;
	ld.global.u32 	%r1889, [%rd12+24];
	xor.b32  	%r2974, %r2974, %r1889;
	ld.global.u32 	%r1890, [%rd12+28];
	xor.b32  	%r2973, %r2973, %r1890;
	ld.global.u32 	%r1891, [%rd12+32];
	xor.b32  	%r2972, %r2972, %r1891;
	ld.global.u32 	%r1892, [%rd12+36];
	xor.b32  	%r2787, %r2787, %r1892;
$L__BB3_84:
	and.b32  	%r1894, %r1877, 4;
	setp.eq.s32 	%p49, %r1894, 0;
	@%p49 bra 	$L__BB3_86;
	ld.global.u32 	%r1895, [%rd12+40];
	xor.b32  	%r2791, %r2791, %r1895;
	ld.global.u32 	%r1896, [%rd12+44];
	xor.b32  	%r2974, %r2974, %r1896;
	ld.global.u32 	%r1897, [%rd12+48];
	xor.b32  	%r2973, %r2973, %r1897;
	ld.global.u32 	%r1898, [%rd12+52];
	xor.b32  	%r2972, %r2972, %r1898;
	ld.global.u32 	%r1899, [%rd12+56];
	xor.b32  	%r2787, %r2787, %r1899;
$L__BB3_86:
	and.b32  	%r1901, %r1877, 8;
	setp.eq.s32 	%p50, %r1901, 0;
	@%p50 bra 	$L__BB3_88;
	ld.global.u32 	%r1902, [%rd12+60];
	xor.b32  	%r2791, %r2791, %r1902;
	ld.global.u32 	%r1903, [%rd12+64];
	xor.b32  	%r2974, %r2974, %r1903;
	ld.global.u32 	%r1904, [%rd12+68];
	xor.b32  	%r2973, %r2973, %r1904;
	ld.global.u32 	%r1905, [%rd12+72];
	xor.b32  	%r2972, %r2972, %r1905;
	ld.global.u32 	%r1906, [%rd12+76];
	xor.b32  	%r2787, %r2787, %r1906;
$L__BB3_88:
	and.b32  	%r1908, %r1877, 16;
	setp.eq.s32 	%p51, %r1908, 0;
	@%p51 bra 	$L__BB3_90;
	ld.global.u32 	%r1909, [%rd12+80];
	xor.b32  	%r2791, %r2791, %r1909;
	ld.global.u32 	%r1910, [%rd12+84];
	xor.b32  	%r2974, %r2974, %r1910;
	ld.global.u32 	%r1911, [%rd12+88];
	xor.b32  	%r2973, %r2973, %r1911;
	ld.global.u32 	%r1912, [%rd12+92];
	xor.b32  	%r2972, %r2972, %r1912;
	ld.global.u32 	%r1913, [%rd12+96];
	xor.b32  	%r2787, %r2787, %r1913;
$L__BB3_90:
	and.b32  	%r1915, %r1877, 32;
	setp.eq.s32 	%p52, %r1915, 0;
	@%p52 bra 	$L__BB3_92;
	ld.global.u32 	%r1916, [%rd12+100];
	xor.b32  	%r2791, %r2791, %r1916;
	ld.global.u32 	%r1917, [%rd12+104];
	xor.b32  	%r2974, %r2974, %r1917;
	ld.global.u32 	%r1918, [%rd12+108];
	xor.b32  	%r2973, %r2973, %r1918;
	ld.global.u32 	%r1919, [%rd12+112];
	xor.b32  	%r2972, %r2972, %r1919;
	ld.global.u32 	%r1920, [%rd12+116];
	xor.b32  	%r2787, %r2787, %r1920;
$L__BB3_92:
	and.b32  	%r1922, %r1877, 64;
	setp.eq.s32 	%p53, %r1922, 0;
	@%p53 bra 	$L__BB3_94;
	ld.global.u32 	%r1923, [%rd12+120];
	xor.b32  	%r2791, %r2791, %r1923;
	ld.global.u32 	%r1924, [%rd12+124];
	xor.b32  	%r2974, %r2974, %r1924;
	ld.global.u32 	%r1925, [%rd12+128];
	xor.b32  	%r2973, %r2973, %r1925;
	ld.global.u32 	%r1926, [%rd12+132];
	xor.b32  	%r2972, %r2972, %r1926;
	ld.global.u32 	%r1927, [%rd12+136];
	xor.b32  	%r2787, %r2787, %r1927;
$L__BB3_94:
	and.b32  	%r1929, %r1877, 128;
	setp.eq.s32 	%p54, %r1929, 0;
	@%p54 bra 	$L__BB3_96;
	ld.global.u32 	%r1930, [%rd12+140];
	xor.b32  	%r2791, %r2791, %r1930;
	ld.global.u32 	%r1931, [%rd12+144];
	xor.b32  	%r2974, %r2974, %r1931;
	ld.global.u32 	%r1932, [%rd12+148];
	xor.b32  	%r2973, %r2973, %r1932;
	ld.global.u32 	%r1933, [%rd12+152];
	xor.b32  	%r2972, %r2972, %r1933;
	ld.global.u32 	%r1934, [%rd12+156];
	xor.b32  	%r2787, %r2787, %r1934;
$L__BB3_96:
	and.b32  	%r1936, %r1877, 256;
	setp.eq.s32 	%p55, %r1936, 0;
	@%p55 bra 	$L__BB3_98;
	ld.global.u32 	%r1937, [%rd12+160];
	xor.b32  	%r2791, %r2791, %r1937;
	ld.global.u32 	%r1938, [%rd12+164];
	xor.b32  	%r2974, %r2974, %r1938;
	ld.global.u32 	%r1939, [%rd12+168];
	xor.b32  	%r2973, %r2973, %r1939;
	ld.global.u32 	%r1940, [%rd12+172];
	xor.b32  	%r2972, %r2972, %r1940;
	ld.global.u32 	%r1941, [%rd12+176];
	xor.b32  	%r2787, %r2787, %r1941;
$L__BB3_98:
	and.b32  	%r1943, %r1877, 512;
	setp.eq.s32 	%p56, %r1943, 0;
	@%p56 bra 	$L__BB3_100;
	ld.global.u32 	%r1944, [%rd12+180];
	xor.b32  	%r2791, %r2791, %r1944;
	ld.global.u32 	%r1945, [%rd12+184];
	xor.b32  	%r2974, %r2974, %r1945;
	ld.global.u32 	%r1946, [%rd12+188];
	xor.b32  	%r2973, %r2973, %r1946;
	ld.global.u32 	%r1947, [%rd12+192];
	xor.b32  	%r2972, %r2972, %r1947;
	ld.global.u32 	%r1948, [%rd12+196];
	xor.b32  	%r2787, %r2787, %r1948;
$L__BB3_100:
	and.b32  	%r1950, %r1877, 1024;
	setp.eq.s32 	%p57, %r1950, 0;
	@%p57 bra 	$L__BB3_102;
	ld.global.u32 	%r1951, [%rd12+200];
	xor.b32  	%r2791, %r2791, %r1951;
	ld.global.u32 	%r1952, [%rd12+204];
	xor.b32  	%r2974, %r2974, %r1952;
	ld.global.u32 	%r1953, [%rd12+208];
	xor.b32  	%r2973, %r2973, %r1953;
	ld.global.u32 	%r1954, [%rd12+212];
	xor.b32  	%r2972, %r2972, %r1954;
	ld.global.u32 	%r1955, [%rd12+216];
	xor.b32  	%r2787, %r2787, %r1955;
$L__BB3_102:
	and.b32  	%r1957, %r1877, 2048;
	setp.eq.s32 	%p58, %r1957, 0;
	@%p58 bra 	$L__BB3_104;
	ld.global.u32 	%r1958, [%rd12+220];
	xor.b32  	%r2791, %r2791, %r1958;
	ld.global.u32 	%r1959, [%rd12+224];
	xor.b32  	%r2974, %r2974, %r1959;
	ld.global.u32 	%r1960, [%rd12+228];
	xor.b32  	%r2973, %r2973, %r1960;
	ld.global.u32 	%r1961, [%rd12+232];
	xor.b32  	%r2972, %r2972, %r1961;
	ld.global.u32 	%r1962, [%rd12+236];
	xor.b32  	%r2787, %r2787, %r1962;
$L__BB3_104:
	and.b32  	%r1964, %r1877, 4096;
	setp.eq.s32 	%p59, %r1964, 0;
	@%p59 bra 	$L__BB3_106;
	ld.global.u32 	%r1965, [%rd12+240];
	xor.b32  	%r2791, %r2791, %r1965;
	ld.global.u32 	%r1966, [%rd12+244];
	xor.b32  	%r2974, %r2974, %r1966;
	ld.global.u32 	%r1967, [%rd12+248];
	xor.b32  	%r2973, %r2973, %r1967;
	ld.global.u32 	%r1968, [%rd12+252];
	xor.b32  	%r2972, %r2972, %r1968;
	ld.global.u32 	%r1969, [%rd12+256];
	xor.b32  	%r2787, %r2787, %r1969;
$L__BB3_106:
	and.b32  	%r1971, %r1877, 8192;
	setp.eq.s32 	%p60, %r1971, 0;
	@%p60 bra 	$L__BB3_108;
	ld.global.u32 	%r1972, [%rd12+260];
	xor.b32  	%r2791, %r2791, %r1972;
	ld.global.u32 	%r1973, [%rd12+264];
	xor.b32  	%r2974, %r2974, %r1973;
	ld.global.u32 	%r1974, [%rd12+268];
	xor.b32  	%r2973, %r2973, %r1974;
	ld.global.u32 	%r1975, [%rd12+272];
	xor.b32  	%r2972, %r2972, %r1975;
	ld.global.u32 	%r1976, [%rd12+276];
	xor.b32  	%r2787, %r2787, %r1976;
$L__BB3_108:
	and.b32  	%r1978, %r1877, 16384;
	setp.eq.s32 	%p61, %r1978, 0;
	@%p61 bra 	$L__BB3_110;
	ld.global.u32 	%r1979, [%rd12+280];
	xor.b32  	%r2791, %r2791, %r1979;
	ld.global.u32 	%r1980, [%rd12+284];
	xor.b32  	%r2974, %r2974, %r1980;
	ld.global.u32 	%r1981, [%rd12+288];
	xor.b32  	%r2973, %r2973, %r1981;
	ld.global.u32 	%r1982, [%rd12+292];
	xor.b32  	%r2972, %r2972, %r1982;
	ld.global.u32 	%r1983, [%rd12+296];
	xor.b32  	%r2787, %r2787, %r1983;
$L__BB3_110:
	and.b32  	%r1985, %r1877, 32768;
	setp.eq.s32 	%p62, %r1985, 0;
	@%p62 bra 	$L__BB3_112;
	ld.global.u32 	%r1986, [%rd12+300];
	xor.b32  	%r2791, %r2791, %r1986;
	ld.global.u32 	%r1987, [%rd12+304];
	xor.b32  	%r2974, %r2974, %r1987;
	ld.global.u32 	%r1988, [%rd12+308];
	xor.b32  	%r2973, %r2973, %r1988;
	ld.global.u32 	%r1989, [%rd12+312];
	xor.b32  	%r2972, %r2972, %r1989;
	ld.global.u32 	%r1990, [%rd12+316];
	xor.b32  	%r2787, %r2787, %r1990;
$L__BB3_112:
	add.s32 	%r2970, %r2970, 16;
	setp.ne.s32 	%p63, %r2970, 32;
	@%p63 bra 	$L__BB3_80;
	mad.lo.s32 	%r1991, %r2964, -31, %r368;
	add.s32 	%r2964, %r1991, 1;
	setp.ne.s32 	%p64, %r2964, 5;
	@%p64 bra 	$L__BB3_79;
	st.local.u32 	[%rd7+4], %r2791;
	st.local.v2.u32 	[%rd7+8], {%r2974, %r2973};
	st.local.v2.u32 	[%rd7+16], {%r2972, %r2787};
$L__BB3_115:
	shr.u64 	%rd91, %rd8, 2;
	add.s32 	%r2774, %r2774, 1;
	setp.gt.u64 	%p65, %rd8, 3;
	@%p65 bra 	$L__BB3_3;
$L__BB3_116:
	shr.u32 	%r1992, %r2791, 2;
	xor.b32  	%r1993, %r1992, %r2791;
	shl.b32 	%r1994, %r2787, 4;
	shl.b32 	%r1995, %r1993, 1;
	xor.b32  	%r1996, %r1995, %r1994;
	xor.b32  	%r1997, %r1996, %r1993;
	xor.b32  	%r1998, %r1997, %r2787;
	not.b32 	%r1999, %r3;
	add.s32 	%r2000, %r1998, %r1999;
	cvt.u16.u32 	%rs3, %r2000;
	and.b16  	%rs4, %rs3, 1;
	st.global.u8 	[%rd2], %rs4;
	mov.b16 	%rs5, 88;
	st.global.u8 	[%rd6], %rs5;
	mov.u64 	%rd53, $str$1;
	cvta.global.u64 	%rd54, %rd53;
	{ // callseq 11, 0
	.param .b64 param0;
	st.param.b64 	[param0], %rd54;
	.param .b64 param1;
	st.param.b64 	[param1], 0;
	.param .b32 retval0;
	call.uni (retval0), 
	vprintf, 
	(
	param0, 
	param1
	);
	ld.param.b32 	%r2001, [retval0];
	} // callseq 11
	ld.global.u8 	%rs6, [%rd2];
	setp.eq.s16 	%p66, %rs6, 0;
	@%p66 bra 	$L__BB3_118;
	mov.u64 	%rd55, $str$2;
	cvta.global.u64 	%rd56, %rd55;
	{ // callseq 12, 0
	.param .b64 param0;
	st.param.b64 	[param0], %rd56;
	.param .b64 param1;
	st.param.b64 	[param1], 0;
	.param .b32 retval0;
	call.uni (retval0), 
	vprintf, 
	(
	param0, 
	param1
	);
	ld.param.b32 	%r2003, [retval0];
	} // callseq 12
	bra.uni 	$L__BB3_119;
$L__BB3_118:
	mov.u64 	%rd57, $str$3;
	cvta.global.u64 	%rd58, %rd57;
	{ // callseq 13, 0
	.param .b64 param0;
	st.param.b64 	[param0], %rd58;
	.param .b64 param1;
	st.param.b64 	[param1], 0;
	.param .b32 retval0;
	call.uni (retval0), 
	vprintf, 
	(
	param0, 
	param1
	);
	ld.param.b32 	%r2005, [retval0];
	} // callseq 13
$L__BB3_119:
	mov.u32 	%r542, %tid.y;
	cvt.u32.u64 	%r2007, %rd5;
	setp.ne.s16 	%p67, %rs2, 66;
	bar.sync 	0;
	setp.eq.s32 	%p68, %r2007, %r2;
	or.pred  	%p69, %p68, %p67;
	@%p69 bra 	$L__BB3_125;
	ld.global.u8 	%rs8, [%rd2];
	setp.eq.s16 	%p74, %rs8, 0;
	@%p74 bra 	$L__BB3_123;
	ld.param.u32 	%r2769, [_Z17bloquesEspecialesPciiPiS_S0__param_1];
	setp.ne.s32 	%p75, %r542, %r2769;
	@%p75 bra 	$L__BB3_130;
	mov.b16 	%rs9, 88;
	st.global.u8 	[%rd6], %rs9;
	atom.global.add.u32 	%r2012, [%rd1], 1;
	bra.uni 	$L__BB3_130;
$L__BB3_123:
	ld.param.u32 	%r2771, [_Z17bloquesEspecialesPciiPiS_S0__param_2];
	setp.ne.s32 	%p76, %r1, %r2771;
	@%p76 bra 	$L__BB3_130;
	mov.b16 	%rs10, 88;
	st.global.u8 	[%rd6], %rs10;
	atom.global.add.u32 	%r2013, [%rd1], 1;
	bra.uni 	$L__BB3_130;
$L__BB3_125:
	setp.ne.s16 	%p70, %rs2, 84;
	@%p70 bra 	$L__BB3_130;
	ld.param.u32 	%r2770, [_Z17bloquesEspecialesPciiPiS_S0__param_2];
	cvt.rn.f64.u32 	%fd1, %r1;
	cvt.rn.f64.s32 	%fd2, %r2770;
	sub.f64 	%fd3, %fd1, %fd2;
	cvt.rn.f32.f64 	%f1, %fd3;
	abs.f32 	%f2, %f1;
	setp.geu.f32 	%p71, %f2, 0f40800000;
	@%p71 bra 	$L__BB3_130;
	ld.param.u32 	%r2768, [_Z17bloquesEspecialesPciiPiS_S0__param_1];
	cvt.rn.f64.u32 	%fd4, %r542;
	cvt.rn.f64.s32 	%fd5, %r2768;
	sub.f64 	%fd6, %fd4, %fd5;
	cvt.rn.f32.f64 	%f3, %fd6;
	abs.f32 	%f4, %f3;
	setp.geu.f32 	%p72, %f4, 0f40800000;
	@%p72 bra 	$L__BB3_130;
	setp.ne.s32 	%p73, %r2007, %r2;
	mov.b16 	%rs7, 88;
	st.global.u8 	[%rd6], %rs7;
	atom.global.add.u32 	%r2009, [%rd1], 1;
	@%p73 bra 	$L__BB3_130;
	mov.u64 	%rd59, $str$4;
	cvta.global.u64 	%rd60, %rd59;
	{ // callseq 14, 0
	.param .b64 param0;
	st.param.b64 	[param0], %rd60;
	.param .b64 param1;
	st.param.b64 	[param1], 0;
	.param .b32 retval0;
	call.uni (retval0), 
	vprintf, 
	(
	param0, 
	param1
	);
	ld.param.b32 	%r2010, [retval0];
	} // callseq 14
$L__BB3_130:
	setp.ne.s32 	%p77, %r2007, %r2;
	setp.ne.s16 	%p78, %rs2, 82;
	or.pred  	%p79, %p77, %p78;
	@%p79 bra 	$L__BB3_365;
	ld.param.u64 	%rd90, [_Z17bloquesEspecialesPciiPiS_S0__param_5];
	cvta.to.global.u64 	%rd61, %rd90;
	ld.global.u32 	%r2015, [%rd61];
	setp.eq.s32 	%p80, %r2015, 0;
	@%p80 bra 	$L__BB3_248;
	// begin inline asm
	mov.u64 	%rd62, %clock64;
	// end inline asm
	cvt.u32.u64 	%r2017, %rd62;
	xor.b32  	%r2018, %r2017, -1429050551;
	mul.lo.s32 	%r2019, %r2018, 1099087573;
	{ .reg .b32 tmp; mov.b64 {tmp, %r2020}, %rd62; }
	xor.b32  	%r2021, %r2020, -136515619;
	mul.lo.s32 	%r2022, %r2021, -1703105765;
	add.s32 	%r2023, %r2019, %r2022;
	add.s32 	%r543, %r2023, 6615241;
	add.s32 	%r3074, %r2019, 123456789;
	st.local.v2.u32 	[%rd4], {%r543, %r3074};
	xor.b32  	%r2024, %r2019, 362436069;
	add.s32 	%r2025, %r2022, 521288629;
	st.local.v2.u32 	[%rd4+8], {%r2024, %r2025};
	xor.b32  	%r2026, %r2022, 88675123;
	add.s32 	%r3070, %r2019, 5783321;
	st.local.v2.u32 	[%rd4+16], {%r2026, %r3070};
	setp.eq.s32 	%p81, %r2007, 0;
	@%p81 bra 	$L__BB3_247;
	mov.b32 	%r3057, 0;
	mov.u64 	%rd92, %rd5;
$L__BB3_134:
	mov.u64 	%rd14, %rd92;
	and.b64  	%rd15, %rd14, 3;
	setp.eq.s64 	%p82, %rd15, 0;
	@%p82 bra 	$L__BB3_246;
	mul.wide.u32 	%rd63, %r3057, 3200;
	mov.u64 	%rd64, precalc_xorwow_matrix;
	add.s64 	%rd16, %rd64, %rd63;
	mov.b32 	%r3070, 0;
	mov.u32 	%r3071, %r3070;
	mov.u32 	%r3072, %r3070;
	mov.u32 	%r3073, %r3070;
	mov.u32 	%r3074, %r3070;
	mov.u32 	%r3063, %r3070;
$L__BB3_136:
	mul.wide.u32 	%rd65, %r3063, 4;
	add.s64 	%rd66, %rd4, %rd65;
	ld.local.u32 	%r555, [%rd66+4];
	shl.b32 	%r556, %r3063, 5;
	mov.b32 	%r3069, 0;
$L__BB3_137:
	.pragma "nounroll";
	shr.u32 	%r2030, %r555, %r3069;
	and.b32  	%r2031, %r2030, 1;
	setp.eq.b32 	%p83, %r2031, 1;
	not.pred 	%p84, %p83;
	add.s32 	%r2032, %r556, %r3069;
	mul.lo.s32 	%r2033, %r2032, 5;
	mul.wide.u32 	%rd67, %r2033, 4;
	add.s64 	%rd17, %rd16, %rd67;
	@%p84 bra 	$L__BB3_139;
	ld.global.u32 	%r2034, [%rd17];
	xor.b32  	%r3074, %r3074, %r2034;
	ld.global.u32 	%r2035, [%rd17+4];
	xor.b32  	%r3073, %r3073, %r2035;
	ld.global.u32 	%r2036, [%rd17+8];
	xor.b32  	%r3072, %r3072, %r2036;
	ld.global.u32 	%r2037, [%rd17+12];
	xor.b32  	%r3071, %r3071, %r2037;
	ld.global.u32 	%r2038, [%rd17+16];
	xor.b32  	%r3070, %r3070, %r2038;
$L__BB3_139:
	and.b32  	%r2040, %r2030, 2;
	setp.eq.s32 	%p85, %r2040, 0;
	@%p85 bra 	$L__BB3_141;
	ld.global.u32 	%r2041, [%rd17+20];
	xor.b32  	%r3074, %r3074, %r2041;
	ld.global.u32 	%r2042, [%rd17+24];
	xor.b32  	%r3073, %r3073, %r2042;
	ld.global.u32 	%r2043, [%rd17+28];
	xor.b32  	%r3072, %r3072, %r2043;
	ld.global.u32 	%r2044, [%rd17+32];
	xor.b32  	%r3071, %r3071, %r2044;
	ld.global.u32 	%r2045, [%rd17+36];
	xor.b32  	%r3070, %r3070, %r2045;
$L__BB3_141:
	and.b32  	%r2047, %r2030, 4;
	setp.eq.s32 	%p86, %r2047, 0;
	@%p86 bra 	$L__BB3_143;
	ld.global.u32 	%r2048, [%rd17+40];
	xor.b32  	%r3074, %r3074, %r2048;
	ld.global.u32 	%r2049, [%rd17+44];
	xor.b32  	%r3073, %r3073, %r2049;
	ld.global.u32 	%r2050, [%rd17+48];
	xor.b32  	%r3072, %r3072, %r2050;
	ld.global.u32 	%r2051, [%rd17+52];
	xor.b32  	%r3071, %r3071, %r2051;
	ld.global.u32 	%r2052, [%rd17+56];
	xor.b32  	%r3070, %r3070, %r2052;
$L__BB3_143:
	and.b32  	%r2054, %r2030, 8;
	setp.eq.s32 	%p87, %r2054, 0;
	@%p87 bra 	$L__BB3_145;
	ld.global.u32 	%r2055, [%rd17+60];
	xor.b32  	%r3074, %r3074, %r2055;
	ld.global.u32 	%r2056, [%rd17+64];
	xor.b32  	%r3073, %r3073, %r2056;
	ld.global.u32 	%r2057, [%rd17+68];
	xor.b32  	%r3072, %r3072, %r2057;
	ld.global.u32 	%r2058, [%rd17+72];
	xor.b32  	%r3071, %r3071, %r2058;
	ld.global.u32 	%r2059, [%rd17+76];
	xor.b32  	%r3070, %r3070, %r2059;
$L__BB3_145:
	and.b32  	%r2061, %r2030, 16;
	setp.eq.s32 	%p88, %r2061, 0;
	@%p88 bra 	$L__BB3_147;
	ld.global.u32 	%r2062, [%rd17+80];
	xor.b32  	%r3074, %r3074, %r2062;
	ld.global.u32 	%r2063, [%rd17+84];
	xor.b32  	%r3073, %r3073, %r2063;
	ld.global.u32 	%r2064, [%rd17+88];
	xor.b32  	%r3072, %r3072, %r2064;
	ld.global.u32 	%r2065, [%rd17+92];
	xor.b32  	%r3071, %r3071, %r2065;
	ld.global.u32 	%r2066, [%rd17+96];
	xor.b32  	%r3070, %r3070, %r2066;
$L__BB3_147:
	and.b32  	%r2068, %r2030, 32;
	setp.eq.s32 	%p89, %r2068, 0;
	@%p89 bra 	$L__BB3_149;
	ld.global.u32 	%r2069, [%rd17+100];
	xor.b32  	%r3074, %r3074, %r2069;
	ld.global.u32 	%r2070, [%rd17+104];
	xor.b32  	%r3073, %r3073, %r2070;
	ld.global.u32 	%r2071, [%rd17+108];
	xor.b32  	%r3072, %r3072, %r2071;
	ld.global.u32 	%r2072, [%rd17+112];
	xor.b32  	%r3071, %r3071, %r2072;
	ld.global.u32 	%r2073, [%rd17+116];
	xor.b32  	%r3070, %r3070, %r2073;
$L__BB3_149:
	and.b32  	%r2075, %r2030, 64;
	setp.eq.s32 	%p90, %r2075, 0;
	@%p90 bra 	$L__BB3_151;
	ld.global.u32 	%r2076, [%rd17+120];
	xor.b32  	%r3074, %r3074, %r2076;
	ld.global.u32 	%r2077, [%rd17+124];
	xor.b32  	%r3073, %r3073, %r2077;
	ld.global.u32 	%r2078, [%rd17+128];
	xor.b32  	%r3072, %r3072, %r2078;
	ld.global.u32 	%r2079, [%rd17+132];
	xor.b32  	%r3071, %r3071, %r2079;
	ld.global.u32 	%r2080, [%rd17+136];
	xor.b32  	%r3070, %r3070, %r2080;
$L__BB3_151:
	and.b32  	%r2082, %r2030, 128;
	setp.eq.s32 	%p91, %r2082, 0;
	@%p91 bra 	$L__BB3_153;
	ld.global.u32 	%r2083, [%rd17+140];
	xor.b32  	%r3074, %r3074, %r2083;
	ld.global.u32 	%r2084, [%rd17+144];
	xor.b32  	%r3073, %r3073, %r2084;
	ld.global.u32 	%r2085, [%rd17+148];
	xor.b32  	%r3072, %r3072, %r2085;
	ld.global.u32 	%r2086, [%rd17+152];
	xor.b32  	%r3071, %r3071, %r2086;
	ld.global.u32 	%r2087, [%rd17+156];
	xor.b32  	%r3070, %r3070, %r2087;
$L__BB3_153:
	and.b32  	%r2089, %r2030, 256;
	setp.eq.s32 	%p92, %r2089, 0;
	@%p92 bra 	$L__BB3_155;
	ld.global.u32 	%r2090, [%rd17+160];
	xor.b32  	%r3074, %r3074, %r2090;
	ld.global.u32 	%r2091, [%rd17+164];
	xor.b32  	%r3073, %r3073, %r2091;
	ld.global.u32 	%r2092, [%rd17+168];
	xor.b32  	%r3072, %r3072, %r2092;
	ld.global.u32 	%r2093, [%rd17+172];
	xor.b32  	%r3071, %r3071, %r2093;
	ld.global.u32 	%r2094, [%rd17+176];
	xor.b32  	%r3070, %r3070, %r2094;
$L__BB3_155:
	and.b32  	%r2096, %r2030, 512;
	setp.eq.s32 	%p93, %r2096, 0;
	@%p93 bra 	$L__BB3_157;
	ld.global.u32 	%r2097, [%rd17+180];
	xor.b32  	%r3074, %r3074, %r2097;
	ld.global.u32 	%r2098, [%rd17+184];
	xor.b32  	%r3073, %r3073, %r2098;
	ld.global.u32 	%r2099, [%rd17+188];
	xor.b32  	%r3072, %r3072, %r2099;
	ld.global.u32 	%r2100, [%rd17+192];
	xor.b32  	%r3071, %r3071, %r2100;
	ld.global.u32 	%r2101, [%rd17+196];
	xor.b32  	%r3070, %r3070, %r2101;
$L__BB3_157:
	and.b32  	%r2103, %r2030, 1024;
	setp.eq.s32 	%p94, %r2103, 0;
	@%p94 bra 	$L__BB3_159;
	ld.global.u32 	%r2104, [%rd17+200];
	xor.b32  	%r3074, %r3074, %r2104;
	ld.global.u32 	%r2105, [%rd17+204];
	xor.b32  	%r3073, %r3073, %r2105;
	ld.global.u32 	%r2106, [%rd17+208];
	xor.b32  	%r3072, %r3072, %r2106;
	ld.global.u32 	%r2107, [%rd17+212];
	xor.b32  	%r3071, %r3071, %r2107;
	ld.global.u32 	%r2108, [%rd17+216];
	xor.b32  	%r3070, %r3070, %r2108;
$L__BB3_159:
	and.b32  	%r2110, %r2030, 2048;
	setp.eq.s32 	%p95, %r2110, 0;
	@%p95 bra 	$L__BB3_161;
	ld.global.u32 	%r2111, [%rd17+220];
	xor.b32  	%r3074, %r3074, %r2111;
	ld.global.u32 	%r2112, [%rd17+224];
	xor.b32  	%r3073, %r3073, %r2112;
	ld.global.u32 	%r2113, [%rd17+228];
	xor.b32  	%r3072, %r3072, %r2113;
	ld.global.u32 	%r2114, [%rd17+232];
	xor.b32  	%r3071, %r3071, %r2114;
	ld.global.u32 	%r2115, [%rd17+236];
	xor.b32  	%r3070, %r3070, %r2115;
$L__BB3_161:
	and.b32  	%r2117, %r2030, 4096;
	setp.eq.s32 	%p96, %r2117, 0;
	@%p96 bra 	$L__BB3_163;
	ld.global.u32 	%r2118, [%rd17+240];
	xor.b32  	%r3074, %r3074, %r2118;
	ld.global.u32 	%r2119, [%rd17+244];
	xor.b32  	%r3073, %r3073, %r2119;
	ld.global.u32 	%r2120, [%rd17+248];
	xor.b32  	%r3072, %r3072, %r2120;
	ld.global.u32 	%r2121, [%rd17+252];
	xor.b32  	%r3071, %r3071, %r2121;
	ld.global.u32 	%r2122, [%rd17+256];
	xor.b32  	%r3070, %r3070, %r2122;
$L__BB3_163:
	and.b32  	%r2124, %r2030, 8192;
	setp.eq.s32 	%p97, %r2124, 0;
	@%p97 bra 	$L__BB3_165;
	ld.global.u32 	%r2125, [%rd17+260];
	xor.b32  	%r3074, %r3074, %r2125;
	ld.global.u32 	%r2126, [%rd17+264];
	xor.b32  	%r3073, %r3073, %r2126;
	ld.global.u32 	%r2127, [%rd17+268];
	xor.b32  	%r3072, %r3072, %r2127;
	ld.global.u32 	%r2128, [%rd17+272];
	xor.b32  	%r3071, %r3071, %r2128;
	ld.global.u32 	%r2129, [%rd17+276];
	xor.b32  	%r3070, %r3070, %r2129;
$L__BB3_165:
	and.b32  	%r2131, %r2030, 16384;
	setp.eq.s32 	%p98, %r2131, 0;
	@%p98 bra 	$L__BB3_167;
	ld.global.u32 	%r2132, [%rd17+280];
	xor.b32  	%r3074, %r3074, %r2132;
	ld.global.u32 	%r2133, [%rd17+284];
	xor.b32  	%r3073, %r3073, %r2133;
	ld.global.u32 	%r2134, [%rd17+288];
	xor.b32  	%r3072, %r3072, %r2134;
	ld.global.u32 	%r2135, [%rd17+292];
	xor.b32  	%r3071, %r3071, %r2135;
	ld.global.u32 	%r2136, [%rd17+296];
	xor.b32  	%r3070, %r3070, %r2136;
$L__BB3_167:
	and.b32  	%r2138, %r2030, 32768;
	setp.eq.s32 	%p99, %r2138, 0;
	@%p99 bra 	$L__BB3_169;
	ld.global.u32 	%r2139, [%rd17+300];
	xor.b32  	%r3074, %r3074, %r2139;
	ld.global.u32 	%r2140, [%rd17+304];
	xor.b32  	%r3073, %r3073, %r2140;
	ld.global.u32 	%r2141, [%rd17+308];
	xor.b32  	%r3072, %r3072, %r2141;
	ld.global.u32 	%r2142, [%rd17+312];
	xor.b32  	%r3071, %r3071, %r2142;
	ld.global.u32 	%r2143, [%rd17+316];
	xor.b32  	%r3070, %r3070, %r2143;
$L__BB3_169:
	add.s32 	%r3069, %r3069, 16;
	setp.ne.s32 	%p100, %r3069, 32;
	@%p100 bra 	$L__BB3_137;
	mad.lo.s32 	%r2144, %r3063, -31, %r556;
	add.s32 	%r3063, %r2144, 1;
	setp.ne.s32 	%p101, %r3063, 5;
	@%p101 bra 	$L__BB3_136;
	st.local.u32 	[%rd4+4], %r3074;
	st.local.v2.u32 	[%rd4+8], {%r3073, %r3072};
	st.local.v2.u32 	[%rd4+16], {%r3071, %r3070};
	setp.eq.s64 	%p102, %rd15, 1;
	@%p102 bra 	$L__BB3_246;
	mov.b32 	%r3070, 0;
	mov.u32 	%r3163, %r3070;
	mov.u32 	%r3164, %r3070;
	mov.u32 	%r3165, %r3070;
	mov.u32 	%r3074, %r3070;
	mov.u32 	%r3155, %r3070;
$L__BB3_173:
	mul.wide.u32 	%rd68, %r3155, 4;
	add.s64 	%rd69, %rd4, %rd68;
	ld.local.u32 	%r731, [%rd69+4];
	shl.b32 	%r732, %r3155, 5;
	mov.b32 	%r3161, 0;
$L__BB3_174:
	.pragma "nounroll";
	shr.u32 	%r2147, %r731, %r3161;
	and.b32  	%r2148, %r2147, 1;
	setp.eq.b32 	%p103, %r2148, 1;
	not.pred 	%p104, %p103;
	add.s32 	%r2149, %r732, %r3161;
	mul.lo.s32 	%r2150, %r2149, 5;
	mul.wide.u32 	%rd70, %r2150, 4;
	add.s64 	%rd18, %rd16, %rd70;
	@%p104 bra 	$L__BB3_176;
	ld.global.u32 	%r2151, [%rd18];
	xor.b32  	%r3074, %r3074, %r2151;
	ld.global.u32 	%r2152, [%rd18+4];
	xor.b32  	%r3165, %r3165, %r2152;
	ld.global.u32 	%r2153, [%rd18+8];
	xor.b32  	%r3164, %r3164, %r2153;
	ld.global.u32 	%r2154, [%rd18+12];
	xor.b32  	%r3163, %r3163, %r2154;
	ld.global.u32 	%r2155, [%rd18+16];
	xor.b32  	%r3070, %r3070, %r2155;
$L__BB3_176:
	and.b32  	%r2157, %r2147, 2;
	setp.eq.s32 	%p105, %r2157, 0;
	@%p105 bra 	$L__BB3_178;
	ld.global.u32 	%r2158, [%rd18+20];
	xor.b32  	%r3074, %r3074, %r2158;
	ld.global.u32 	%r2159, [%rd18+24];
	xor.b32  	%r3165, %r3165, %r2159;
	ld.global.u32 	%r2160, [%rd18+28];
	xor.b32  	%r3164, %r3164, %r2160;
	ld.global.u32 	%r2161, [%rd18+32];
	xor.b32  	%r3163, %r3163, %r2161;
	ld.global.u32 	%r2162, [%rd18+36];
	xor.b32  	%r3070, %r3070, %r2162;
$L__BB3_178:
	and.b32  	%r2164, %r2147, 4;
	setp.eq.s32 	%p106, %r2164, 0;
	@%p106 bra 	$L__BB3_180;
	ld.global.u32 	%r2165, [%rd18+40];
	xor.b32  	%r3074, %r3074, %r2165;
	ld.global.u32 	%r2166, [%rd18+44];
	xor.b32  	%r3165, %r3165, %r2166;
	ld.global.u32 	%r2167, [%rd18+48];
	xor.b32  	%r3164, %r3164, %r2167;
	ld.global.u32 	%r2168, [%rd18+52];
	xor.b32  	%r3163, %r3163, %r2168;
	ld.global.u32 	%r2169, [%rd18+56];
	xor.b32  	%r3070, %r3070, %r2169;
$L__BB3_180:
	and.b32  	%r2171, %r2147, 8;
	setp.eq.s32 	%p107, %r2171, 0;
	@%p107 bra 	$L__BB3_182;
	ld.global.u32 	%r2172, [%rd18+60];
	xor.b32  	%r3074, %r3074, %r2172;
	ld.global.u32 	%r2173, [%rd18+64];
	xor.b32  	%r3165, %r3165, %r2173;
	ld.global.u32 	%r2174, [%rd18+68];
	xor.b32  	%r3164, %r3164, %r2174;
	ld.global.u32 	%r2175, [%rd18+72];
	xor.b32  	%r3163, %r3163, %r2175;
	ld.global.u32 	%r2176, [%rd18+76];
	xor.b32  	%r3070, %r3070, %r2176;
$L__BB3_182:
	and.b32  	%r2178, %r2147, 16;
	setp.eq.s32 	%p108, %r2178, 0;
	@%p108 bra 	$L__BB3_184;
	ld.global.u32 	%r2179, [%rd18+80];
	xor.b32  	%r3074, %r3074, %r2179;
	ld.global.u32 	%r2180, [%rd18+84];
	xor.b32  	%r3165, %r3165, %r2180;
	ld.global.u32 	%r2181, [%rd18+88];
	xor.b32  	%r3164, %r3164, %r2181;
	ld.global.u32 	%r2182, [%rd18+92];
	xor.b32  	%r3163, %r3163, %r2182;
	ld.global.u32 	%r2183, [%rd18+96];
	xor.b32  	%r3070, %r3070, %r2183;
$L__BB3_184:
	and.b32  	%r2185, %r2147, 32;
	setp.eq.s32 	%p109, %r2185, 0;
	@%p109 bra 	$L__BB3_186;
	ld.global.u32 	%r2186, [%rd18+100];
	xor.b32  	%r3074, %r3074, %r2186;
	ld.global.u32 	%r2187, [%rd18+104];
	xor.b32  	%r3165, %r3165, %r2187;
	ld.global.u32 	%r2188, [%rd18+108];
	xor.b32  	%r3164, %r3164, %r2188;
	ld.global.u32 	%r2189, [%rd18+112];
	xor.b32  	%r3163, %r3163, %r2189;
	ld.global.u32 	%r2190, [%rd18+116];
	xor.b32  	%r3070, %r3070, %r2190;
$L__BB3_186:
	and.b32  	%r2192, %r2147, 64;
	setp.eq.s32 	%p110, %r2192, 0;
	@%p110 bra 	$L__BB3_188;
	ld.global.u32 	%r2193, [%rd18+120];
	xor.b32  	%r3074, %r3074, %r2193;
	ld.global.u32 	%r2194, [%rd18+124];
	xor.b32  	%r3165, %r3165, %r2194;
	ld.global.u32 	%r2195, [%rd18+128];
	xor.b32  	%r3164, %r3164, %r2195;
	ld.global.u32 	%r2196, [%rd18+132];
	xor.b32  	%r3163, %r3163, %r2196;
	ld.global.u32 	%r2197, [%rd18+136];
	xor.b32  	%r3070, %r3070, %r2197;
$L__BB3_188:
	and.b32  	%r2199, %r2147, 128;
	setp.eq.s32 	%p111, %r2199, 0;
	@%p111 bra 	$L__BB3_190;
	ld.global.u32 	%r2200, [%rd18+140];
	xor.b32  	%r3074, %r3074, %r2200;
	ld.global.u32 	%r2201, [%rd18+144];
	xor.b32  	%r3165, %r3165, %r2201;
	ld.global.u32 	%r2202, [%rd18+148];
	xor.b32  	%r3164, %r3164, %r2202;
	ld.global.u32 	%r2203, [%rd18+152];
	xor.b32  	%r3163, %r3163, %r2203;
	ld.global.u32 	%r2204, [%rd18+156];
	xor.b32  	%r3070, %r3070, %r2204;
$L__BB3_190:
	and.b32  	%r2206, %r2147, 256;
	setp.eq.s32 	%p112, %r2206, 0;
	@%p112 bra 	$L__BB3_192;
	ld.global.u32 	%r2207, [%rd18+160];
	xor.b32  	%r3074, %r3074, %r2207;
	ld.global.u32 	%r2208, [%rd18+164];
	xor.b32  	%r3165, %r3165, %r2208;
	ld.global.u32 	%r2209, [%rd18+168];
	xor.b32  	%r3164, %r3164, %r2209;
	ld.global.u32 	%r2210, [%rd18+172];
	xor.b32  	%r3163, %r3163, %r2210;
	ld.global.u32 	%r2211, [%rd18+176];
	xor.b32  	%r3070, %r3070, %r2211;
$L__BB3_192:
	and.b32  	%r2213, %r2147, 512;
	setp.eq.s32 	%p113, %r2213, 0;
	@%p113 bra 	$L__BB3_194;
	ld.global.u32 	%r2214, [%rd18+180];
	xor.b32  	%r3074, %r3074, %r2214;
	ld.global.u32 	%r2215, [%rd18+184];
	xor.b32  	%r3165, %r3165, %r2215;
	ld.global.u32 	%r2216, [%rd18+188];
	xor.b32  	%r3164, %r3164, %r2216;
	ld.global.u32 	%r2217, [%rd18+192];
	xor.b32  	%r3163, %r3163, %r2217;
	ld.global.u32 	%r2218, [%rd18+196];
	xor.b32  	%r3070, %r3070, %r2218;
$L__BB3_194:
	and.b32  	%r2220, %r2147, 1024;
	setp.eq.s32 	%p114, %r2220, 0;
	@%p114 bra 	$L__BB3_196;
	ld.global.u32 	%r2221, [%rd18+200];
	xor.b32  	%r3074, %r3074, %r2221;
	ld.global.u32 	%r2222, [%rd18+204];
	xor.b32  	%r3165, %r3165, %r2222;
	ld.global.u32 	%r2223, [%rd18+208];
	xor.b32  	%r3164, %r3164, %r2223;
	ld.global.u32 	%r2224, [%rd18+212];
	xor.b32  	%r3163, %r3163, %r2224;
	ld.global.u32 	%r2225, [%rd18+216];
	xor.b32  	%r3070, %r3070, %r2225;
$L__BB3_196:
	and.b32  	%r2227, %r2147, 2048;
	setp.eq.s32 	%p115, %r2227, 0;
	@%p115 bra 	$L__BB3_198;
	ld.global.u32 	%r2228, [%rd18+220];
	xor.b32  	%r3074, %r3074, %r2228;
	ld.global.u32 	%r2229, [%rd18+224];
	xor.b32  	%r3165, %r3165, %r2229;
	ld.global.u32 	%r2230, [%rd18+228];
	xor.b32  	%r3164, %r3164, %r2230;
	ld.global.u32 	%r2231, [%rd18+232];
	xor.b32  	%r3163, %r3163, %r2231;
	ld.global.u32 	%r2232, [%rd18+236];
	xor.b32  	%r3070, %r3070, %r2232;
$L__BB3_198:
	and.b32  	%r2234, %r2147, 4096;
	setp.eq.s32 	%p116, %r2234, 0;
	@%p116 bra 	$L__BB3_200;
	ld.global.u32 	%r2235, [%rd18+240];
	xor.b32  	%r3074, %r3074, %r2235;
	ld.global.u32 	%r2236, [%rd18+244];
	xor.b32  	%r3165, %r3165, %r2236;
	ld.global.u32 	%r2237, [%rd18+248];
	xor.b32  	%r3164, %r3164, %r2237;
	ld.global.u32 	%r2238, [%rd18+252];
	xor.b32  	%r3163, %r3163, %r2238;
	ld.global.u32 	%r2239, [%rd18+256];
	xor.b32  	%r3070, %r3070, %r2239;
$L__BB3_200:
	and.b32  	%r2241, %r2147, 8192;
	setp.eq.s32 	%p117, %r2241, 0;
	@%p117 bra 	$L__BB3_202;
	ld.global.u32 	%r2242, [%rd18+260];
	xor.b32  	%r3074, %r3074, %r2242;
	ld.global.u32 	%r2243, [%rd18+264];
	xor.b32  	%r3165, %r3165, %r2243;
	ld.global.u32 	%r2244, [%rd18+268];
	xor.b32  	%r3164, %r3164, %r2244;
	ld.global.u32 	%r2245, [%rd18+272];
	xor.b32  	%r3163, %r3163, %r2245;
	ld.global.u32 	%r2246, [%rd18+276];
	xor.b32  	%r3070, %r3070, %r2246;
$L__BB3_202:
	and.b32  	%r2248, %r2147, 16384;
	setp.eq.s32 	%p118, %r2248, 0;
	@%p118 bra 	$L__BB3_204;
	ld.global.u32 	%r2249, [%rd18+280];
	xor.b32  	%r3074, %r3074, %r2249;
	ld.global.u32 	%r2250, [%rd18+284];
	xor.b32  	%r3165, %r3165, %r2250;
	ld.global.u32 	%r2251, [%rd18+288];
	xor.b32  	%r3164, %r3164, %r2251;
	ld.global.u32 	%r2252, [%rd18+292];
	xor.b32  	%r3163, %r3163, %r2252;
	ld.global.u32 	%r2253, [%rd18+296];
	xor.b32  	%r3070, %r3070, %r2253;
$L__BB3_204:
	and.b32  	%r2255, %r2147, 32768;
	setp.eq.s32 	%p119, %r2255, 0;
	@%p119 bra 	$L__BB3_206;
	ld.global.u32 	%r2256, [%rd18+300];
	xor.b32  	%r3074, %r3074, %r2256;
	ld.global.u32 	%r2257, [%rd18+304];
	xor.b32  	%r3165, %r3165, %r2257;
	ld.global.u32 	%r2258, [%rd18+308];
	xor.b32  	%r3164, %r3164, %r2258;
	ld.global.u32 	%r2259, [%rd18+312];
	xor.b32  	%r3163, %r3163, %r2259;
	ld.global.u32 	%r2260, [%rd18+316];
	xor.b32  	%r3070, %r3070, %r2260;
$L__BB3_206:
	add.s32 	%r3161, %r3161, 16;
	setp.ne.s32 	%p120, %r3161, 32;
	@%p120 bra 	$L__BB3_174;
	mad.lo.s32 	%r2261, %r3155, -31, %r732;
	add.s32 	%r3155, %r2261, 1;
	setp.ne.s32 	%p121, %r3155, 5;
	@%p121 bra 	$L__BB3_173;
	st.local.u32 	[%rd4+4], %r3074;
	st.local.v2.u32 	[%rd4+8], {%r3165, %r3164};
	st.local.v2.u32 	[%rd4+16], {%r3163, %r3070};
	setp.ne.s64 	%p122, %rd15, 3;
	@%p122 bra 	$L__BB3_246;
	mov.b32 	%r3070, 0;
	mov.u32 	%r3255, %r3070;
	mov.u32 	%r3256, %r3070;
	mov.u32 	%r3257, %r3070;
	mov.u32 	%r3074, %r3070;
	mov.u32 	%r3247, %r3070;
$L__BB3_210:
	mul.wide.u32 	%rd71, %r3247, 4;
	add.s64 	%rd72, %rd4, %rd71;
	ld.local.u32 	%r907, [%rd72+4];
	shl.b32 	%r908, %r3247, 5;
	mov.b32 	%r3253, 0;
$L__BB3_211:
	.pragma "nounroll";
	shr.u32 	%r2264, %r907, %r3253;
	and.b32  	%r2265, %r2264, 1;
	setp.eq.b32 	%p123, %r2265, 1;
	not.pred 	%p124, %p123;
	add.s32 	%r2266, %r908, %r3253;
	mul.lo.s32 	%r2267, %r2266, 5;
	mul.wide.u32 	%rd73, %r2267, 4;
	add.s64 	%rd19, %rd16, %rd73;
	@%p124 bra 	$L__BB3_213;
	ld.global.u32 	%r2268, [%rd19];
	xor.b32  	%r3074, %r3074, %r2268;
	ld.global.u32 	%r2269, [%rd19+4];
	xor.b32  	%r3257, %r3257, %r2269;
	ld.global.u32 	%r2270, [%rd19+8];
	xor.b32  	%r3256, %r3256, %r2270;
	ld.global.u32 	%r2271, [%rd19+12];
	xor.b32  	%r3255, %r3255, %r2271;
	ld.global.u32 	%r2272, [%rd19+16];
	xor.b32  	%r3070, %r3070, %r2272;
$L__BB3_213:
	and.b32  	%r2274, %r2264, 2;
	setp.eq.s32 	%p125, %r2274, 0;
	@%p125 bra 	$L__BB3_215;
	ld.global.u32 	%r2275, [%rd19+20];
	xor.b32  	%r3074, %r3074, %r2275;
	ld.global.u32 	%r2276, [%rd19+24];
	xor.b32  	%r3257, %r3257, %r2276;
	ld.global.u32 	%r2277, [%rd19+28];
	xor.b32  	%r3256, %r3256, %r2277;
	ld.global.u32 	%r2278, [%rd19+32];
	xor.b32  	%r3255, %r3255, %r2278;
	ld.global.u32 	%r2279, [%rd19+36];
	xor.b32  	%r3070, %r3070, %r2279;
$L__BB3_215:
	and.b32  	%r2281, %r2264, 4;
	setp.eq.s32 	%p126, %r2281, 0;
	@%p126 bra 	$L__BB3_217;
	ld.global.u32 	%r2282, [%rd19+40];
	xor.b32  	%r3074, %r3074, %r2282;
	ld.global.u32 	%r2283, [%rd19+44];
	xor.b32  	%r3257, %r3257, %r2283;
	ld.global.u32 	%r2284, [%rd19+48];
	xor.b32  	%r3256, %r3256, %r2284;
	ld.global.u32 	%r2285, [%rd19+52];
	xor.b32  	%r3255, %r3255, %r2285;
	ld.global.u32 	%r2286, [%rd19+56];
	xor.b32  	%r3070, %r3070, %r2286;
$L__BB3_217:
	and.b32  	%r2288, %r2264, 8;
	setp.eq.s32 	%p127, %r2288, 0;
	@%p127 bra 	$L__BB3_219;
	ld.global.u32 	%r2289, [%rd19+60];
	xor.b32  	%r3074, %r3074, %r2289;
	ld.global.u32 	%r2290, [%rd19+64];
	xor.b32  	%r3257, %r3257, %r2290;
	ld.global.u32 	%r2291, [%rd19+68];
	xor.b32  	%r3256, %r3256, %r2291;
	ld.global.u32 	%r2292, [%rd19+72];
	xor.b32  	%r3255, %r3255, %r2292;
	ld.global.u32 	%r2293, [%rd19+76];
	xor.b32  	%r3070, %r3070, %r2293;
$L__BB3_219:
	and.b32  	%r2295, %r2264, 16;
	setp.eq.s32 	%p128, %r2295, 0;
	@%p128 bra 	$L__BB3_221;
	ld.global.u32 	%r2296, [%rd19+80];
	xor.b32  	%r3074, %r3074, %r2296;
	ld.global.u32 	%r2297, [%rd19+84];
	xor.b32  	%r3257, %r3257, %r2297;
	ld.global.u32 	%r2298, [%rd19+88];
	xor.b32  	%r3256, %r3256, %r2298;
	ld.global.u32 	%r2299, [%rd19+92];
	xor.b32  	%r3255, %r3255, %r2299;
	ld.global.u32 	%r2300, [%rd19+96];
	xor.b32  	%r3070, %r3070, %r2300;
$L__BB3_221:
	and.b32  	%r2302, %r2264, 32;
	setp.eq.s32 	%p129, %r2302, 0;
	@%p129 bra 	$L__BB3_223;
	ld.global.u32 	%r2303, [%rd19+100];
	xor.b32  	%r3074, %r3074, %r2303;
	ld.global.u32 	%r2304, [%rd19+104];
	xor.b32  	%r3257, %r3257, %r2304;
	ld.global.u32 	%r2305, [%rd19+108];
	xor.b32  	%r3256, %r3256, %r2305;
	ld.global.u32 	%r2306, [%rd19+112];
	xor.b32  	%r3255, %r3255, %r2306;
	ld.global.u32 	%r2307, [%rd19+116];
	xor.b32  	%r3070, %r3070, %r2307;
$L__BB3_223:
	and.b32  	%r2309, %r2264, 64;
	setp.eq.s32 	%p130, %r2309, 0;
	@%p130 bra 	$L__BB3_225;
	ld.global.u32 	%r2310, [%rd19+120];
	xor.b32  	%r3074, %r3074, %r2310;
	ld.global.u32 	%r2311, [%rd19+124];
	xor.b32  	%r3257, %r3257, %r2311;
	ld.global.u32 	%r2312, [%rd19+128];
	xor.b32  	%r3256, %r3256, %r2312;
	ld.global.u32 	%r2313, [%rd19+132];
	xor.b32  	%r3255, %r3255, %r2313;
	ld.global.u32 	%r2314, [%rd19+136];
	xor.b32  	%r3070, %r3070, %r2314;
$L__BB3_225:
	and.b32  	%r2316, %r2264, 128;
	setp.eq.s32 	%p131, %r2316, 0;
	@%p131 bra 	$L__BB3_227;
	ld.global.u32 	%r2317, [%rd19+140];
	xor.b32  	%r3074, %r3074, %r2317;
	ld.global.u32 	%r2318, [%rd19+144];
	xor.b32  	%r3257, %r3257, %r2318;
	ld.global.u32 	%r2319, [%rd19+148];
	xor.b32  	%r3256, %r3256, %r2319;
	ld.global.u32 	%r2320, [%rd19+152];
	xor.b32  	%r3255, %r3255, %r2320;
	ld.global.u32 	%r2321, [%rd19+156];
	xor.b32  	%r3070, %r3070, %r2321;
$L__BB3_227:
	and.b32  	%r2323, %r2264, 256;
	setp.eq.s32 	%p132, %r2323, 0;
	@%p132 bra 	$L__BB3_229;
	ld.global.u32 	%r2324, [%rd19+160];
	xor.b32  	%r3074, %r3074, %r2324;
	ld.global.u32 	%r2325, [%rd19+164];
	xor.b32  	%r3257, %r3257, %r2325;
	ld.global.u32 	%r2326, [%rd19+168];
	xor.b32  	%r3256, %r3256, %r2326;
	ld.global.u32 	%r2327, [%rd19+172];
	xor.b32  	%r3255, %r3255, %r2327;
	ld.global.u32 	%r2328, [%rd19+176];
	xor.b32  	%r3070, %r3070, %r2328;
$L__BB3_229:
	and.b32  	%r2330, %r2264, 512;
	setp.eq.s32 	%p133, %r2330, 0;
	@%p133 bra 	$L__BB3_231;
	ld.global.u32 	%r2331, [%rd19+180];
	xor.b32  	%r3074, %r3074, %r2331;
	ld.global.u32 	%r2332, [%rd19+184];
	xor.b32  	%r3257, %r3257, %r2332;
	ld.global.u32 	%r2333, [%rd19+188];
	xor.b32  	%r3256, %r3256, %r2333;
	ld.global.u32 	%r2334, [%rd19+192];
	xor.b32  	%r3255, %r3255, %r2334;
	ld.global.u32 	%r2335, [%rd19+196];
	xor.b32  	%r3070, %r3070, %r2335;
$L__BB3_231:
	and.b32  	%r2337, %r2264, 1024;
	setp.eq.s32 	%p134, %r2337, 0;
	@%p134 bra 	$L__BB3_233;
	ld.global.u32 	%r2338, [%rd19+200];
	xor.b32  	%r3074, %r3074, %r2338;
	ld.global.u32 	%r2339, [%rd19+204];
	xor.b32  	%r3257, %r3257, %r2339;
	ld.global.u32 	%r2340, [%rd19+208];
	xor.b32  	%r3256, %r3256, %r2340;
	ld.global.u32 	%r2341, [%rd19+212];
	xor.b32  	%r3255, %r3255, %r2341;
	ld.global.u32 	%r2342, [%rd19+216];
	xor.b32  	%r3070, %r3070, %r2342;
$L__BB3_233:
	and.b32  	%r2344, %r2264, 2048;
	setp.eq.s32 	%p135, %r2344, 0;
	@%p135 bra 	$L__BB3_235;
	ld.global.u32 	%r2345, [%rd19+220];
	xor.b32  	%r3074, %r3074, %r2345;
	ld.global.u32 	%r2346, [%rd19+224];
	xor.b32  	%r3257, %r3257, %r2346;
	ld.global.u32 	%r2347, [%rd19+228];
	xor.b32  	%r3256, %r3256, %r2347;
	ld.global.u32 	%r2348, [%rd19+232];
	xor.b32  	%r3255, %r3255, %r2348;
	ld.global.u32 	%r2349, [%rd19+236];
	xor.b32  	%r3070, %r3070, %r2349;
$L__BB3_235:
	and.b32  	%r2351, %r2264, 4096;
	setp.eq.s32 	%p136, %r2351, 0;
	@%p136 bra 	$L__BB3_237;
	ld.global.u32 	%r2352, [%rd19+240];
	xor.b32  	%r3074, %r3074, %r2352;
	ld.global.u32 	%r2353, [%rd19+244];
	xor.b32  	%r3257, %r3257, %r2353;
	ld.global.u32 	%r2354, [%rd19+248];
	xor.b32  	%r3256, %r3256, %r2354;
	ld.global.u32 	%r2355, [%rd19+252];
	xor.b32  	%r3255, %r3255, %r2355;
	ld.global.u32 	%r2356, [%rd19+256];
	xor.b32  	%r3070, %r3070, %r2356;
$L__BB3_237:
	and.b32  	%r2358, %r2264, 8192;
	setp.eq.s32 	%p137, %r2358, 0;
	@%p137 bra 	$L__BB3_239;
	ld.global.u32 	%r2359, [%rd19+260];
	xor.b32  	%r3074, %r3074, %r2359;
	ld.global.u32 	%r2360, [%rd19+264];
	xor.b32  	%r3257, %r3257, %r2360;
	ld.global.u32 	%r2361, [%rd19+268];
	xor.b32  	%r3256, %r3256, %r2361;
	ld.global.u32 	%r2362, [%rd19+272];
	xor.b32  	%r3255, %r3255, %r2362;
	ld.global.u32 	%r2363, [%rd19+276];
	xor.b32  	%r3070, %r3070, %r2363;
$L__BB3_239:
	and.b32  	%r2365, %r2264, 16384;
	setp.eq.s32 	%p138, %r2365, 0;
	@%p138 bra 	$L__BB3_241;
	ld.global.u32 	%r2366, [%rd19+280];
	xor.b32  	%r3074, %r3074, %r2366;
	ld.global.u32 	%r2367, [%rd19+284];
	xor.b32  	%r3257, %r3257, %r2367;
	ld.global.u32 	%r2368, [%rd19+288];
	xor.b32  	%r3256, %r3256, %r2368;
	ld.global.u32 	%r2369, [%rd19+292];
	xor.b32  	%r3255, %r3255, %r2369;
	ld.global.u32 	%r2370, [%rd19+296];
	xor.b32  	%r3070, %r3070, %r2370;
$L__BB3_241:
	and.b32  	%r2372, %r2264, 32768;
	setp.eq.s32 	%p139, %r2372, 0;
	@%p139 bra 	$L__BB3_243;
	ld.global.u32 	%r2373, [%rd19+300];
	xor.b32  	%r3074, %r3074, %r2373;
	ld.global.u32 	%r2374, [%rd19+304];
	xor.b32  	%r3257, %r3257, %r2374;
	ld.global.u32 	%r2375, [%rd19+308];
	xor.b32  	%r3256, %r3256, %r2375;
	ld.global.u32 	%r2376, [%rd19+312];
	xor.b32  	%r3255, %r3255, %r2376;
	ld.global.u32 	%r2377, [%rd19+316];
	xor.b32  	%r3070, %r3070, %r2377;
$L__BB3_243:
	add.s32 	%r3253, %r3253, 16;
	setp.ne.s32 	%p140, %r3253, 32;
	@%p140 bra 	$L__BB3_211;
	mad.lo.s32 	%r2378, %r3247, -31, %r908;
	add.s32 	%r3247, %r2378, 1;
	setp.ne.s32 	%p141, %r3247, 5;
	@%p141 bra 	$L__BB3_210;
	st.local.u32 	[%rd4+4], %r3074;
	st.local.v2.u32 	[%rd4+8], {%r3257, %r3256};
	st.local.v2.u32 	[%rd4+16], {%r3255, %r3070};
$L__BB3_246:
	shr.u64 	%rd92, %rd14, 2;
	add.s32 	%r3057, %r3057, 1;
	setp.gt.u64 	%p142, %rd14, 3;
	@%p142 bra 	$L__BB3_134;
$L__BB3_247:
	shr.u32 	%r2379, %r3074, 2;
	xor.b32  	%r2380, %r2379, %r3074;
	shl.b32 	%r2381, %r3070, 4;
	shl.b32 	%r2382, %r2380, 1;
	xor.b32  	%r2383, %r2382, %r2381;
	xor.b32  	%r2384, %r2383, %r2380;
	xor.b32  	%r2385, %r2384, %r3070;
	add.s32 	%r2386, %r543, %r2385;
	add.s32 	%r2387, %r2386, 362437;
	mul.hi.u32 	%r2388, %r2387, -1431655765;
	shr.u32 	%r2389, %r2388, 2;
	mul.lo.s32 	%r2390, %r2389, 6;
	sub.s32 	%r3621, %r2387, %r2390;
	bra.uni 	$L__BB3_364;
$L__BB3_248:
	// begin inline asm
	mov.u64 	%rd74, %clock64;
	// end inline asm
	cvt.u32.u64 	%r2392, %rd74;
	xor.b32  	%r2393, %r2392, -1429050551;
	mul.lo.s32 	%r2394, %r2393, 1099087573;
	{ .reg .b32 tmp; mov.b64 {tmp, %r2395}, %rd74; }
	xor.b32  	%r2396, %r2395, -136515619;
	mul.lo.s32 	%r2397, %r2396, -1703105765;
	add.s32 	%r2398, %r2394, %r2397;
	add.s32 	%r1083, %r2398, 6615241;
	add.s32 	%r3357, %r2394, 123456789;
	st.local.v2.u32 	[%rd3], {%r1083, %r3357};
	xor.b32  	%r2399, %r2394, 362436069;
	add.s32 	%r2400, %r2397, 521288629;
	st.local.v2.u32 	[%rd3+8], {%r2399, %r2400};
	xor.b32  	%r2401, %r2397, 88675123;
	add.s32 	%r3353, %r2394, 5783321;
	st.local.v2.u32 	[%rd3+16], {%r2401, %r3353};
	setp.eq.s32 	%p143, %r2007, 0;
	@%p143 bra 	$L__BB3_363;
	mov.b32 	%r3340, 0;
	mov.u64 	%rd93, %rd5;
$L__BB3_250:
	mov.u64 	%rd21, %rd93;
	and.b64  	%rd22, %rd21, 3;
	setp.eq.s64 	%p144, %rd22, 0;
	@%p144 bra 	$L__BB3_362;
	mul.wide.u32 	%rd75, %r3340, 3200;
	mov.u64 	%rd76, precalc_xorwow_matrix;
	add.s64 	%rd23, %rd76, %rd75;
	mov.b32 	%r3353, 0;
	mov.u32 	%r3354, %r3353;
	mov.u32 	%r3355, %r3353;
	mov.u32 	%r3356, %r3353;
	mov.u32 	%r3357, %r3353;
	mov.u32 	%r3346, %r3353;
$L__BB3_252:
	mul.wide.u32 	%rd77, %r3346, 4;
	add.s64 	%rd78, %rd3, %rd77;
	ld.local.u32 	%r1095, [%rd78+4];
	shl.b32 	%r1096, %r3346, 5;
	mov.b32 	%r3352, 0;
$L__BB3_253:
	.pragma "nounroll";
	shr.u32 	%r2405, %r1095, %r3352;
	and.b32  	%r2406, %r2405, 1;
	setp.eq.b32 	%p145, %r2406, 1;
	not.pred 	%p146, %p145;
	add.s32 	%r2407, %r1096, %r3352;
	mul.lo.s32 	%r2408, %r2407, 5;
	mul.wide.u32 	%rd79, %r2408, 4;
	add.s64 	%rd24, %rd23, %rd79;
	@%p146 bra 	$L__BB3_255;
	ld.global.u32 	%r2409, [%rd24];
	xor.b32  	%r3357, %r3357, %r2409;
	ld.global.u32 	%r2410, [%rd24+4];
	xor.b32  	%r3356, %r3356, %r2410;
	ld.global.u32 	%r2411, [%rd24+8];
	xor.b32  	%r3355, %r3355, %r2411;
	ld.global.u32 	%r2412, [%rd24+12];
	xor.b32  	%r3354, %r3354, %r2412;
	ld.global.u32 	%r2413, [%rd24+16];
	xor.b32  	%r3353, %r3353, %r2413;
$L__BB3_255:
	and.b32  	%r2415, %r2405, 2;
	setp.eq.s32 	%p147, %r2415, 0;
	@%p147 bra 	$L__BB3_257;
	ld.global.u32 	%r2416, [%rd24+20];
	xor.b32  	%r3357, %r3357, %r2416;
	ld.global.u32 	%r2417, [%rd24+24];
	xor.b32  	%r3356, %r3356, %r2417;
	ld.global.u32 	%r2418, [%rd24+28];
	xor.b32  	%r3355, %r3355, %r2418;
	ld.global.u32 	%r2419, [%rd24+32];
	xor.b32  	%r3354, %r3354, %r2419;
	ld.global.u32 	%r2420, [%rd24+36];
	xor.b32  	%r3353, %r3353, %r2420;
$L__BB3_257:
	and.b32  	%r2422, %r2405, 4;
	setp.eq.s32 	%p148, %r2422, 0;
	@%p148 bra 	$L__BB3_259;
	ld.global.u32 	%r2423, [%rd24+40];
	xor.b32  	%r3357, %r3357, %r2423;
	ld.global.u32 	%r2424, [%rd24+44];
	xor.b32  	%r3356, %r3356, %r2424;
	ld.global.u32 	%r2425, [%rd24+48];
	xor.b32  	%r3355, %r3355, %r2425;
	ld.global.u32 	%r2426, [%rd24+52];
	xor.b32  	%r3354, %r3354, %r2426;
	ld.global.u32 	%r2427, [%rd24+56];
	xor.b32  	%r3353, %r3353, %r2427;
$L__BB3_259:
	and.b32  	%r2429, %r2405, 8;
	setp.eq.s32 	%p149, %r2429, 0;
	@%p149 bra 	$L__BB3_261;
	ld.global.u32 	%r2430, [%rd24+60];
	xor.b32  	%r3357, %r3357, %r2430;
	ld.global.u32 	%r2431, [%rd24+64];
	xor.b32  	%r3356, %r3356, %r2431;
	ld.global.u32 	%r2432, [%rd24+68];
	xor.b32  	%r3355, %r3355, %r2432;
	ld.global.u32 	%r2433, [%rd24+72];
	xor.b32  	%r3354, %r3354, %r2433;
	ld.global.u32 	%r2434, [%rd24+76];
	xor.b32  	%r3353, %r3353, %r2434;
$L__BB3_261:
	and.b32  	%r2436, %r2405, 16;
	setp.eq.s32 	%p150, %r2436, 0;
	@%p150 bra 	$L__BB3_263;
	ld.global.u32 	%r2437, [%rd24+80];
	xor.b32  	%r3357, %r3357, %r2437;
	ld.global.u32 	%r2438, [%rd24+84];
	xor.b32  	%r3356, %r3356, %r2438;
	ld.global.u32 	%r2439, [%rd24+88];
	xor.b32  	%r3355, %r3355, %r2439;
	ld.global.u32 	%r2440, [%rd24+92];
	xor.b32  	%r3354, %r3354, %r2440;
	ld.global.u32 	%r2441, [%rd24+96];
	xor.b32  	%r3353, %r3353, %r2441;
$L__BB3_263:
	and.b32  	%r2443, %r2405, 32;
	setp.eq.s32 	%p151, %r2443, 0;
	@%p151 bra 	$L__BB3_265;
	ld.global.u32 	%r2444, [%rd24+100];
	xor.b32  	%r3357, %r3357, %r2444;
	ld.global.u32 	%r2445, [%rd24+104];
	xor.b32  	%r3356, %r3356, %r2445;
	ld.global.u32 	%r2446, [%rd24+108];
	xor.b32  	%r3355, %r3355, %r2446;
	ld.global.u32 	%r2447, [%rd24+112];
	xor.b32  	%r3354, %r3354, %r2447;
	ld.global.u32 	%r2448, [%rd24+116];
	xor.b32  	%r3353, %r3353, %r2448;
$L__BB3_265:
	and.b32  	%r2450, %r2405, 64;
	setp.eq.s32 	%p152, %r2450, 0;
	@%p152 bra 	$L__BB3_267;
	ld.global.u32 	%r2451, [%rd24+120];
	xor.b32  	%r3357, %r3357, %r2451;
	ld.global.u32 	%r2452, [%rd24+124];
	xor.b32  	%r3356, %r3356, %r2452;
	ld.global.u32 	%r2453, [%rd24+128];
	xor.b32  	%r3355, %r3355, %r2453;
	ld.global.u32 	%r2454, [%rd24+132];
	xor.b32  	%r3354, %r3354, %r2454;
	ld.global.u32 	%r2455, [%rd24+136];
	xor.b32  	%r3353, %r3353, %r2455;
$L__BB3_267:
	and.b32  	%r2457, %r2405, 128;
	setp.eq.s32 	%p153, %r2457, 0;
	@%p153 bra 	$L__BB3_269;
	ld.global.u32 	%r2458, [%rd24+140];
	xor.b32  	%r3357, %r3357, %r2458;
	ld.global.u32 	%r2459, [%rd24+144];
	xor.b32  	%r3356, %r3356, %r2459;
	ld.global.u32 	%r2460, [%rd24+148];
	xor.b32  	%r3355, %r3355, %r2460;
	ld.global.u32 	%r2461, [%rd24+152];
	xor.b32  	%r3354, %r3354, %r2461;
	ld.global.u32 	%r2462, [%rd24+156];
	xor.b32  	%r3353, %r3353, %r2462;
$L__BB3_269:
	and.b32  	%r2464, %r2405, 256;
	setp.eq.s32 	%p154, %r2464, 0;
	@%p154 bra 	$L__BB3_271;
	ld.global.u32 	%r2465, [%rd24+160];
	xor.b32  	%r3357, %r3357, %r2465;
	ld.global.u32 	%r2466, [%rd24+164];
	xor.b32  	%r3356, %r3356, %r2466;
	ld.global.u32 	%r2467, [%rd24+168];
	xor.b32  	%r3355, %r3355, %r2467;
	ld.global.u32 	%r2468, [%rd24+172];
	xor.b32  	%r3354, %r3354, %r2468;
	ld.global.u32 	%r2469, [%rd24+176];
	xor.b32  	%r3353, %r3353, %r2469;
$L__BB3_271:
	and.b32  	%r2471, %r2405, 512;
	setp.eq.s32 	%p155, %r2471, 0;
	@%p155 bra 	$L__BB3_273;
	ld.global.u32 	%r2472, [%rd24+180];
	xor.b32  	%r3357, %r3357, %r2472;
	ld.global.u32 	%r2473, [%rd24+184];
	xor.b32  	%r3356, %r3356, %r2473;
	ld.global.u32 	%r2474, [%rd24+188];
	xor.b32  	%r3355, %r3355, %r2474;
	ld.global.u32 	%r2475, [%rd24+192];
	xor.b32  	%r3354, %r3354, %r2475;
	ld.global.u32 	%r2476, [%rd24+196];
	xor.b32  	%r3353, %r3353, %r2476;
$L__BB3_273:
	and.b32  	%r2478, %r2405, 1024;
	setp.eq.s32 	%p156, %r2478, 0;
	@%p156 bra 	$L__BB3_275;
	ld.global.u32 	%r2479, [%rd24+200];
	xor.b32  	%r3357, %r3357, %r2479;
	ld.global.u32 	%r2480, [%rd24+204];
	xor.b32  	%r3356, %r3356, %r2480;
	ld.global.u32 	%r2481, [%rd24+208];
	xor.b32  	%r3355, %r3355, %r2481;
	ld.global.u32 	%r2482, [%rd24+212];
	xor.b32  	%r3354, %r3354, %r2482;
	ld.global.u32 	%r2483, [%rd24+216];
	xor.b32  	%r3353, %r3353, %r2483;
$L__BB3_275:
	and.b32  	%r2485, %r2405, 2048;
	setp.eq.s32 	%p157, %r2485, 0;
	@%p157 bra 	$L__BB3_277;
	ld.global.u32 	%r2486, [%rd24+220];
	xor.b32  	%r3357, %r3357, %r2486;
	ld.global.u32 	%r2487, [%rd24+224];
	xor.b32  	%r3356, %r3356, %r2487;
	ld.global.u32 	%r2488, [%rd24+228];
	xor.b32  	%r3355, %r3355, %r2488;
	ld.global.u32 	%r2489, [%rd24+232];
	xor.b32  	%r3354, %r3354, %r2489;
	ld.global.u32 	%r2490, [%rd24+236];
	xor.b32  	%r3353, %r3353, %r2490;
$L__BB3_277:
	and.b32  	%r2492, %r2405, 4096;
	setp.eq.s32 	%p158, %r2492, 0;
	@%p158 bra 	$L__BB3_279;
	ld.global.u32 	%r2493, [%rd24+240];
	xor.b32  	%r3357, %r3357, %r2493;
	ld.global.u32 	%r2494, [%rd24+244];
	xor.b32  	%r3356, %r3356, %r2494;
	ld.global.u32 	%r2495, [%rd24+248];
	xor.b32  	%r3355, %r3355, %r2495;
	ld.global.u32 	%r2496, [%rd24+252];
	xor.b32  	%r3354, %r3354, %r2496;
	ld.global.u32 	%r2497, [%rd24+256];
	xor.b32  	%r3353, %r3353, %r2497;
$L__BB3_279:
	and.b32  	%r2499, %r2405, 8192;
	setp.eq.s32 	%p159, %r2499, 0;
	@%p159 bra 	$L__BB3_281;
	ld.global.u32 	%r2500, [%rd24+260];
	xor.b32  	%r3357, %r3357, %r2500;
	ld.global.u32 	%r2501, [%rd24+264];
	xor.b32  	%r3356, %r3356, %r2501;
	ld.global.u32 	%r2502, [%rd24+268];
	xor.b32  	%r3355, %r3355, %r2502;
	ld.global.u32 	%r2503, [%rd24+272];
	xor.b32  	%r3354, %r3354, %r2503;
	ld.global.u32 	%r2504, [%rd24+276];
	xor.b32  	%r3353, %r3353, %r2504;
$L__BB3_281:
	and.b32  	%r2506, %r2405, 16384;
	setp.eq.s32 	%p160, %r2506, 0;
	@%p160 bra 	$L__BB3_283;
	ld.global.u32 	%r2507, [%rd24+280];
	xor.b32  	%r3357, %r3357, %r2507;
	ld.global.u32 	%r2508, [%rd24+284];
	xor.b32  	%r3356, %r3356, %r2508;
	ld.global.u32 	%r2509, [%rd24+288];
	xor.b32  	%r3355, %r3355, %r2509;
	ld.global.u32 	%r2510, [%rd24+292];
	xor.b32  	%r3354, %r3354, %r2510;
	ld.global.u32 	%r2511, [%rd24+296];
	xor.b32  	%r3353, %r3353, %r2511;
$L__BB3_283:
	and.b32  	%r2513, %r2405, 32768;
	setp.eq.s32 	%p161, %r2513, 0;
	@%p161 bra 	$L__BB3_285;
	ld.global.u32 	%r2514, [%rd24+300];
	xor.b32  	%r3357, %r3357, %r2514;
	ld.global.u32 	%r2515, [%rd24+304];
	xor.b32  	%r3356, %r3356, %r2515;
	ld.global.u32 	%r2516, [%rd24+308];
	xor.b32  	%r3355, %r3355, %r2516;
	ld.global.u32 	%r2517, [%rd24+312];
	xor.b32  	%r3354, %r3354, %r2517;
	ld.global.u32 	%r2518, [%rd24+316];
	xor.b32  	%r3353, %r3353, %r2518;
$L__BB3_285:
	add.s32 	%r3352, %r3352, 16;
	setp.ne.s32 	%p162, %r3352, 32;
	@%p162 bra 	$L__BB3_253;
	mad.lo.s32 	%r2519, %r3346, -31, %r1096;
	add.s32 	%r3346, %r2519, 1;
	setp.ne.s32 	%p163, %r3346, 5;
	@%p163 bra 	$L__BB3_252;
	st.local.u32 	[%rd3+4], %r3357;
	st.local.v2.u32 	[%rd3+8], {%r3356, %r3355};
	st.local.v2.u32 	[%rd3+16], {%r3354, %r3353};
	setp.eq.s64 	%p164, %rd22, 1;
	@%p164 bra 	$L__BB3_362;
	mov.b32 	%r3353, 0;
	mov.u32 	%r3446, %r3353;
	mov.u32 	%r3447, %r3353;
	mov.u32 	%r3448, %r3353;
	mov.u32 	%r3357, %r3353;
	mov.u32 	%r3438, %r3353;
$L__BB3_289:
	mul.wide.u32 	%rd80, %r3438, 4;
	add.s64 	%rd81, %rd3, %rd80;
	ld.local.u32 	%r1271, [%rd81+4];
	shl.b32 	%r1272, %r3438, 5;
	mov.b32 	%r3444, 0;
$L__BB3_290:
	.pragma "nounroll";
	shr.u32 	%r2522, %r1271, %r3444;
	and.b32  	%r2523, %r2522, 1;
	setp.eq.b32 	%p165, %r2523, 1;
	not.pred 	%p166, %p165;
	add.s32 	%r2524, %r1272, %r3444;
	mul.lo.s32 	%r2525, %r2524, 5;
	mul.wide.u32 	%rd82, %r2525, 4;
	add.s64 	%rd25, %rd23, %rd82;
	@%p166 bra 	$L__BB3_292;
	ld.global.u32 	%r2526, [%rd25];
	xor.b32  	%r3357, %r3357, %r2526;
	ld.global.u32 	%r2527, [%rd25+4];
	xor.b32  	%r3448, %r3448, %r2527;
	ld.global.u32 	%r2528, [%rd25+8];
	xor.b32  	%r3447, %r3447, %r2528;
	ld.global.u32 	%r2529, [%rd25+12];
	xor.b32  	%r3446, %r3446, %r2529;
	ld.global.u32 	%r2530, [%rd25+16];
	xor.b32  	%r3353, %r3353, %r2530;
$L__BB3_292:
	and.b32  	%r2532, %r2522, 2;
	setp.eq.s32 	%p167, %r2532, 0;
	@%p167 bra 	$L__BB3_294;
	ld.global.u32 	%r2533, [%rd25+20];
	xor.b32  	%r3357, %r3357, %r2533;
	ld.global.u32 	%r2534, [%rd25+24];
	xor.b32  	%r3448, %r3448, %r2534;
	ld.global.u32 	%r2535, [%rd25+28];
	xor.b32  	%r3447, %r3447, %r2535;
	ld.global.u32 	%r2536, [%rd25+32];
	xor.b32  	%r3446, %r3446, %r2536;
	ld.global.u32 	%r2537, [%rd25+36];
	xor.b32  	%r3353, %r3353, %r2537;
$L__BB3_294:
	and.b32  	%r2539, %r2522, 4;
	setp.eq.s32 	%p168, %r2539, 0;
	@%p168 bra 	$L__BB3_296;
	ld.global.u32 	%r2540, [%rd25+40];
	xor.b32  	%r3357, %r3357, %r2540;
	ld.global.u32 	%r2541, [%rd25+44];
	xor.b32  	%r3448, %r3448, %r2541;
	ld.global.u32 	%r2542, [%rd25+48];
	xor.b32  	%r3447, %r3447, %r2542;
	ld.global.u32 	%r2543, [%rd25+52];
	xor.b32  	%r3446, %r3446, %r2543;
	ld.global.u32 	%r2544, [%rd25+56];
	xor.b32  	%r3353, %r3353, %r2544;
$L__BB3_296:
	and.b32  	%r2546, %r2522, 8;
	setp.eq.s32 	%p169, %r2546, 0;
	@%p169 bra 	$L__BB3_298;
	ld.global.u32 	%r2547, [%rd25+60];
	xor.b32  	%r3357, %r3357, %r2547;
	ld.global.u32 	%r2548, [%rd25+64];
	xor.b32  	%r3448, %r3448, %r2548;
	ld.global.u32 	%r2549, [%rd25+68];
	xor.b32  	%r3447, %r3447, %r2549;
	ld.global.u32 	%r2550, [%rd25+72];
	xor.b32  	%r3446, %r3446, %r2550;
	ld.global.u32 	%r2551, [%rd25+76];
	xor.b32  	%r3353, %r3353, %r2551;
$L__BB3_298:
	and.b32  	%r2553, %r2522, 16;
	setp.eq.s32 	%p170, %r2553, 0;
	@%p170 bra 	$L__BB3_300;
	ld.global.u32 	%r2554, [%rd25+80];
	xor.b32  	%r3357, %r3357, %r2554;
	ld.global.u32 	%r2555, [%rd25+84];
	xor.b32  	%r3448, %r3448, %r2555;
	ld.global.u32 	%r2556, [%rd25+88];
	xor.b32  	%r3447, %r3447, %r2556;
	ld.global.u32 	%r2557, [%rd25+92];
	xor.b32  	%r3446, %r3446, %r2557;
	ld.global.u32 	%r2558, [%rd25+96];
	xor.b32  	%r3353, %r3353, %r2558;
$L__BB3_300:
	and.b32  	%r2560, %r2522, 32;
	setp.eq.s32 	%p171, %r2560, 0;
	@%p171 bra 	$L__BB3_302;
	ld.global.u32 	%r2561, [%rd25+100];
	xor.b32  	%r3357, %r3357, %r2561;
	ld.global.u32 	%r2562, [%rd25+104];
	xor.b32  	%r3448, %r3448, %r2562;
	ld.global.u32 	%r2563, [%rd25+108];
	xor.b32  	%r3447, %r3447, %r2563;
	ld.global.u32 	%r2564, [%rd25+112];
	xor.b32  	%r3446, %r3446, %r2564;
	ld.global.u32 	%r2565, [%rd25+116];
	xor.b32  	%r3353, %r3353, %r2565;
$L__BB3_302:
	and.b32  	%r2567, %r2522, 64;
	setp.eq.s32 	%p172, %r2567, 0;
	@%p172 bra 	$L__BB3_304;
	ld.global.u32 	%r2568, [%rd25+120];
	xor.b32  	%r3357, %r3357, %r2568;
	ld.global.u32 	%r2569, [%rd25+124];
	xor.b32  	%r3448, %r3448, %r2569;
	ld.global.u32 	%r2570, [%rd25+128];
	xor.b32  	%r3447, %r3447, %r2570;
	ld.global.u32 	%r2571, [%rd25+132];
	xor.b32  	%r3446, %r3446, %r2571;
	ld.global.u32 	%r2572, [%rd25+136];
	xor.b32  	%r3353, %r3353, %r2572;
$L__BB3_304:
	and.b32  	%r2574, %r2522, 128;
	setp.eq.s32 	%p173, %r2574, 0;
	@%p173 bra 	$L__BB3_306;
	ld.global.u32 	%r2575, [%rd25+140];
	xor.b32  	%r3357, %r3357, %r2575;
	ld.global.u32 	%r2576, [%rd25+144];
	xor.b32  	%r3448, %r3448, %r2576;
	ld.global.u32 	%r2577, [%rd25+148];
	xor.b32  	%r3447, %r3447, %r2577;
	ld.global.u32 	%r2578, [%rd25+152];
	xor.b32  	%r3446, %r3446, %r2578;
	ld.global.u32 	%r2579, [%rd25+156];
	xor.b32  	%r3353, %r3353, %r2579;
$L__BB3_306:
	and.b32  	%r2581, %r2522, 256;
	setp.eq.s32 	%p174, %r2581, 0;
	@%p174 bra 	$L__BB3_308;
	ld.global.u32 	%r2582, [%rd25+160];
	xor.b32  	%r3357, %r3357, %r2582;
	ld.global.u32 	%r2583, [%rd25+164];
	xor.b32  	%r3448, %r3448, %r2583;
	ld.global.u32 	%r2584, [%rd25+168];
	xor.b32  	%r3447, %r3447, %r2584;
	ld.global.u32 	%r2585, [%rd25+172];
	xor.b32  	%r3446, %r3446, %r2585;
	ld.global.u32 	%r2586, [%rd25+176];
	xor.b32  	%r3353, %r3353, %r2586;
$L__BB3_308:
	and.b32  	%r2588, %r2522, 512;
	setp.eq.s32 	%p175, %r2588, 0;
	@%p175 bra 	$L__BB3_310;
	ld.global.u32 	%r2589, [%rd25+180];
	xor.b32  	%r3357, %r3357, %r2589;
	ld.global.u32 	%r2590, [%rd25+184];
	xor.b32  	%r3448, %r3448, %r2590;
	ld.global.u32 	%r2591, [%rd25+188];
	xor.b32  	%r3447, %r3447, %r2591;
	ld.global.u32 	%r2592, [%rd25+192];
	xor.b32  	%r3446, %r3446, %r2592;
	ld.global.u32 	%r2593, [%rd25+196];
	xor.b32  	%r3353, %r3353, %r2593;
$L__BB3_310:
	and.b32  	%r2595, %r2522, 1024;
	setp.eq.s32 	%p176, %r2595, 0;
	@%p176 bra 	$L__BB3_312;
	ld.global.u32 	%r2596, [%rd25+200];
	xor.b32  	%r3357, %r3357, %r2596;
	ld.global.u32 	%r2597, [%rd25+204];
	xor.b32  	%r3448, %r3448, %r2597;
	ld.global.u32 	%r2598, [%rd25+208];
	xor.b32  	%r3447, %r3447, %r2598;
	ld.global.u32 	%r2599, [%rd25+212];
	xor.b32  	%r3446, %r3446, %r2599;
	ld.global.u32 	%r2600, [%rd25+216];
	xor.b32  	%r3353, %r3353, %r2600;
$L__BB3_312:
	and.b32  	%r2602, %r2522, 2048;
	setp.eq.s32 	%p177, %r2602, 0;
	@%p177 bra 	$L__BB3_314;
	ld.global.u32 	%r2603, [%rd25+220];
	xor.b32  	%r3357, %r3357, %r2603;
	ld.global.u32 	%r2604, [%rd25+224];
	xor.b32  	%r3448, %r3448, %r2604;
	ld.global.u32 	%r2605, [%rd25+228];
	xor.b32  	%r3447, %r3447, %r2605;
	ld.global.u32 	%r2606, [%rd25+232];
	xor.b32  	%r3446, %r3446, %r2606;
	ld.global.u32 	%r2607, [%rd25+236];
	xor.b32  	%r3353, %r3353, %r2607;
$L__BB3_314:
	and.b32  	%r2609, %r2522, 4096;
	setp.eq.s32 	%p178, %r2609, 0;
	@%p178 bra 	$L__BB3_316;
	ld.global.u32 	%r2610, [%rd25+240];
	xor.b32  	%r3357, %r3357, %r2610;
	ld.global.u32 	%r2611, [%rd25+244];
	xor.b32  	%r3448, %r3448, %r2611;
	ld.global.u32 	%r2612, [%rd25+248];
	xor.b32  	%r3447, %r3447, %r2612;
	ld.global.u32 	%r2613, [%rd25+252];
	xor.b32  	%r3446, %r3446, %r2613;
	ld.global.u32 	%r2614, [%rd25+256];
	xor.b32  	%r3353, %r3353, %r2614;
$L__BB3_316:
	and.b32  	%r2616, %r2522, 8192;
	setp.eq.s32 	%p179, %r2616, 0;
	@%p179 bra 	$L__BB3_318;
	ld.global.u32 	%r2617, [%rd25+260];
	xor.b32  	%r3357, %r3357, %r2617;
	ld.global.u32 	%r2618, [%rd25+264];
	xor.b32  	%r3448, %r3448, %r2618;
	ld.global.u32 	%r2619, [%rd25+268];
	xor.b32  	%r3447, %r3447, %r2619;
	ld.global.u32 	%r2620, [%rd25+272];
	xor.b32  	%r3446, %r3446, %r2620;
	ld.global.u32 	%r2621, [%rd25+276];
	xor.b32  	%r3353, %r3353, %r2621;
$L__BB3_318:
	and.b32  	%r2623, %r2522, 16384;
	setp.eq.s32 	%p180, %r2623, 0;
	@%p180 bra 	$L__BB3_320;
	ld.global.u32 	%r2624, [%rd25+280];
	xor.b32  	%r3357, %r3357, %r2624;
	ld.global.u32 	%r2625, [%rd25+284];
	xor.b32  	%r3448, %r3448, %r2625;
	ld.global.u32 	%r2626, [%rd25+288];
	xor.b32  	%r3447, %r3447, %r2626;
	ld.global.u32 	%r2627, [%rd25+292];
	xor.b32  	%r3446, %r3446, %r2627;
	ld.global.u32 	%r2628, [%rd25+296];
	xor.b32  	%r3353, %r3353, %r2628;
$L__BB3_320:
	and.b32  	%r2630, %r2522, 32768;
	setp.eq.s32 	%p181, %r2630, 0;
	@%p181 bra 	$L__BB3_322;
	ld.global.u32 	%r2631, [%rd25+300];
	xor.b32  	%r3357, %r3357, %r2631;
	ld.global.u32 	%r2632, [%rd25+304];
	xor.b32  	%r3448, %r3448, %r2632;
	ld.global.u32 	%r2633, [%rd25+308];
	xor.b32  	%r3447, %r3447, %r2633;
	ld.global.u32 	%r2634, [%rd25+312];
	xor.b32  	%r3446, %r3446, %r2634;
	ld.global.u32 	%r2635, [%rd25+316];
	xor.b32  	%r3353, %r3353, %r2635;
$L__BB3_322:
	add.s32 	%r3444, %r3444, 16;
	setp.ne.s32 	%p182, %r3444, 32;
	@%p182 bra 	$L__BB3_290;
	mad.lo.s32 	%r2636, %r3438, -31, %r1272;
	add.s32 	%r3438, %r2636, 1;
	setp.ne.s32 	%p183, %r3438, 5;
	@%p183 bra 	$L__BB3_289;
	st.local.u32 	[%rd3+4], %r3357;
	st.local.v2.u32 	[%rd3+8], {%r3448, %r3447};
	st.local.v2.u32 	[%rd3+16], {%r3446, %r3353};
	setp.ne.s64 	%p184, %rd22, 3;
	@%p184 bra 	$L__BB3_362;
	mov.b32 	%r3353, 0;
	mov.u32 	%r3538, %r3353;
	mov.u32 	%r3539, %r3353;
	mov.u32 	%r3540, %r3353;
	mov.u32 	%r3357, %r3353;
	mov.u32 	%r3530, %r3353;
$L__BB3_326:
	mul.wide.u32 	%rd83, %r3530, 4;
	add.s64 	%rd84, %rd3, %rd83;
	ld.local.u32 	%r1447, [%rd84+4];
	shl.b32 	%r1448, %r3530, 5;
	mov.b32 	%r3536, 0;
$L__BB3_327:
	.pragma "nounroll";
	shr.u32 	%r2639, %r1447, %r3536;
	and.b32  	%r2640, %r2639, 1;
	setp.eq.b32 	%p185, %r2640, 1;
	not.pred 	%p186, %p185;
	add.s32 	%r2641, %r1448, %r3536;
	mul.lo.s32 	%r2642, %r2641, 5;
	mul.wide.u32 	%rd85, %r2642, 4;
	add.s64 	%rd26, %rd23, %rd85;
	@%p186 bra 	$L__BB3_329;
	ld.global.u32 	%r2643, [%rd26];
	xor.b32  	%r3357, %r3357, %r2643;
	ld.global.u32 	%r2644, [%rd26+4];
	xor.b32  	%r3540, %r3540, %r2644;
	ld.global.u32 	%r2645, [%rd26+8];
	xor.b32  	%r3539, %r3539, %r2645;
	ld.global.u32 	%r2646, [%rd26+12];
	xor.b32  	%r3538, %r3538, %r2646;
	ld.global.u32 	%r2647, [%rd26+16];
	xor.b32  	%r3353, %r3353, %r2647;
$L__BB3_329:
	and.b32  	%r2649, %r2639, 2;
	setp.eq.s32 	%p187, %r2649, 0;
	@%p187 bra 	$L__BB3_331;
	ld.global.u32 	%r2650, [%rd26+20];
	xor.b32  	%r3357, %r3357, %r2650;
	ld.global.u32 	%r2651, [%rd26+24];
	xor.b32  	%r3540, %r3540, %r2651;
	ld.global.u32 	%r2652, [%rd26+28];
	xor.b32  	%r3539, %r3539, %r2652;
	ld.global.u32 	%r2653, [%rd26+32];
	xor.b32  	%r3538, %r3538, %r2653;
	ld.global.u32 	%r2654, [%rd26+36];
	xor.b32  	%r3353, %r3353, %r2654;
$L__BB3_331:
	and.b32  	%r2656, %r2639, 4;
	setp.eq.s32 	%p188, %r2656, 0;
	@%p188 bra 	$L__BB3_333;
	ld.global.u32 	%r2657, [%rd26+40];
	xor.b32  	%r3357, %r3357, %r2657;
	ld.global.u32 	%r2658, [%rd26+44];
	xor.b32  	%r3540, %r3540, %r2658;
	ld.global.u32 	%r2659, [%rd26+48];
	xor.b32  	%r3539, %r3539, %r2659;
	ld.global.u32 	%r2660, [%rd26+52];
	xor.b32  	%r3538, %r3538, %r2660;
	ld.global.u32 	%r2661, [%rd26+56];
	xor.b32  	%r3353, %r3353, %r2661;
$L__BB3_333:
	and.b32  	%r2663, %r2639, 8;
	setp.eq.s32 	%p189, %r2663, 0;
	@%p189 bra 	$L__BB3_335;
	ld.global.u32 	%r2664, [%rd26+60];
	xor.b32  	%r3357, %r3357, %r2664;
	ld.global.u32 	%r2665, [%rd26+64];
	xor.b32  	%r3540, %r3540, %r2665;
	ld.global.u32 	%r2666, [%rd26+68];
	xor.b32  	%r3539, %r3539, %r2666;
	ld.global.u32 	%r2667, [%rd26+72];
	xor.b32  	%r3538, %r3538, %r2667;
	ld.global.u32 	%r2668, [%rd26+76];
	xor.b32  	%r3353, %r3353, %r2668;
$L__BB3_335:
	and.b32  	%r2670, %r2639, 16;
	setp.eq.s32 	%p190, %r2670, 0;
	@%p190 bra 	$L__BB3_337;
	ld.global.u32 	%r2671, [%rd26+80];
	xor.b32  	%r3357, %r3357, %r2671;
	ld.global.u32 	%r2672, [%rd26+84];
	xor.b32  	%r3540, %r3540, %r2672;
	ld.global.u32 	%r2673, [%rd26+88];
	xor.b32  	%r3539, %r3539, %r2673;
	ld.global.u32 	%r2674, [%rd26+92];
	xor.b32  	%r3538, %r3538, %r2674;
	ld.global.u32 	%r2675, [%rd26+96];
	xor.b32  	%r3353, %r3353, %r2675;
$L__BB3_337:
	and.b32  	%r2677, %r2639, 32;
	setp.eq.s32 	%p191, %r2677, 0;
	@%p191 bra 	$L__BB3_339;
	ld.global.u32 	%r2678, [%rd26+100];
	xor.b32  	%r3357, %r3357, %r2678;
	ld.global.u32 	%r2679, [%rd26+104];
	xor.b32  	%r3540, %r3540, %r2679;
	ld.global.u32 	%r2680, [%rd26+108];
	xor.b32  	%r3539, %r3539, %r2680;
	ld.global.u32 	%r2681, [%rd26+112];
	xor.b32  	%r3538, %r3538, %r2681;
	ld.global.u32 	%r2682, [%rd26+116];
	xor.b32  	%r3353, %r3353, %r2682;
$L__BB3_339:
	and.b32  	%r2684, %r2639, 64;
	setp.eq.s32 	%p192, %r2684, 0;
	@%p192 bra 	$L__BB3_341;
	ld.global.u32 	%r2685, [%rd26+120];
	xor.b32  	%r3357, %r3357, %r2685;
	ld.global.u32 	%r2686, [%rd26+124];
	xor.b32  	%r3540, %r3540, %r2686;
	ld.global.u32 	%r2687, [%rd26+128];
	xor.b32  	%r3539, %r3539, %r2687;
	ld.global.u32 	%r2688, [%rd26+132];
	xor.b32  	%r3538, %r3538, %r2688;
	ld.global.u32 	%r2689, [%rd26+136];
	xor.b32  	%r3353, %r3353, %r2689;
$L__BB3_341:
	and.b32  	%r2691, %r2639, 128;
	setp.eq.s32 	%p193, %r2691, 0;
	@%p193 bra 	$L__BB3_343;
	ld.global.u32 	%r2692, [%rd26+140];
	xor.b32  	%r3357, %r3357, %r2692;
	ld.global.u32 	%r2693, [%rd26+144];
	xor.b32  	%r3540, %r3540, %r2693;
	ld.global.u32 	%r2694, [%rd26+148];
	xor.b32  	%r3539, %r3539, %r2694;
	ld.global.u32 	%r2695, [%rd26+152];
	xor.b32  	%r3538, %r3538, %r2695;
	ld.global.u32 	%r2696, [%rd26+156];
	xor.b32  	%r3353, %r3353, %r2696;
$L__BB3_343:
	and.b32  	%r2698, %r2639, 256;
	setp.eq.s32 	%p194, %r2698, 0;
	@%p194 bra 	$L__BB3_345;
	ld.global.u32 	%r2699, [%rd26+160];
	xor.b32  	%r3357, %r3357, %r2699;
	ld.global.u32 	%r2700, [%rd26+164];
	xor.b32  	%r3540, %r3540, %r2700;
	ld.global.u32 	%r2701, [%rd26+168];
	xor.b32  	%r3539, %r3539, %r2701;
	ld.global.u32 	%r2702, [%rd26+172];
	xor.b32  	%r3538, %r3538, %r2702;
	ld.global.u32 	%r2703, [%rd26+176];
	xor.b32  	%r3353, %r3353, %r2703;
$L__BB3_345:
	and.b32  	%r2705, %r2639, 512;
	setp.eq.s32 	%p195, %r2705, 0;
	@%p195 bra 	$L__BB3_347;
	ld.global.u32 	%r2706, [%rd26+180];
	xor.b32  	%r3357, %r3357, %r2706;
	ld.global.u32 	%r2707, [%rd26+184];
	xor.b32  	%r3540, %r3540, %r2707;
	ld.global.u32 	%r2708, [%rd26+188];
	xor.b32  	%r3539, %r3539, %r2708;
	ld.global.u32 	%r2709, [%rd26+192];
	xor.b32  	%r3538, %r3538, %r2709;
	ld.global.u32 	%r2710, [%rd26+196];
	xor.b32  	%r3353, %r3353, %r2710;
$L__BB3_347:
	and.b32  	%r2712, %r2639, 1024;
	setp.eq.s32 	%p196, %r2712, 0;
	@%p196 bra 	$L__BB3_349;
	ld.global.u32 	%r2713, [%rd26+200];
	xor.b32  	%r3357, %r3357, %r2713;
	ld.global.u32 	%r2714, [%rd26+204];
	xor.b32  	%r3540, %r3540, %r2714;
	ld.global.u32 	%r2715, [%rd26+208];
	xor.b32  	%r3539, %r3539, %r2715;
	ld.global.u32 	%r2716, [%rd26+212];
	xor.b32  	%r3538, %r3538, %r2716;
	ld.global.u32 	%r2717, [%rd26+216];
	xor.b32  	%r3353, %r3353, %r2717;
$L__BB3_349:
	and.b32  	%r2719, %r2639, 2048;
	setp.eq.s32 	%p197, %r2719, 0;
	@%p197 bra 	$L__BB3_351;
	ld.global.u32 	%r2720, [%rd26+220];
	xor.b32  	%r3357, %r3357, %r2720;
	ld.global.u32 	%r2721, [%rd26+224];
	xor.b32  	%r3540, %r3540, %r2721;
	ld.global.u32 	%r2722, [%rd26+228];
	xor.b32  	%r3539, %r3539, %r2722;
	ld.global.u32 	%r2723, [%rd26+232];
	xor.b32  	%r3538, %r3538, %r2723;
	ld.global.u32 	%r2724, [%rd26+236];
	xor.b32  	%r3353, %r3353, %r2724;
$L__BB3_351:
	and.b32  	%r2726, %r2639, 4096;
	setp.eq.s32 	%p198, %r2726, 0;
	@%p198 bra 	$L__BB3_353;
	ld.global.u32 	%r2727, [%rd26+240];
	xor.b32  	%r3357, %r3357, %r2727;
	ld.global.u32 	%r2728, [%rd26+244];
	xor.b32  	%r3540, %r3540, %r2728;
	ld.global.u32 	%r2729, [%rd26+248];
	xor.b32  	%r3539, %r3539, %r2729;
	ld.global.u32 	%r2730, [%rd26+252];
	xor.b32  	%r3538, %r3538, %r2730;
	ld.global.u32 	%r2731, [%rd26+256];
	xor.b32  	%r3353, %r3353, %r2731;
$L__BB3_353:
	and.b32  	%r2733, %r2639, 8192;
	setp.eq.s32 	%p199, %r2733, 0;
	@%p199 bra 	$L__BB3_355;
	ld.global.u32 	%r2734, [%rd26+260];
	xor.b32  	%r3357, %r3357, %r2734;
	ld.global.u32 	%r2735, [%rd26+264];
	xor.b32  	%r3540, %r3540, %r2735;
	ld.global.u32 	%r2736, [%rd26+268];
	xor.b32  	%r3539, %r3539, %r2736;
	ld.global.u32 	%r2737, [%rd26+272];
	xor.b32  	%r3538, %r3538, %r2737;
	ld.global.u32 	%r2738, [%rd26+276];
	xor.b32  	%r3353, %r3353, %r2738;
$L__BB3_355:
	and.b32  	%r2740, %r2639, 16384;
	setp.eq.s32 	%p200, %r2740, 0;
	@%p200 bra 	$L__BB3_357;
	ld.global.u32 	%r2741, [%rd26+280];
	xor.b32  	%r3357, %r3357, %r2741;
	ld.global.u32 	%r2742, [%rd26+284];
	xor.b32  	%r3540, %r3540, %r2742;
	ld.global.u32 	%r2743, [%rd26+288];
	xor.b32  	%r3539, %r3539, %r2743;
	ld.global.u32 	%r2744, [%rd26+292];
	xor.b32  	%r3538, %r3538, %r2744;
	ld.global.u32 	%r2745, [%rd26+296];
	xor.b32  	%r3353, %r3353, %r2745;
$L__BB3_357:
	and.b32  	%r2747, %r2639, 32768;
	setp.eq.s32 	%p201, %r2747, 0;
	@%p201 bra 	$L__BB3_359;
	ld.global.u32 	%r2748, [%rd26+300];
	xor.b32  	%r3357, %r3357, %r2748;
	ld.global.u32 	%r2749, [%rd26+304];
	xor.b32  	%r3540, %r3540, %r2749;
	ld.global.u32 	%r2750, [%rd26+308];
	xor.b32  	%r3539, %r3539, %r2750;
	ld.global.u32 	%r2751, [%rd26+312];
	xor.b32  	%r3538, %r3538, %r2751;
	ld.global.u32 	%r2752, [%rd26+316];
	xor.b32  	%r3353, %r3353, %r2752;
$L__BB3_359:
	add.s32 	%r3536, %r3536, 16;
	setp.ne.s32 	%p202, %r3536, 32;
	@%p202 bra 	$L__BB3_327;
	mad.lo.s32 	%r2753, %r3530, -31, %r1448;
	add.s32 	%r3530, %r2753, 1;
	setp.ne.s32 	%p203, %r3530, 5;
	@%p203 bra 	$L__BB3_326;
	st.local.u32 	[%rd3+4], %r3357;
	st.local.v2.u32 	[%rd3+8], {%r3540, %r3539};
	st.local.v2.u32 	[%rd3+16], {%r3538, %r3353};
$L__BB3_362:
	shr.u64 	%rd93, %rd21, 2;
	add.s32 	%r3340, %r3340, 1;
	setp.gt.u64 	%p204, %rd21, 3;
	@%p204 bra 	$L__BB3_250;
$L__BB3_363:
	shr.u32 	%r2754, %r3357, 2;
	xor.b32  	%r2755, %r2754, %r3357;
	shl.b32 	%r2756, %r2755, 1;
	xor.b32  	%r2757, %r2756, %r3353;
	xor.b32  	%r2758, %r2757, %r2755;
	add.s32 	%r2759, %r1083, %r2758;
	add.s32 	%r2760, %r2759, 1;
	and.b32  	%r3621, %r2760, 3;
$L__BB3_364:
	cvt.u16.u32 	%rs11, %r3621;
	add.s16 	%rs12, %rs11, 49;
	mov.b16 	%rs13, 88;
	st.global.u8 	[%rd6], %rs13;
	atom.global.add.u32 	%r2761, [%rd1], 1;
	st.global.u8 	[%rd2], %rs12;
	cvt.u32.u16 	%r2762, %rs12;
	and.b32  	%r2763, %r2762, 255;
	add.u64 	%rd86, %SP, 48;
	add.u64 	%rd87, %SPL, 48;
	st.local.u32 	[%rd87], %r2763;
	mov.u64 	%rd88, $str$5;
	cvta.global.u64 	%rd89, %rd88;
	{ // callseq 15, 0
	.param .b64 param0;
	st.param.b64 	[param0], %rd89;
	.param .b64 param1;
	st.param.b64 	[param1], %rd86;
	.param .b32 retval0;
	call.uni (retval0), 
	vprintf, 
	(
	param0, 
	param1
	);
	ld.param.b32 	%r2764, [retval0];
	} // callseq 15
$L__BB3_365:
	cvt.u32.u64 	%r2766, %rd5;
	setp.ne.s16 	%p205, %rs2, 82;
	setp.eq.s32 	%p206, %r2766, %r2;
	bar.sync 	0;
	or.pred  	%p207, %p206, %p205;
	@%p207 bra 	$L__BB3_368;
	ld.global.u8 	%rs14, [%rd2];
	setp.ne.s16 	%p208, %rs14, %rs1;
	@%p208 bra 	$L__BB3_368;
	mov.b16 	%rs16, 88;
	st.global.u8 	[%rd6], %rs16;
	atom.global.add.u32 	%r2767, [%rd1], 1;
$L__BB3_368:
	ret;

}


// ===== COMPILED SASS (sm_100) =====

	.target	sm_100

	.elftype	@"ET_EXEC"


//--------------------- .note.nv.tkinfo           --------------------------
	.section	.note.nv.tkinfo,"",@"SHT_NOTE"
	.sectionflags	@"SHF_NOTE_NV_TKINFO"
	.tkinfo
        /*0018*/ 	.word	0x00000002
        /*0030*/ 	.string	""
        /*0030*/ 	.string	"ptxas"
        /*0030*/ 	.string	"Cuda compilation tools, release 13.0, V13.0.88"
        /*0030*/ 	.string	"Build cuda_13.0.r13.0/compiler.36424714_0"
        /*0030*/ 	.string	"-arch sm_100 -m 64 "



//--------------------- .note.nv.cuinfo           --------------------------
	.section	.note.nv.cuinfo,"",@"SHT_NOTE"
	.sectionflags	@"SHF_NOTE_NV_CUINFO"
        /*0018*/ 	.short	0x0002
        /*001a*/ 	.short	0x0064
        /*001c*/ 	.short	0x0082
	.zero		2


//--------------------- .nv.info                  --------------------------
	.section	.nv.info,"",@"SHT_CUDA_INFO"
	.align	4


	//----- nvinfo : EIATTR_REGCOUNT
	.align		4
        /*0000*/ 	.byte	0x04, 0x2f
        /*0002*/ 	.short	(.L_16 - .L_15)
	.align		4
.L_15:
        /*0004*/ 	.word	index@(_Z17encontrar_caminosPciPi)
        /*0008*/ 	.word	0x00000030


	//----- nvinfo : EIATTR_FRAME_SIZE
	.align		4
.L_16:
        /*000c*/ 	.byte	0x04, 0x11
        /*000e*/ 	.short	(.L_18 - .L_17)
	.align		4
.L_17:
        /*0010*/ 	.word	index@($_Z17encontrar_caminosPciPi$_Z13buscar_caminoPciiPiS0_S0_S0_)
        /*0014*/ 	.word	0x00000008


	//----- nvinfo : EIATTR_FRAME_SIZE
	.align		4
.L_18:
        /*0018*/ 	.byte	0x04, 0x11
        /*001a*/ 	.short	(.L_20 - .L_19)
	.align		4
.L_19:
        /*001c*/ 	.word	index@(_Z17encontrar_caminosPciPi)
        /*0020*/ 	.word	0x00000008


	//----- nvinfo : EIATTR_REGCOUNT
	.align		4
.L_20:
        /*0024*/ 	.byte	0x04, 0x2f
        /*0026*/ 	.short	(.L_22 - .L_21)
	.align		4
.L_21:
        /*0028*/ 	.word	index@(_Z17recolocar_tableroPcPi)
        /*002c*/ 	.word	0x0000001f


	//----- nvinfo : EIATTR_FRAME_SIZE
	.align		4
.L_22:
        /*0030*/ 	.byte	0x04, 0x11
        /*0032*/ 	.short	(.L_24 - .L_23)
	.align		4
.L_23:
        /*0034*/ 	.word	index@(_Z17recolocar_tableroPcPi)
        /*0038*/ 	.word	0x00000030


	//----- nvinfo : EIATTR_REGCOUNT
	.align		4
.L_24:
        /*003c*/ 	.byte	0x04, 0x2f
        /*003e*/ 	.short	(.L_26 - .L_25)
	.align		4
.L_25:
        /*0040*/ 	.word	index@(_Z17bloquesEspecialesPciiPiS_S0_)
        /*0044*/ 	.word	0x0000001f


	//----- nvinfo : EIATTR_FRAME_SIZE
	.align		4
.L_26:
        /*0048*/ 	.byte	0x04, 0x11
        /*004a*/ 	.short	(.L_28 - .L_27)
	.align		4
.L_27:
        /*004c*/ 	.word	index@(_Z17bloquesEspecialesPciiPiS_S0_)
        /*0050*/ 	.word	0x00000038


	//----- nvinfo : EIATTR_MIN_STACK_SIZE
	.align		4
.L_28:
        /*0054*/ 	.byte	0x04, 0x12
        /*0056*/ 	.short	(.L_30 - .L_29)
	.align		4
.L_29:
        /*0058*/ 	.word	index@(_Z17bloquesEspecialesPciiPiS_S0_)
        /*005c*/ 	.word	0x00000038


	//----- nvinfo : EIATTR_MIN_STACK_SIZE
	.align		4
.L_30:
        /*0060*/ 	.byte	0x04, 0x12
        /*0062*/ 	.short	(.L_32 - .L_31)
	.align		4
.L_31:
        /*0064*/ 	.word	index@(_Z17recolocar_tableroPcPi)
        /*0068*/ 	.word	0x00000030


	//----- nvinfo : EIATTR_MIN_STACK_SIZE
	.align		4
.L_32:
        /*006c*/ 	.byte	0x04, 0x12
        /*006e*/ 	.short	(.L_34 - .L_33)
	.align		4
.L_33:
        /*0070*/ 	.word	index@(_Z17encontrar_caminosPciPi)
        /*0074*/ 	.word	0x00000008
.L_34:


//--------------------- .nv.compat                --------------------------
	.section	.nv.compat,"",@"SHT_CUDA_COMPAT_INFO"
	.align	4
        /*0000*/ 	.byte	0x02, 0x09, 0x00, 0x00, 0x02, 0x02, 0x01, 0x00, 0x02, 0x05, 0x05, 0x00, 0x03, 0x07, 0x01, 0x01
        /*0010*/ 	.byte	0x02, 0x03, 0x00, 0x00, 0x02, 0x06, 0x01, 0x00, 0x04, 0x0b, 0x08, 0x00, 0x01, 0x00, 0x00, 0x00
        /*0020*/ 	.byte	0x00, 0x00, 0x00, 0x00


//--------------------- .nv.info._Z17bloquesEspecialesPciiPiS_S0_ --------------------------
	.section	.nv.info._Z17bloquesEspecialesPciiPiS_S0_,"",@"SHT_CUDA_INFO"
	.sectionflags	@""
	.align	4


	//----- nvinfo : EIATTR_CUDA_API_VERSION
	.align		4
        /*0000*/ 	.byte	0x04, 0x37
        /*0002*/ 	.short	(.L_36 - .L_35)
.L_35:
        /*0004*/ 	.word	0x00000082


	//----- nvinfo : EIATTR_KPARAM_INFO
	.align		4
.L_36:
        /*0008*/ 	.byte	0x04, 0x17
        /*000a*/ 	.short	(.L_38 - .L_37)
.L_37:
        /*000c*/ 	.word	0x00000000
        /*0010*/ 	.short	0x0005
        /*0012*/ 	.short	0x0020
        /*0014*/ 	.byte	0x00, 0xf5, 0x21, 0x00


	//----- nvinfo : EIATTR_KPARAM_INFO
	.align		4
.L_38:
        /*0018*/ 	.byte	0x04, 0x17
        /*001a*/ 	.short	(.L_40 - .L_39)
.L_39:
        /*001c*/ 	.word	0x00000000
        /*0020*/ 	.short	0x0004
        /*0022*/ 	.short	0x0018
        /*0024*/ 	.byte	0x00, 0xf5, 0x21, 0x00


	//----- nvinfo : EIATTR_KPARAM_INFO
	.align		4
.L_40:
        /*0028*/ 	.byte	0x04, 0x17
        /*002a*/ 	.short	(.L_42 - .L_41)
.L_41:
        /*002c*/ 	.word	0x00000000
        /*0030*/ 	.short	0x0003
        /*0032*/ 	.short	0x0010
        /*0034*/ 	.byte	0x00, 0xf5, 0x21, 0x00


	//----- nvinfo : EIATTR_KPARAM_INFO
	.align		4
.L_42:
        /*0038*/ 	.byte	0x04, 0x17
        /*003a*/ 	.short	(.L_44 - .L_43)
.L_43:
        /*003c*/ 	.word	0x00000000
        /*0040*/ 	.short	0x0002
        /*0042*/ 	.short	0x000c
        /*0044*/ 	.byte	0x00, 0xf0, 0x11, 0x00


	//----- nvinfo : EIATTR_KPARAM_INFO
	.align		4
.L_44:
        /*0048*/ 	.byte	0x04, 0x17
        /*004a*/ 	.short	(.L_46 - .L_45)
.L_45:
        /*004c*/ 	.word	0x00000000
        /*0050*/ 	.short	0x0001
        /*0052*/ 	.short	0x0008
        /*0054*/ 	.byte	0x00, 0xf0, 0x11, 0x00


	//----- nvinfo : EIATTR_KPARAM_INFO
	.align		4
.L_46:
        /*0058*/ 	.byte	0x04, 0x17
        /*005a*/ 	.short	(.L_48 - .L_47)
.L_47:
        /*005c*/ 	.word	0x00000000
        /*0060*/ 	.short	0x0000
        /*0062*/ 	.short	0x0000
        /*0064*/ 	.byte	0x00, 0xf5, 0x21, 0x00


	//----- nvinfo : EIATTR_SPARSE_MMA_MASK
	.align		4
.L_48:
        /*0068*/ 	.byte	0x03, 0x50
        /*006a*/ 	.short	0x0000


	//----- nvinfo : EIATTR_MAXREG_COUNT
	.align		4
        /*006c*/ 	.byte	0x03, 0x1b
        /*006e*/ 	.short	0x00ff


	//----- nvinfo : EIATTR_NUM_BARRIERS
	.align		4
        /*0070*/ 	.byte	0x02, 0x4c
        /*0072*/ 	.byte	0x01
	.zero		1


	//----- nvinfo : EIATTR_EXTERNS
	.align		4
        /*0074*/ 	.byte	0x04, 0x0f
        /*0076*/ 	.short	(.L_50 - .L_49)


	//   ....[0]....
	.align		4
.L_49:
        /*0078*/ 	.word	index@(vprintf)


	//----- nvinfo : EIATTR_MERCURY_ISA_VERSION
	.align		4
.L_50:
        /*007c*/ 	.byte	0x03, 0x5f
        /*007e*/ 	.short	0x0101


	//----- nvinfo : EIATTR_INT_WARP_WIDE_INSTR_OFFSETS
	.align		4
        /*0080*/ 	.byte	0x04, 0x31
        /*0082*/ 	.short	(.L_52 - .L_51)


	//   ....[0]....
.L_51:
        /*0084*/ 	.word	0x00002c30


	//   ....[1]....
        /*0088*/ 	.word	0x00002e40


	//   ....[2]....
        /*008c*/ 	.word	0x00007ea0


	//   ....[3]....
        /*0090*/ 	.word	0x00008120


	//----- nvinfo : EIATTR_VRC_CTA_INIT_COUNT
	.align		4
.L_52:
        /*0094*/ 	.byte	0x02, 0x4a
	.zero		1
	.zero		1


	//----- nvinfo : EIATTR_SYSCALL_OFFSETS
	.align		4
        /*0098*/ 	.byte	0x04, 0x46
        /*009a*/ 	.short	(.L_54 - .L_53)


	//   ....[0]....
.L_53:
        /*009c*/ 	.word	0x00002970


	//   ....[1]....
        /*00a0*/ 	.word	0x00002a20


	//   ....[2]....
        /*00a4*/ 	.word	0x00002ab0


	//   ....[3]....
        /*00a8*/ 	.word	0x00002f40


	//   ....[4]....
        /*00ac*/ 	.word	0x00008030


	//----- nvinfo : EIATTR_EXIT_INSTR_OFFSETS
	.align		4
.L_54:
        /*00b0*/ 	.byte	0x04, 0x1c
        /*00b2*/ 	.short	(.L_56 - .L_55)


	//   ....[0]....
.L_55:
        /*00b4*/ 	.word	0x00008090


	//   ....[1]....
        /*00b8*/ 	.word	0x000080d0


	//   ....[2]....
        /*00bc*/ 	.word	0x000081d0


	//----- nvinfo : EIATTR_CRS_STACK_SIZE
	.align		4
.L_56:
        /*00c0*/ 	.byte	0x04, 0x1e
        /*00c2*/ 	.short	(.L_58 - .L_57)
.L_57:
        /*00c4*/ 	.word	0x00000000


	//----- nvinfo : EIATTR_CBANK_PARAM_SIZE
	.align		4
.L_58:
        /*00c8*/ 	.byte	0x03, 0x19
        /*00ca*/ 	.short	0x0028


	//----- nvinfo : EIATTR_PARAM_CBANK
	.align		4
        /*00cc*/ 	.byte	0x04, 0x0a
        /*00ce*/ 	.short	(.L_60 - .L_59)
	.align		4
.L_59:
        /*00d0*/ 	.word	index@(.nv.constant0._Z17bloquesEspecialesPciiPiS_S0_)
        /*00d4*/ 	.short	0x0380
        /*00d6*/ 	.short	0x0028


	//----- nvinfo : EIATTR_SW_WAR
	.align		4
.L_60:
        /*00d8*/ 	.byte	0x04, 0x36
        /*00da*/ 	.short	(.L_62 - .L_61)
.L_61:
        /*00dc*/ 	.word	0x00000008
.L_62:


//--------------------- .nv.info._Z17recolocar_tableroPcPi --------------------------
	.section	.nv.info._Z17recolocar_tableroPcPi,"",@"SHT_CUDA_INFO"
	.sectionflags	@""
	.align	4


	//----- nvinfo : EIATTR_CUDA_API_VERSION
	.align		4
        /*0000*/ 	.byte	0x04, 0x37
        /*0002*/ 	.short	(.L_64 - .L_63)
.L_63:
        /*0004*/ 	.word	0x00000082


	//----- nvinfo : EIATTR_KPARAM_INFO
	.align		4
.L_64:
        /*0008*/ 	.byte	0x04, 0x17
        /*000a*/ 	.short	(.L_66 - .L_65)
.L_65:
        /*000c*/ 	.word	0x00000000
        /*0010*/ 	.short	0x0001
        /*0012*/ 	.short	0x0008
        /*0014*/ 	.byte	0x00, 0xf5, 0x21, 0x00


	//----- nvinfo : EIATTR_KPARAM_INFO
	.align		4
.L_66:
        /*0018*/ 	.byte	0x04, 0x17
        /*001a*/ 	.short	(.L_68 - .L_67)
.L_67:
        /*001c*/ 	.word	0x00000000
        /*0020*/ 	.short	0x0000
        /*0022*/ 	.short	0x0000
        /*0024*/ 	.byte	0x00, 0xf5, 0x21, 0x00


	//----- nvinfo : EIATTR_SPARSE_MMA_MASK
	.align		4
.L_68:
        /*0028*/ 	.byte	0x03, 0x50
        /*002a*/ 	.short	0x0000


	//----- nvinfo : EIATTR_MAXREG_COUNT
	.align		4
        /*002c*/ 	.byte	0x03, 0x1b
        /*002e*/ 	.short	0x00ff


	//----- nvinfo : EIATTR_NUM_BARRIERS
	.align		4
        /*0030*/ 	.byte	0x02, 0x4c
        /*0032*/ 	.byte	0x01
	.zero		1


	//----- nvinfo : EIATTR_MERCURY_ISA_VERSION
	.align		4
        /*0034*/ 	.byte	0x03, 0x5f
        /*0036*/ 	.short	0x0101


	//----- nvinfo : EIATTR_VRC_CTA_INIT_COUNT
	.align		4
        /*0038*/ 	.byte	0x02, 0x4a
	.zero		1
	.zero		1


	//----- nvinfo : EIATTR_EXIT_INSTR_OFFSETS
	.align		4
        /*003c*/ 	.byte	0x04, 0x1c
        /*003e*/ 	.short	(.L_70 - .L_69)


	//   ....[0]....
.L_69:
        /*0040*/ 	.word	0x00000950


	//   ....[1]....
        /*0044*/ 	.word	0x00003020


	//   ....[2]....
        /*0048*/ 	.word	0x00005690


	//----- nvinfo : EIATTR_CRS_STACK_SIZE
	.align		4
.L_70:
        /*004c*/ 	.byte	0x04, 0x1e
        /*004e*/ 	.short	(.L_72 - .L_71)
.L_71:
        /*0050*/ 	.word	0x00000000


	//----- nvinfo : EIATTR_CBANK_PARAM_SIZE
	.align		4
.L_72:
        /*0054*/ 	.byte	0x03, 0x19
        /*0056*/ 	.short	0x0010


	//----- nvinfo : EIATTR_PARAM_CBANK
	.align		4
        /*0058*/ 	.byte	0x04, 0x0a
        /*005a*/ 	.short	(.L_74 - .L_73)
	.align		4
.L_73:
        /*005c*/ 	.word	index@(.nv.constant0._Z17recolocar_tableroPcPi)
        /*0060*/ 	.short	0x0380
        /*0062*/ 	.short	0x0010


	//----- nvinfo : EIATTR_SW_WAR
	.align		4
.L_74:
        /*0064*/ 	.byte	0x04, 0x36
        /*0066*/ 	.short	(.L_76 - .L_75)
.L_75:
        /*0068*/ 	.word	0x00000008
.L_76:


//--------------------- .nv.info._Z17encontrar_caminosPciPi --------------------------
	.section	.nv.info._Z17encontrar_caminosPciPi,"",@"SHT_CUDA_INFO"
	.sectionflags	@""
	.align	4


	//----- nvinfo : EIATTR_CUDA_API_VERSION
	.align		4
        /*0000*/ 	.byte	0x04, 0x37
        /*0002*/ 	.short	(.L_78 - .L_77)
.L_77:
        /*0004*/ 	.word	0x00000082


	//----- nvinfo : EIATTR_KPARAM_INFO
	.align		4
.L_78:
        /*0008*/ 	.byte	0x04, 0x17
        /*000a*/ 	.short	(.L_80 - .L_79)
.L_79:
        /*000c*/ 	.word	0x00000000
        /*0010*/ 	.short	0x0002
        /*0012*/ 	.short	0x0010
        /*0014*/ 	.byte	0x00, 0xf5, 0x21, 0x00


	//----- nvinfo : EIATTR_KPARAM_INFO
	.align		4
.L_80:
        /*0018*/ 	.byte	0x04, 0x17
        /*001a*/ 	.short	(.L_82 - .L_81)
.L_81:
        /*001c*/ 	.word	0x00000000
        /*0020*/ 	.short	0x0001
        /*0022*/ 	.short	0x0008
        /*0024*/ 	.byte	0x00, 0xf0, 0x11, 0x00


	//----- nvinfo : EIATTR_KPARAM_INFO
	.align		4
.L_82:
        /*0028*/ 	.byte	0x04, 0x17
        /*002a*/ 	.short	(.L_84 - .L_83)
.L_83:
        /*002c*/ 	.word	0x00000000
        /*0030*/ 	.short	0x0000
        /*0032*/ 	.short	0x0000
        /*0034*/ 	.byte	0x00, 0xf5, 0x21, 0x00


	//----- nvinfo : EIATTR_SPARSE_MMA_MASK
	.align		4
.L_84:
        /*0038*/ 	.byte	0x03, 0x50
        /*003a*/ 	.short	0x0000


	//----- nvinfo : EIATTR_MAXREG_COUNT
	.align		4
        /*003c*/ 	.byte	0x03, 0x1b
        /*003e*/ 	.short	0x00ff


	//----- nvinfo : EIATTR_NUM_BARRIERS
	.align		4
        /*0040*/ 	.byte	0x02, 0x4c
        /*0042*/ 	.byte	0x01
	.zero		1


	//----- nvinfo : EIATTR_EXTERNS
	.align		4
        /*0044*/ 	.byte	0x04, 0x0f
        /*0046*/ 	.short	(.L_86 - .L_85)


	//   ....[0]....
	.align		4
.L_85:
        /*0048*/ 	.word	index@(malloc)


	//   ....[1]....
	.align		4
        /*004c*/ 	.word	index@(vprintf)


	//   ....[2]....
	.align		4
        /*0050*/ 	.word	index@(free)


	//----- nvinfo : EIATTR_MERCURY_ISA_VERSION
	.align		4
.L_86:
        /*0054*/ 	.byte	0x03, 0x5f
        /*0056*/ 	.short	0x0101


	//----- nvinfo : EIATTR_INT_WARP_WIDE_INSTR_OFFSETS
	.align		4
        /*0058*/ 	.byte	0x04, 0x31
        /*005a*/ 	.short	(.L_88 - .L_87)


	//   ....[0]....
.L_87:
        /*005c*/ 	.word	0x00002560


	//----- nvinfo : EIATTR_VRC_CTA_INIT_COUNT
	.align		4
.L_88:
        /*0060*/ 	.byte	0x02, 0x4a
	.zero		1
	.zero		1


	//----- nvinfo : EIATTR_SYSCALL_OFFSETS
	.align		4
        /*0064*/ 	.byte	0x04, 0x46
        /*0066*/ 	.short	(.L_90 - .L_89)


	//   ....[0]....
.L_89:
        /*0068*/ 	.word	0x00000150


	//   ....[1]....
        /*006c*/ 	.word	0x000001c0


	//   ....[2]....
        /*0070*/ 	.word	0x000002f0


	//   ....[3]....
        /*0074*/ 	.word	0x000025f0


	//   ....[4]....
        /*0078*/ 	.word	0x00002640


	//----- nvinfo : EIATTR_EXIT_INSTR_OFFSETS
	.align		4
.L_90:
        /*007c*/ 	.byte	0x04, 0x1c
        /*007e*/ 	.short	(.L_92 - .L_91)


	//   ....[0]....
.L_91:
        /*0080*/ 	.word	0x00002650


	//----- nvinfo : EIATTR_CRS_STACK_SIZE
	.align		4
.L_92:
        /*0084*/ 	.byte	0x04, 0x1e
        /*0086*/ 	.short	(.L_94 - .L_93)
.L_93:
        /*0088*/ 	.word	0x00000000


	//----- nvinfo : EIATTR_CBANK_PARAM_SIZE
	.align		4
.L_94:
        /*008c*/ 	.byte	0x03, 0x19
        /*008e*/ 	.short	0x0018


	//----- nvinfo : EIATTR_PARAM_CBANK
	.align		4
        /*0090*/ 	.byte	0x04, 0x0a
        /*0092*/ 	.short	(.L_96 - .L_95)
	.align		4
.L_95:
        /*0094*/ 	.word	index@(.nv.constant0._Z17encontrar_caminosPciPi)
        /*0098*/ 	.short	0x0380
        /*009a*/ 	.short	0x0018


	//----- nvinfo : EIATTR_SW_WAR
	.align		4
.L_96:
        /*009c*/ 	.byte	0x04, 0x36
        /*009e*/ 	.short	(.L_98 - .L_97)
.L_97:
        /*00a0*/ 	.word	0x00000008
.L_98:


//--------------------- .nv.callgraph             --------------------------
	.section	.nv.callgraph,"",@"SHT_CUDA_CALLGRAPH"
	.align	4
	.sectionentsize	8
	.align		4
        /*0000*/ 	.word	0x00000000
	.align		4
        /*0004*/ 	.word	0xffffffff
	.align		4
        /*0008*/ 	.word	index@(_Z17bloquesEspecialesPciiPiS_S0_)
	.align		4
        /*000c*/ 	.word	index@(vprintf)
	.align		4
        /*0010*/ 	.word	index@(_Z17encontrar_caminosPciPi)
	.align		4
        /*0014*/ 	.word	index@(free)
	.align		4
        /*0018*/ 	.word	index@(_Z17encontrar_caminosPciPi)
	.align		4
        /*001c*/ 	.word	index@(vprintf)
	.align		4
        /*0020*/ 	.word	index@(_Z17encontrar_caminosPciPi)
	.align		4
        /*0024*/ 	.word	index@(malloc)
	.align		4
        /*0028*/ 	.word	0x00000000
	.align		4
        /*002c*/ 	.word	0xfffffffe
	.align		4
        /*0030*/ 	.word	0x00000000
	.align		4
        /*0034*/ 	.word	0xfffffffd
	.align		4
        /*0038*/ 	.word	0x00000000
	.align		4
        /*003c*/ 	.word	0xfffffffc


//--------------------- .nv.constant4             --------------------------
	.section	.nv.constant4,"a",@progbits
	.align	8
	.align		8
.nv.constant4:
        /*0000*/ 	.dword	vprintf
	.align		8
        /*0008*/ 	.dword	precalc_xorwow_matrix
	.align		8
        /*0010*/ 	.dword	precalc_xorwow_offset_matrix
	.align		8
        /*0018*/ 	.dword	mrg32k3aM1
	.align		8
        /*0020*/ 	.dword	mrg32k3aM2
	.align		8
        /*0028*/ 	.dword	mrg32k3aM1SubSeq
	.align		8
        /*0030*/ 	.dword	mrg32k3aM2SubSeq
	.align		8
        /*0038*/ 	.dword	mrg32k3aM1Seq
	.align		8
        /*0040*/ 	.dword	mrg32k3aM2Seq
	.align		8
        /*0048*/ 	.dword	$str
	.align		8
        /*0050*/ 	.dword	$str$1
	.align		8
        /*0058*/ 	.dword	$str$2
	.align		8
        /*0060*/ 	.dword	$str$3
	.align		8
        /*0068*/ 	.dword	$str$4
	.align		8
        /*0070*/ 	.dword	$str$5
	.align		8
        /*0078*/ 	.dword	malloc
	.align		8
        /*0080*/ 	.dword	free


//--------------------- .nv.constant3             --------------------------
	.section	.nv.constant3,"a",@progbits
	.align	8
.nv.constant3:
	.type		__cr_lgamma_table,@object
	.size		__cr_lgamma_table,(.L_8 - __cr_lgamma_table)
__cr_lgamma_table:
        /*0000*/ 	.byte	0x00, 0x00, 0x00, 0x00, 0x00, 0x00, 0x00, 0x00, 0x00, 0x00, 0x00, 0x00, 0x00, 0x00, 0x00, 0x00
        /*0010*/ 	.byte	0xef, 0x39, 0xfa, 0xfe, 0x42, 0x2e, 0xe6, 0x3f, 0x02, 0x20, 0x2a, 0xfa, 0x0b, 0xab, 0xfc, 0x3f
        /*0020*/ 	.byte	0xf9, 0x2c, 0x92, 0x7c, 0xa7, 0x6c, 0x09, 0x40, 0xc9, 0x79, 0x44, 0x3c, 0x64, 0x26, 0x13, 0x40
        /*0030*/ 	.byte	0xca, 0x01, 0xcf, 0x3a, 0x27, 0x51, 0x1a, 0x40, 0x30, 0xcc, 0x2d, 0xf3, 0xe1, 0x0c, 0x21, 0x40
        /*0040*/ 	.byte	0x0d, 0xb7, 0xfc, 0x82, 0x8e, 0x35, 0x25, 0x40
.L_8:


//--------------------- .text._Z17bloquesEspecialesPciiPiS_S0_ --------------------------
	.section	.text._Z17bloquesEspecialesPciiPiS_S0_,"ax",@progbits
	.align	128
        .global         _Z17bloquesEspecialesPciiPiS_S0_
        .type           _Z17bloquesEspecialesPciiPiS_S0_,@function
        .size           _Z17bloquesEspecialesPciiPiS_S0_,(.L_x_235 - _Z17bloquesEspecialesPciiPiS_S0_)
        .other          _Z17bloquesEspecialesPciiPiS_S0_,@"STO_CUDA_ENTRY STV_DEFAULT"
_Z17bloquesEspecialesPciiPiS_S0_:
.text._Z17bloquesEspecialesPciiPiS_S0_:
[----:B------:R-:W0:Y:S01]  /*0000*/  LDC R1, c[0x0][0x37c] ;  /* 0x0000df00ff017b82 */ /* 0x000e220000000800 */
[----:B------:R-:W1:Y:S01]  /*0010*/  LDCU UR39, c[0x0][0x2fc] ;  /* 0x00005f80ff2777ac */ /* 0x000e620008000800 */
[----:B------:R-:W2:Y:S01]  /*0020*/  S2R R17, SR_TID.Y ;  /* 0x0000000000117919 */ /* 0x000ea20000002200 */
[----:B0-----:R-:W-:Y:S01]  /*0030*/  VIADD R1, R1, 0xffffffc8 ;  /* 0xffffffc801017836 */ /* 0x001fe20000000000 */
[----:B------:R-:W0:Y:S01]  /*0040*/  LDCU.128 UR8, c[0x0][0x380] ;  /* 0x00007000ff0877ac */ /* 0x000e220008000c00 */
[----:B------:R-:W2:Y:S01]  /*0050*/  S2R R0, SR_TID.X ;  /* 0x0000000000007919 */ /* 0x000ea20000002100 */
[----:B------:R-:W0:Y:S01]  /*0060*/  LDCU UR40, c[0x0][0x360] ;  /* 0x00006c00ff2877ac */ /* 0x000e220008000800 */
[----:B------:R-:W3:Y:S01]  /*0070*/  LDCU.64 UR36, c[0x0][0x358] ;  /* 0x00006b00ff2477ac */ /* 0x000ee20008000a00 */
[----:B0-----:R-:W-:-:S04]  /*0080*/  UIMAD UR38, UR40, UR10, UR11 ;  /* 0x0000000a282672a4 */ /* 0x001fc8000f8e020b */
[----:B------:R-:W-:-:S04]  /*0090*/  UIADD3 UR4, UP0, UPT, UR38, UR8, URZ ;  /* 0x0000000826047290 */ /* 0x000fc8000ff1e0ff */
[----:B------:R-:W-:Y:S02]  /*00a0*/  ULEA.HI.X.SX32 UR5, UR38, UR9, 0x1, UP0 ;  /* 0x0000000926057291 */ /* 0x000fe400080f0eff */
[----:B------:R-:W-:-:S04]  /*00b0*/  IMAD.U32 R4, RZ, RZ, UR4 ;  /* 0x00000004ff047e24 */ /* 0x000fc8000f8e00ff */
[----:B------:R-:W-:-:S05]  /*00c0*/  IMAD.U32 R5, RZ, RZ, UR5 ;  /* 0x00000005ff057e24 */ /* 0x000fca000f8e00ff */
[----:B---3--:R-:W3:Y:S01]  /*00d0*/  LDG.E.U8 R4, desc[UR36][R4.64] ;  /* 0x0000002404047981 */ /* 0x008ee2000c1e1100 */
[----:B--2---:R-:W-:Y:S01]  /*00e0*/  IMAD R17, R17, UR40, R0 ;  /* 0x0000002811117c24 */ /* 0x004fe2000f8e0200 */
[----:B------:R-:W0:Y:S04]  /*00f0*/  LDCU UR42, c[0x0][0x2f8] ;  /* 0x00005f00ff2a77ac */ /* 0x000e280008000800 */
[----:B------:R-:W-:Y:S02]  /*0100*/  IADD3 R2, P0, PT, R17, UR8, RZ ;  /* 0x0000000811027c10 */ /* 0x000fe4000ff1e0ff */
[----:B------:R-:W-:-:S03]  /*0110*/  R2UR UR43, R1 ;  /* 0x00000000012b72ca */ /* 0x000fc600000e0000 */
[----:B------:R-:W-:-:S05]  /*0120*/  IMAD.X R3, RZ, RZ, UR9, P0 ;  /* 0x00000009ff037e24 */ /* 0x000fca00080e06ff */
[----:B------:R2:W5:Y:S01]  /*0130*/  LDG.E.U8 R16, desc[UR36][R2.64] ;  /* 0x0000002402107981 */ /* 0x000562000c1e1100 */
[----:B------:R-:W-:Y:S01]  /*0140*/  BAR.SYNC.DEFER_BLOCKING 0x0 ;  /* 0x0000000000007b1d */ /* 0x000fe20000010000 */
[----:B---3--:R-:W-:-:S13]  /*0150*/  R2UR UR41, R4 ;  /* 0x00000000042972ca */ /* 0x008fda00000e0000 */
[----:B------:R-:W-:-:S06]  /*0160*/  UISETP.NE.AND UP0, UPT, UR41, 0x42, UPT ;  /* 0x000000422900788c */ /* 0x000fcc000bf05270 */
[----:B------:R-:W-:Y:S01]  /*0170*/  PLOP3.LUT P0, PT, PT, PT, UP0, 0x80, 0x8 ;  /* 0x000000000008781c */ /* 0x000fe20003f0f008 */
[----:B0-----:R-:W-:-:S03]  /*0180*/  UIADD3 UR44, UP0, UPT, UR43, UR42, URZ ;  /* 0x0000002a2b2c7290 */ /* 0x001fc6000ff1e0ff */
[----:B------:R-:W-:Y:S01]  /*0190*/  ISETP.NE.OR P0, PT, R17, UR38, P0 ;  /* 0x0000002611007c0c */ /* 0x000fe20008705670 */
[----:B-1----:R-:W-:-:S12]  /*01a0*/  UIADD3.X UR39, UPT, UPT, URZ, UR39, URZ, UP0, !UPT ;  /* 0x00000027ff277290 */ /* 0x002fd800087fe4ff */
[----:B--2---:R-:W-:Y:S05]  /*01b0*/  @P0 BRA `(.L_x_0) ;  /* 0x0000002800400947 */ /* 0x004fea0003800000 */
[----:B------:R-:W0:Y:S02]  /*01c0*/  LDC R10, c[0x0][0x2f8] ;  /* 0x0000be00ff0a7b82 */ /* 0x000e240000000800 */
[----:B0-----:R-:W-:Y:S02]  /*01d0*/  IADD3 R10, PT, PT, -R10, UR44, RZ ;  /* 0x0000002c0a0a7c10 */ /* 0x001fe4000fffe1ff */
[----:B------:R-:W-:-:S06]  /*01e0*/  CS2R R2, SR_CLOCKLO ;  /* 0x0000000000027805 */ /* 0x000fcc0000015000 */
[----:B------:R-:W-:Y:S01]  /*01f0*/  LOP3.LUT R2, R2, 0xaad26b49, RZ, 0x3c, !PT ;  /* 0xaad26b4902027812 */ /* 0x000fe200078e3cff */
[----:B------:R-:W-:Y:S01]  /*0200*/  BSSY.RECONVERGENT B0, `(.L_x_1) ;  /* 0x000025c000007945 */ /* 0x000fe20003800200 */
[----:B------:R-:W-:Y:S02]  /*0210*/  LOP3.LUT R0, R3, 0xf7dcefdd, RZ, 0x3c, !PT ;  /* 0xf7dcefdd03007812 */ /* 0x000fe400078e3cff */
[----:B------:R-:W-:Y:S01]  /*0220*/  ISETP.NE.AND P0, PT, R17, RZ, PT ;  /* 0x000000ff1100720c */ /* 0x000fe20003f05270 */
[----:B------:R-:W-:Y:S02]  /*0230*/  IMAD R2, R2, 0x4182bed5, RZ ;  /* 0x4182bed502027824 */ /* 0x000fe400078e02ff */
[----:B------:R-:W-:Y:S02]  /*0240*/  IMAD R5, R0, -0x658354e5, RZ ;  /* 0x9a7cab1b00057824 */ /* 0x000fe400078e02ff */
[C---:B------:R-:W-:Y:S01]  /*0250*/  VIADD R3, R2.reuse, 0x583f19 ;  /* 0x00583f1902037836 */ /* 0x040fe20000000000 */
[C---:B------:R-:W-:Y:S01]  /*0260*/  LOP3.LUT R6, R2.reuse, 0x159a55e5, RZ, 0x3c, !PT ;  /* 0x159a55e502067812 */ /* 0x040fe200078e3cff */
[C---:B------:R-:W-:Y:S01]  /*0270*/  VIADD R7, R5.reuse, 0x1f123bb5 ;  /* 0x1f123bb505077836 */ /* 0x040fe20000000000 */
[C---:B------:R-:W-:Y:S01]  /*0280*/  IADD3 R4, PT, PT, R2.reuse, 0x64f0c9, R5 ;  /* 0x0064f0c902047810 */ /* 0x040fe20007ffe005 */
[----:B------:R-:W-:Y:S01]  /*0290*/  IMAD.MOV.U32 R9, RZ, RZ, R3 ;  /* 0x000000ffff097224 */ /* 0x000fe200078e0003 */
[----:B------:R-:W-:Y:S01]  /*02a0*/  LOP3.LUT R8, R5, 0x5491333, RZ, 0x3c, !PT ;  /* 0x0549133305087812 */ /* 0x000fe200078e3cff */
[----:B------:R-:W-:Y:S01]  /*02b0*/  VIADD R5, R2, 0x75bcd15 ;  /* 0x075bcd1502057836 */ /* 0x000fe20000000000 */
[----:B------:R0:W-:Y:S04]  /*02c0*/  STL.64 [R10+0x8], R6 ;  /* 0x000008060a007387 */ /* 0x0001e80000100a00 */
[----:B------:R0:W-:Y:S04]  /*02d0*/  STL.64 [R10], R4 ;  /* 0x000000040a007387 */ /* 0x0001e80000100a00 */
[----:B------:R0:W-:Y:S01]  /*02e0*/  STL.64 [R10+0x10], R8 ;  /* 0x000010080a007387 */ /* 0x0001e20000100a00 */
[----:B------:R-:W-:Y:S05]  /*02f0*/  @!P0 BRA `(.L_x_2) ;  /* 0x0000002400308947 */ /* 0x000fea0003800000 */
[----:B0-----:R-:W-:Y:S02]  /*0300*/  IMAD.MOV.U32 R8, RZ, RZ, RZ ;  /* 0x000000ffff087224 */ /* 0x001fe400078e00ff */
[----:B------:R-:W-:Y:S02]  /*0310*/  IMAD.MOV.U32 R9, RZ, RZ, R17 ;  /* 0x000000ffff097224 */ /* 0x000fe400078e0011 */
[----:B------:R-:W-:-:S07]  /*0320*/  IMAD.MOV.U32 R0, RZ, RZ, RZ ;  /* 0x000000ffff007224 */ /* 0x000fce00078e00ff */
.L_x_11:
[----:B------:R-:W-:Y:S01]  /*0330*/  LOP3.LUT P0, RZ, R9, 0x3, RZ, 0xc0, !PT ;  /* 0x0000000309ff7812 */ /* 0x000fe2000780c0ff */
[----:B------:R-:W-:-:S12]  /*0340*/  BSSY.RECONVERGENT B1, `(.L_x_3) ;  /* 0x0000241000017945 */ /* 0x000fd80003800200 */
[----:B0-----:R-:W-:Y:S05]  /*0350*/  @!P0 BRA `(.L_x_4) ;  /* 0x0000002000fc8947 */ /* 0x001fea0003800000 */
[----:B------:R-:W0:Y:S01]  /*0360*/  LDC.64 R6, c[0x4][0x8] ;  /* 0x01000200ff067b82 */ /* 0x000e220000000a00 */
[----:B------:R-:W-:Y:S01]  /*0370*/  IMAD.MOV.U32 R11, RZ, RZ, RZ ;  /* 0x000000ffff0b7224 */ /* 0x000fe200078e00ff */
[----:B------:R-:W-:Y:S02]  /*0380*/  CS2R R2, SRZ ;  /* 0x0000000000027805 */ /* 0x000fe4000001ff00 */
[----:B------:R-:W-:Y:S01]  /*0390*/  CS2R R12, SRZ ;  /* 0x00000000000c7805 */ /* 0x000fe2000001ff00 */
[----:B------:R-:W-:Y:S02]  /*03a0*/  IMAD.MOV.U32 R5, RZ, RZ, RZ ;  /* 0x000000ffff057224 */ /* 0x000fe400078e00ff */
[----:B0-----:R-:W-:-:S07]  /*03b0*/  IMAD.WIDE.U32 R6, R8, 0xc80, R6 ;  /* 0x00000c8008067825 */ /* 0x001fce00078e0006 */
.L_x_6:
[----:B------:R-:W-:-:S06]  /*03c0*/  IMAD R18, R11, 0x4, R10 ;  /* 0x000000040b127824 */ /* 0x000fcc00078e020a */
[----:B-----5:R-:W5:Y:S01]  /*03d0*/  LDL R18, [R18+0x4] ;  /* 0x0000040012127983 */ /* 0x020f620000100800 */
[----:B------:R-:W-:Y:S01]  /*03e0*/  IMAD.SHL.U32 R19, R11, 0x20, RZ ;  /* 0x000000200b137824 */ /* 0x000fe200078e00ff */
[----:B------:R-:W-:-:S06]  /*03f0*/  UMOV UR4, URZ ;  /* 0x000000ff00047c82 */ /* 0x000fcc0008000000 */
.L_x_5:
[----:B-----5:R-:W-:Y:S01]  /*0400*/  SHF.R.U32.HI R22, RZ, UR4, R18 ;  /* 0x00000004ff167c19 */ /* 0x020fe20008011612 */
[----:B------:R-:W-:-:S03]  /*0410*/  VIADD R14, R19, UR4 ;  /* 0x00000004130e7c36 */ /* 0x000fc60008000000 */
[----:B------:R-:W-:-:S04]  /*0420*/  LOP3.LUT R15, R22, 0x1, RZ, 0xc0, !PT ;  /* 0x00000001160f7812 */ /* 0x000fc800078ec0ff */
[----:B------:R-:W-:Y:S01]  /*0430*/  ISETP.NE.U32.AND P0, PT, R15, 0x1, PT ;  /* 0x000000010f00780c */ /* 0x000fe20003f05070 */
[----:B------:R-:W-:-:S03]  /*0440*/  IMAD R15, R14, 0x5, RZ ;  /* 0x000000050e0f7824 */ /* 0x000fc600078e02ff */
[----:B------:R-:W-:Y:S01]  /*0450*/  R2P PR, R22, 0x7e ;  /* 0x0000007e16007804 */ /* 0x000fe20000000000 */
[----:B------:R-:W-:-:S08]  /*0460*/  IMAD.WIDE.U32 R14, R15, 0x4, R6 ;  /* 0x000000040f0e7825 */ /* 0x000fd000078e0006 */
[----:B------:R-:W2:Y:S04]  /*0470*/  @!P0 LDG.E R24, desc[UR36][R14.64+0x10] ;  /* 0x000010240e188981 */ /* 0x000ea8000c1e1900 */
[----:B------:R-:W3:Y:S04]  /*0480*/  @P1 LDG.E R26, desc[UR36][R14.64+0x24] ;  /* 0x000024240e1a1981 */ /* 0x000ee8000c1e1900 */
[----:B------:R-:W4:Y:S04]  /*0490*/  @P2 LDG.E R28, desc[UR36][R14.64+0x38] ;  /* 0x000038240e1c2981 */ /* 0x000f28000c1e1900 */
[----:B------:R-:W4:Y:S04]  /*04a0*/  @!P0 LDG.E R20, desc[UR36][R14.64] ;  /* 0x000000240e148981 */ /* 0x000f28000c1e1900 */
[----:B------:R-:W4:Y:S04]  /*04b0*/  @P3 LDG.E R21, desc[UR36][R14.64+0x4c] ;  /* 0x00004c240e153981 */ /* 0x000f28000c1e1900 */
[----:B------:R-:W4:Y:S04]  /*04c0*/  @!P0 LDG.E R23, desc[UR36][R14.64+0xc] ;  /* 0x00000c240e178981 */ /* 0x000f28000c1e1900 */
[----:B------:R-:W4:Y:S01]  /*04d0*/  @P4 LDG.E R25, desc[UR36][R14.64+0x54] ;  /* 0x000054240e194981 */ /* 0x000f22000c1e1900 */
[----:B--2---:R-:W-:-:S03]  /*04e0*/  @!P0 LOP3.LUT R3, R3, R24, RZ, 0x3c, !PT ;  /* 0x0000001803038212 */ /* 0x004fc600078e3cff */
[----:B------:R-:W2:Y:S01]  /*04f0*/  @P4 LDG.E R24, desc[UR36][R14.64+0x60] ;  /* 0x000060240e184981 */ /* 0x000ea2000c1e1900 */
[----:B---3--:R-:W-:-:S03]  /*0500*/  @P1 LOP3.LUT R3, R3, R26, RZ, 0x3c, !PT ;  /* 0x0000001a03031212 */ /* 0x008fc600078e3cff */
[----:B------:R-:W3:Y:S01]  /*0510*/  @P5 LDG.E R26, desc[UR36][R14.64+0x74] ;  /* 0x000074240e1a5981 */ /* 0x000ee2000c1e1900 */
[----:B----4-:R-:W-:Y:S02]  /*0520*/  @P2 LOP3.LUT R3, R3, R28, RZ, 0x3c, !PT ;  /* 0x0000001c03032212 */ /* 0x010fe400078e3cff */
[----:B------:R-:W-:Y:S02]  /*0530*/  @!P0 LOP3.LUT R5, R5, R20, RZ, 0x3c, !PT ;  /* 0x0000001405058212 */ /* 0x000fe400078e3cff */
[----:B------:R-:W4:Y:S01]  /*0540*/  @!P0 LDG.E R20, desc[UR36][R14.64+0x8] ;  /* 0x000008240e148981 */ /* 0x000f22000c1e1900 */
[----:B------:R-:W-:-:S03]  /*0550*/  @P3 LOP3.LUT R3, R3, R21, RZ, 0x3c, !PT ;  /* 0x0000001503033212 */ /* 0x000fc600078e3cff */
[----:B------:R-:W3:Y:S01]  /*0560*/  @!P0 LDG.E R21, desc[UR36][R14.64+0x4] ;  /* 0x000004240e158981 */ /* 0x000ee2000c1e1900 */
[----:B------:R-:W-:-:S03]  /*0570*/  @!P0 LOP3.LUT R2, R2, R23, RZ, 0x3c, !PT ;  /* 0x0000001702028212 */ /* 0x000fc600078e3cff */
[----:B------:R-:W3:Y:S01]  /*0580*/  @P1 LDG.E R23, desc[UR36][R14.64+0x20] ;  /* 0x000020240e171981 */ /* 0x000ee2000c1e1900 */
[----:B--2---:R-:W-:-:S03]  /*0590*/  @P4 LOP3.LUT R3, R3, R24, RZ, 0x3c, !PT ;  /* 0x0000001803034212 */ /* 0x004fc600078e3cff */
[----:B------:R-:W2:Y:S01]  /*05a0*/  @P1 LDG.E R24, desc[UR36][R14.64+0x1c] ;  /* 0x00001c240e181981 */ /* 0x000ea2000c1e1900 */
[----:B----4-:R-:W-:-:S03]  /*05b0*/  @!P0 LOP3.LUT R13, R13, R20, RZ, 0x3c, !PT ;  /* 0x000000140d0d8212 */ /* 0x010fc600078e3cff */
[----:B------:R-:W4:Y:S01]  /*05c0*/  @P1 LDG.E R20, desc[UR36][R14.64+0x14] ;  /* 0x000014240e141981 */ /* 0x000f22000c1e1900 */
[----:B---3--:R-:W-:-:S03]  /*05d0*/  @!P0 LOP3.LUT R12, R12, R21, RZ, 0x3c, !PT ;  /* 0x000000150c0c8212 */ /* 0x008fc600078e3cff */
[----:B------:R-:W3:Y:S01]  /*05e0*/  @P1 LDG.E R21, desc[UR36][R14.64+0x18] ;  /* 0x000018240e151981 */ /* 0x000ee2000c1e1900 */
[----:B------:R-:W-:-:S03]  /*05f0*/  @P5 LOP3.LUT R3, R3, R26, RZ, 0x3c, !PT ;  /* 0x0000001a03035212 */ /* 0x000fc600078e3cff */
[----:B------:R-:W3:Y:S01]  /*0600*/  @P6 LDG.E R26, desc[UR36][R14.64+0x88] ;  /* 0x000088240e1a6981 */ /* 0x000ee2000c1e1900 */
[----:B------:R-:W-:-:S03]  /*0610*/  @P1 LOP3.LUT R2, R2, R23, RZ, 0x3c, !PT ;  /* 0x0000001702021212 */ /* 0x000fc600078e3cff */
[----:B------:R-:W3:Y:S01]  /*0620*/  @P2 LDG.E R23, desc[UR36][R14.64+0x34] ;  /* 0x000034240e172981 */ /* 0x000ee2000c1e1900 */
[----:B--2---:R-:W-:-:S03]  /*0630*/  @P1 LOP3.LUT R13, R13, R24, RZ, 0x3c, !PT ;  /* 0x000000180d0d1212 */ /* 0x004fc600078e3cff */
[----:B------:R-:W2:Y:S01]  /*0640*/  @P2 LDG.E R24, desc[UR36][R14.64+0x30] ;  /* 0x000030240e182981 */ /* 0x000ea2000c1e1900 */
[----:B----4-:R-:W-:-:S03]  /*0650*/  @P1 LOP3.LUT R5, R5, R20, RZ, 0x3c, !PT ;  /* 0x0000001405051212 */ /* 0x010fc600078e3cff */
[----:B------:R-:W4:Y:S01]  /*0660*/  @P2 LDG.E R20, desc[UR36][R14.64+0x28] ;  /* 0x000028240e142981 */ /* 0x000f22000c1e1900 */
[----:B---3--:R-:W-:-:S03]  /*0670*/  @P1 LOP3.LUT R12, R12, R21, RZ, 0x3c, !PT ;  /* 0x000000150c0c1212 */ /* 0x008fc600078e3cff */
        /* <DEDUP_REMOVED lines=21> */
[----:B------:R-:W-:Y:S02]  /*07d0*/  @P4 LOP3.LUT R12, R12, R25, RZ, 0x3c, !PT ;  /* 0x000000190c0c4212 */ /* 0x000fe400078e3cff */
[----:B------:R-:W-:Y:S01]  /*07e0*/  LOP3.LUT P0, RZ, R22, 0x80, RZ, 0xc0, !PT ;  /* 0x0000008016ff7812 */ /* 0x000fe2000780c0ff */
        /* <DEDUP_REMOVED lines=20> */
[----:B------:R-:W-:Y:S02]  /*0930*/  @P0 LOP3.LUT R3, R3, R26, RZ, 0x3c, !PT ;  /* 0x0000001a03030212 */ /* 0x000fe400078e3cff */
[----:B------:R-:W-:Y:S02]  /*0940*/  @P0 LOP3.LUT R2, R2, R23, RZ, 0x3c, !PT ;  /* 0x0000001702020212 */ /* 0x000fe400078e3cff */
[----:B--2---:R-:W-:Y:S02]  /*0950*/  @P0 LOP3.LUT R13, R13, R24, RZ, 0x3c, !PT ;  /* 0x000000180d0d0212 */ /* 0x004fe400078e3cff */
[----:B----4-:R-:W-:Y:S02]  /*0960*/  @P0 LOP3.LUT R5, R5, R20, RZ, 0x3c, !PT ;  /* 0x0000001405050212 */ /* 0x010fe400078e3cff */
[----:B---3--:R-:W-:-:S02]  /*0970*/  @P0 LOP3.LUT R12, R12, R21, RZ, 0x3c, !PT ;  /* 0x000000150c0c0212 */ /* 0x008fc400078e3cff */
[----:B------:R-:W-:-:S13]  /*0980*/  R2P PR, R22.B1, 0x7f ;  /* 0x0000007f16007804 */ /* 0x000fda0000001000 */
[----:B------:R-:W2:Y:S04]  /*0990*/  @P0 LDG.E R24, desc[UR36][R14.64+0xb0] ;  /* 0x0000b0240e180981 */ /* 0x000ea8000c1e1900 */
[----:B------:R-:W3:Y:S04]  /*09a0*/  @P1 LDG.E R26, desc[UR36][R14.64+0xc4] ;  /* 0x0000c4240e1a1981 */ /* 0x000ee8000c1e1900 */
[----:B------:R-:W4:Y:S04]  /*09b0*/  @P2 LDG.E R28, desc[UR36][R14.64+0xd8] ;  /* 0x0000d8240e1c2981 */ /* 0x000f28000c1e1900 */
[----:B------:R-:W4:Y:S04]  /*09c0*/  @P3 LDG.E R21, desc[UR36][R14.64+0xec] ;  /* 0x0000ec240e153981 */ /* 0x000f28000c1e1900 */
[----:B------:R-:W4:Y:S04]  /*09d0*/  @P0 LDG.E R23, desc[UR36][R14.64+0xa4] ;  /* 0x0000a4240e170981 */ /* 0x000f28000c1e1900 */
[----:B------:R-:W4:Y:S04]  /*09e0*/  @P4 LDG.E R20, desc[UR36][R14.64+0x100] ;  /* 0x000100240e144981 */ /* 0x000f28000c1e1900 */
[----:B------:R-:W4:Y:S01]  /*09f0*/  @P2 LDG.E R25, desc[UR36][R14.64+0xd4] ;  /* 0x0000d4240e192981 */ /* 0x000f22000c1e1900 */
[----:B--2---:R-:W-:-:S03]  /*0a00*/  @P0 LOP3.LUT R3, R3, R24, RZ, 0x3c, !PT ;  /* 0x0000001803030212 */ /* 0x004fc600078e3cff */
[----:B------:R-:W2:Y:S01]  /*0a10*/  @P0 LDG.E R24, desc[UR36][R14.64+0xa0] ;  /* 0x0000a0240e180981 */ /* 0x000ea2000c1e1900 */
[----:B---3--:R-:W-:-:S03]  /*0a20*/  @P1 LOP3.LUT R3, R3, R26, RZ, 0x3c, !PT ;  /* 0x0000001a03031212 */ /* 0x008fc600078e3cff */
[----:B------:R-:W3:Y:S01]  /*0a30*/  @P0 LDG.E R26, desc[UR36][R14.64+0xa8] ;  /* 0x0000a8240e1a0981 */ /* 0x000ee2000c1e1900 */
[----:B----4-:R-:W-:-:S03]  /*0a40*/  @P2 LOP3.LUT R3, R3, R28, RZ, 0x3c, !PT ;  /* 0x0000001c03032212 */ /* 0x010fc600078e3cff */
[----:B------:R-:W4:Y:S01]  /*0a50*/  @P5 LDG.E R28, desc[UR36][R14.64+0x114] ;  /* 0x000114240e1c5981 */ /* 0x000f22000c1e1900 */
[----:B------:R-:W-:-:S03]  /*0a60*/  @P3 LOP3.LUT R3, R3, R21, RZ, 0x3c, !PT ;  /* 0x0000001503033212 */ /* 0x000fc600078e3cff */
[----:B------:R-:W3:Y:S01]  /*0a70*/  @P0 LDG.E R21, desc[UR36][R14.64+0xac] ;  /* 0x0000ac240e150981 */ /* 0x000ee2000c1e1900 */
[----:B------:R-:W-:-:S03]  /*0a80*/  @P0 LOP3.LUT R12, R12, R23, RZ, 0x3c, !PT ;  /* 0x000000170c0c0212 */ /* 0x000fc600078e3cff */
[----:B------:R-:W4:Y:S01]  /*0a90*/  @P1 LDG.E R23, desc[UR36][R14.64+0xb8] ;  /* 0x0000b8240e171981 */ /* 0x000f22000c1e1900 */
[----:B------:R-:W-:-:S03]  /*0aa0*/  @P4 LOP3.LUT R3, R3, R20, RZ, 0x3c, !PT ;  /* 0x0000001403034212 */ /* 0x000fc600078e3cff */
[----:B------:R-:W4:Y:S01]  /*0ab0*/  @P1 LDG.E R20, desc[UR36][R14.64+0xb4] ;  /* 0x0000b4240e141981 */ /* 0x000f22000c1e1900 */
[----:B--2---:R-:W-:-:S03]  /*0ac0*/  @P0 LOP3.LUT R5, R5, R24, RZ, 0x3c, !PT ;  /* 0x0000001805050212 */ /* 0x004fc600078e3cff */
[----:B------:R-:W2:Y:S01]  /*0ad0*/  @P1 LDG.E R24, desc[UR36][R14.64+0xbc] ;  /* 0x0000bc240e181981 */ /* 0x000ea2000c1e1900 */
[----:B---3--:R-:W-:-:S03]  /*0ae0*/  @P0 LOP3.LUT R2, R2, R21, RZ, 0x3c, !PT ;  /* 0x0000001502020212 */ /* 0x008fc600078e3cff */
[----:B------:R-:W3:Y:S01]  /*0af0*/  @P1 LDG.E R21, desc[UR36][R14.64+0xc0] ;  /* 0x0000c0240e151981 */ /* 0x000ee2000c1e1900 */
[----:B----4-:R-:W-:-:S03]  /*0b00*/  @P1 LOP3.LUT R12, R12, R23, RZ, 0x3c, !PT ;  /* 0x000000170c0c1212 */ /* 0x010fc600078e3cff */
[----:B------:R-:W4:Y:S01]  /*0b10*/  @P2 LDG.E R23, desc[UR36][R14.64+0xcc] ;  /* 0x0000cc240e172981 */ /* 0x000f22000c1e1900 */
[----:B------:R-:W-:Y:S02]  /*0b20*/  @P0 LOP3.LUT R13, R13, R26, RZ, 0x3c, !PT ;  /* 0x0000001a0d0d0212 */ /* 0x000fe400078e3cff */
[----:B------:R-:W-:Y:S01]  /*0b30*/  @P1 LOP3.LUT R5, R5, R20, RZ, 0x3c, !PT ;  /* 0x0000001405051212 */ /* 0x000fe200078e3cff */
[----:B------:R-:W4:Y:S01]  /*0b40*/  @P6 LDG.E R26, desc[UR36][R14.64+0x128] ;  /* 0x000128240e1a6981 */ /* 0x000f22000c1e1900 */
[----:B------:R-:W-:-:S03]  /*0b50*/  LOP3.LUT P0, RZ, R22, 0x8000, RZ, 0xc0, !PT ;  /* 0x0000800016ff7812 */ /* 0x000fc6000780c0ff */
        /* <DEDUP_REMOVED lines=9> */
[----:B------:R-:W4:Y:S01]  /*0bf0*/  @P4 LDG.E R25, desc[UR36][R14.64+0xf4] ;  /* 0x0000f4240e194981 */ /* 0x000f22000c1e1900 */
        /* <DEDUP_REMOVED lines=20> */
[----:B------:R-:W-:Y:S02]  /*0d40*/  @P5 LOP3.LUT R3, R3, R28, RZ, 0x3c, !PT ;  /* 0x0000001c03035212 */ /* 0x000fe400078e3cff */
[----:B----4-:R-:W-:Y:S02]  /*0d50*/  @P5 LOP3.LUT R12, R12, R23, RZ, 0x3c, !PT ;  /* 0x000000170c0c5212 */ /* 0x010fe400078e3cff */
[----:B------:R-:W-:Y:S01]  /*0d60*/  @P6 LOP3.LUT R3, R3, R26, RZ, 0x3c, !PT ;  /* 0x0000001a03036212 */ /* 0x000fe200078e3cff */
[----:B------:R-:W4:Y:S01]  /*0d70*/  @P0 LDG.E R23, desc[UR36][R14.64+0x130] ;  /* 0x000130240e170981 */ /* 0x000f22000c1e1900 */
[----:B------:R-:W-:-:S03]  /*0d80*/  @P5 LOP3.LUT R5, R5, R20, RZ, 0x3c, !PT ;  /* 0x0000001405055212 */ /* 0x000fc600078e3cff */
[----:B------:R-:W4:Y:S01]  /*0d90*/  @P0 LDG.E R26, desc[UR36][R14.64+0x13c] ;  /* 0x00013c240e1a0981 */ /* 0x000f22000c1e1900 */
[----:B------:R-:W-:-:S03]  /*0da0*/  @P6 LOP3.LUT R12, R12, R25, RZ, 0x3c, !PT ;  /* 0x000000190c0c6212 */ /* 0x000fc600078e3cff */
[----:B------:R-:W4:Y:S01]  /*0db0*/  @P6 LDG.E R20, desc[UR36][R14.64+0x120] ;  /* 0x000120240e146981 */ /* 0x000f22000c1e1900 */
[----:B------:R-:W-:-:S03]  /*0dc0*/  @P5 LOP3.LUT R13, R13, R22, RZ, 0x3c, !PT ;  /* 0x000000160d0d5212 */ /* 0x000fc600078e3cff */
[----:B------:R-:W4:Y:S04]  /*0dd0*/  @P0 LDG.E R22, desc[UR36][R14.64+0x12c] ;  /* 0x00012c240e160981 */ /* 0x000f28000c1e1900 */
[----:B------:R-:W4:Y:S01]  /*0de0*/  @P0 LDG.E R25, desc[UR36][R14.64+0x138] ;  /* 0x000138240e190981 */ /* 0x000f22000c1e1900 */
[----:B--2---:R-:W-:-:S03]  /*0df0*/  @P6 LOP3.LUT R5, R5, R24, RZ, 0x3c, !PT ;  /* 0x0000001805056212 */ /* 0x004fc600078e3cff */
[----:B------:R-:W2:Y:S01]  /*0e00*/  @P0 LDG.E R24, desc[UR36][R14.64+0x134] ;  /* 0x000134240e180981 */ /* 0x000ea2000c1e1900 */
[----:B---3--:R-:W-:-:S03]  /*0e10*/  @P5 LOP3.LUT R2, R2, R21, RZ, 0x3c, !PT ;  /* 0x0000001502025212 */ /* 0x008fc600078e3cff */
[----:B------:R-:W3:Y:S01]  /*0e20*/  @P6 LDG.E R21, desc[UR36][R14.64+0x124] ;  /* 0x000124240e156981 */ /* 0x000ee2000c1e1900 */
[----:B------:R-:W-:-:S04]  /*0e30*/  UIADD3 UR4, UPT, UPT, UR4, 0x10, URZ ;  /* 0x0000001004047890 */ /* 0x000fc8000fffe0ff */
[----:B------:R-:W-:Y:S01]  /*0e40*/  UISETP.NE.AND UP0, UPT, UR4, 0x20, UPT ;  /* 0x000000200400788c */ /* 0x000fe2000bf05270 */
[----:B----4-:R-:W-:Y:S02]  /*0e50*/  @P0 LOP3.LUT R12, R12, R23, RZ, 0x3c, !PT ;  /* 0x000000170c0c0212 */ /* 0x010fe400078e3cff */
[----:B------:R-:W-:Y:S02]  /*0e60*/  @P0 LOP3.LUT R3, R3, R26, RZ, 0x3c, !PT ;  /* 0x0000001a03030212 */ /* 0x000fe400078e3cff */
[----:B------:R-:W-:Y:S02]  /*0e70*/  @P6 LOP3.LUT R13, R13, R20, RZ, 0x3c, !PT ;  /* 0x000000140d0d6212 */ /* 0x000fe400078e3cff */
[----:B------:R-:W-:Y:S02]  /*0e80*/  @P0 LOP3.LUT R5, R5, R22, RZ, 0x3c, !PT ;  /* 0x0000001605050212 */ /* 0x000fe400078e3cff */
[----:B--2---:R-:W-:Y:S02]  /*0e90*/  @P0 LOP3.LUT R13, R13, R24, RZ, 0x3c, !PT ;  /* 0x000000180d0d0212 */ /* 0x004fe400078e3cff */
[----:B---3--:R-:W-:-:S04]  /*0ea0*/  @P6 LOP3.LUT R2, R2, R21, RZ, 0x3c, !PT ;  /* 0x0000001502026212 */ /* 0x008fc800078e3cff */
[----:B------:R-:W-:Y:S01]  /*0eb0*/  @P0 LOP3.LUT R2, R2, R25, RZ, 0x3c, !PT ;  /* 0x0000001902020212 */ /* 0x000fe200078e3cff */
[----:B------:R-:W-:Y:S06]  /*0ec0*/  BRA.U UP0, `(.L_x_5) ;  /* 0xfffffff5004c7547 */ /* 0x000fec000b83ffff */
[----:B------:R-:W-:-:S05]  /*0ed0*/  VIADD R11, R11, 0x1 ;  /* 0x000000010b0b7836 */ /* 0x000fca0000000000 */
[----:B------:R-:W-:-:S13]  /*0ee0*/  ISETP.NE.AND P0, PT, R11, 0x5, PT ;  /* 0x000000050b00780c */ /* 0x000fda0003f05270 */
[----:B------:R-:W-:Y:S05]  /*0ef0*/  @P0 BRA `(.L_x_6) ;  /* 0xfffffff400300947 */ /* 0x000fea000383ffff */
[----:B------:R-:W-:Y:S01]  /*0f00*/  LOP3.LUT R11, R9, 0x3, RZ, 0xc0, !PT ;  /* 0x00000003090b7812 */ /* 0x000fe200078ec0ff */
[----:B------:R0:W-:Y:S03]  /*0f10*/  STL.64 [R10+0x8], R12 ;  /* 0x0000080c0a007387 */ /* 0x0001e60000100a00 */
[----:B------:R-:W-:Y:S01]  /*0f20*/  ISETP.NE.U32.AND P0, PT, R11, 0x1, PT ;  /* 0x000000010b00780c */ /* 0x000fe20003f05070 */
[----:B------:R0:W-:Y:S03]  /*0f30*/  STL.64 [R10+0x10], R2 ;  /* 0x000010020a007387 */ /* 0x0001e60000100a00 */
[----:B------:R-:W-:Y:S01]  /*0f40*/  ISETP.NE.AND.EX P0, PT, RZ, RZ, PT, P0 ;  /* 0x000000ffff00720c */ /* 0x000fe20003f05300 */
[----:B------:R0:W-:-:S12]  /*0f50*/  STL [R10+0x4], R5 ;  /* 0x000004050a007387 */ /* 0x0001d80000100800 */
[----:B0-----:R-:W-:Y:S05]  /*0f60*/  @!P0 BRA `(.L_x_4) ;  /* 0x0000001400f88947 */ /* 0x001fea0003800000 */
[----:B------:R-:W-:Y:S01]  /*0f70*/  UMOV UR4, URZ ;  /* 0x000000ff00047c82 */ /* 0x000fe20008000000 */
[----:B------:R-:W-:Y:S01]  /*0f80*/  IMAD.MOV.U32 R11, RZ, RZ, RZ ;  /* 0x000000ffff0b7224 */ /* 0x000fe200078e00ff */
[----:B------:R-:W-:Y:S01]  /*0f90*/  CS2R R12, SRZ ;  /* 0x00000000000c7805 */ /* 0x000fe2000001ff00 */
[----:B------:R-:W-:Y:S02]  /*0fa0*/  IMAD.MOV.U32 R2, RZ, RZ, RZ ;  /* 0x000000ffff027224 */ /* 0x000fe400078e00ff */
[----:B------:R-:W-:Y:S02]  /*0fb0*/  IMAD.MOV.U32 R5, RZ, RZ, RZ ;  /* 0x000000ffff057224 */ /* 0x000fe400078e00ff */
[----:B------:R-:W-:-:S07]  /*0fc0*/  IMAD.U32 R3, RZ, RZ, UR4 ;  /* 0x00000004ff037e24 */ /* 0x000fce000f8e00ff */
.L_x_8:
[----:B------:R-:W-:-:S06]  /*0fd0*/  IMAD R18, R11, 0x4, R10 ;  /* 0x000000040b127824 */ /* 0x000fcc00078e020a */
[----:B------:R-:W5:Y:S01]  /*0fe0*/  LDL R18, [R18+0x4] ;  /* 0x0000040012127983 */ /* 0x000f620000100800 */
[----:B------:R-:W-:Y:S01]  /*0ff0*/  IMAD.SHL.U32 R19, R11, 0x20, RZ ;  /* 0x000000200b137824 */ /* 0x000fe200078e00ff */
[----:B------:R-:W-:-:S06]  /*1000*/  UMOV UR4, URZ ;  /* 0x000000ff00047c82 */ /* 0x000fcc0008000000 */
.L_x_7:
        /* <DEDUP_REMOVED lines=179> */
[----:B------:R0:W-:Y:S03]  /*1b40*/  STL [R10+0x4], R5 ;  /* 0x000004050a007387 */ /* 0x0001e60000100800 */
[----:B------:R-:W-:Y:S01]  /*1b50*/  ISETP.NE.AND.EX P0, PT, RZ, RZ, PT, P0 ;  /* 0x000000ffff00720c */ /* 0x000fe20003f05300 */
[----:B------:R0:W-:-:S12]  /*1b60*/  STL.64 [R10+0x10], R2 ;  /* 0x000010020a007387 */ /* 0x0001d80000100a00 */
[----:B0-----:R-:W-:Y:S05]  /*1b70*/  @P0 BRA `(.L_x_4) ;  /* 0x0000000800f40947 */ /* 0x001fea0003800000 */
[----:B------:R-:W-:Y:S01]  /*1b80*/  UMOV UR4, URZ ;  /* 0x000000ff00047c82 */ /* 0x000fe20008000000 */
[----:B------:R-:W-:Y:S01]  /*1b90*/  IMAD.MOV.U32 R11, RZ, RZ, RZ ;  /* 0x000000ffff0b7224 */ /* 0x000fe200078e00ff */
[----:B------:R-:W-:Y:S01]  /*1ba0*/  CS2R R12, SRZ ;  /* 0x00000000000c7805 */ /* 0x000fe2000001ff00 */
[----:B------:R-:W-:Y:S02]  /*1bb0*/  IMAD.MOV.U32 R2, RZ, RZ, RZ ;  /* 0x000000ffff027224 */ /* 0x000fe400078e00ff */
[----:B------:R-:W-:Y:S02]  /*1bc0*/  IMAD.MOV.U32 R5, RZ, RZ, RZ ;  /* 0x000000ffff057224 */ /* 0x000fe400078e00ff */
[----:B------:R-:W-:-:S07]  /*1bd0*/  IMAD.U32 R3, RZ, RZ, UR4 ;  /* 0x00000004ff037e24 */ /* 0x000fce000f8e00ff */
.L_x_10:
[----:B------:R-:W-:-:S06]  /*1be0*/  IMAD R18, R11, 0x4, R10 ;  /* 0x000000040b127824 */ /* 0x000fcc00078e020a */
[----:B------:R-:W5:Y:S01]  /*1bf0*/  LDL R18, [R18+0x4] ;  /* 0x0000040012127983 */ /* 0x000f620000100800 */
[----:B------:R-:W-:Y:S01]  /*1c00*/  IMAD.SHL.U32 R19, R11, 0x20, RZ ;  /* 0x000000200b137824 */ /* 0x000fe200078e00ff */
[----:B------:R-:W-:-:S06]  /*1c10*/  UMOV UR4, URZ ;  /* 0x000000ff00047c82 */ /* 0x000fcc0008000000 */
.L_x_9:
        /* <DEDUP_REMOVED lines=176> */
[----:B------:R0:W-:Y:S04]  /*2720*/  STL.64 [R10+0x8], R12 ;  /* 0x0000080c0a007387 */ /* 0x0001e80000100a00 */
[----:B------:R0:W-:Y:S04]  /*2730*/  STL [R10+0x4], R5 ;  /* 0x000004050a007387 */ /* 0x0001e80000100800 */
[----:B------:R0:W-:Y:S02]  /*2740*/  STL.64 [R10+0x10], R2 ;  /* 0x000010020a007387 */ /* 0x0001e40000100a00 */
.L_x_4:
[----:B------:R-:W-:Y:S05]  /*2750*/  BSYNC.RECONVERGENT B1 ;  /* 0x0000000000017941 */ /* 0x000fea0003800200 */
.L_x_3:
[C---:B------:R-:W-:Y:S01]  /*2760*/  ISETP.GT.U32.AND P0, PT, R9.reuse, 0x3, PT ;  /* 0x000000030900780c */ /* 0x040fe20003f04070 */
[----:B------:R-:W-:Y:S01]  /*2770*/  VIADD R8, R8, 0x1 ;  /* 0x0000000108087836 */ /* 0x000fe20000000000 */
[--C-:B------:R-:W-:Y:S02]  /*2780*/  SHF.R.U64 R9, R9, 0x2, R0.reuse ;  /* 0x0000000209097819 */ /* 0x100fe40000001200 */
[----:B------:R-:W-:Y:S02]  /*2790*/  ISETP.GT.U32.AND.EX P0, PT, R0, RZ, PT, P0 ;  /* 0x000000ff0000720c */ /* 0x000fe40003f04100 */
[----:B------:R-:W-:-:S11]  /*27a0*/  SHF.R.U32.HI R0, RZ, 0x2, R0 ;  /* 0x00000002ff007819 */ /* 0x000fd60000011600 */
[----:B------:R-:W-:Y:S05]  /*27b0*/  @P0 BRA `(.L_x_11) ;  /* 0xffffffd800dc0947 */ /* 0x000fea000383ffff */
.L_x_2:
[----:B------:R-:W-:Y:S05]  /*27c0*/  BSYNC.RECONVERGENT B0 ;  /* 0x0000000000007941 */ /* 0x000fea0003800200 */
.L_x_1:
[----:B0-----:R-:W0:Y:S01]  /*27d0*/  S2R R6, SR_TID.Y ;  /* 0x0000000000067919 */ /* 0x001e220000002200 */
[----:B------:R-:W-:Y:S01]  /*27e0*/  SHF.R.U32.HI R0, RZ, 0x2, R5 ;  /* 0x00000002ff007819 */ /* 0x000fe20000011605 */
[----:B------:R-:W1:Y:S01]  /*27f0*/  LDCU.64 UR4, c[0x0][0x380] ;  /* 0x00007000ff0477ac */ /* 0x000e620008000a00 */
[----:B------:R-:W2:Y:S01]  /*2800*/  LDC.64 R8, c[0x0][0x398] ;  /* 0x0000e600ff087b82 */ /* 0x000ea20000000a00 */
[----:B------:R-:W0:Y:S01]  /*2810*/  S2R R7, SR_TID.X ;  /* 0x0000000000077919 */ /* 0x000e220000002100 */
[----:B------:R-:W-:Y:S01]  /*2820*/  LOP3.LUT R0, R0, R5, RZ, 0x3c, !PT ;  /* 0x0000000500007212 */ /* 0x000fe200078e3cff */
[----:B------:R-:W-:-:S04]  /*2830*/  IMAD.SHL.U32 R5, R3, 0x10, RZ ;  /* 0x0000001003057824 */ /* 0x000fc800078e00ff */
[----:B------:R-:W-:-:S05]  /*2840*/  IMAD.SHL.U32 R2, R0, 0x2, RZ ;  /* 0x0000000200027824 */ /* 0x000fca00078e00ff */
[----:B------:R-:W-:Y:S01]  /*2850*/  LOP3.LUT R2, R0, R2, R5, 0x96, !PT ;  /* 0x0000000200027212 */ /* 0x000fe200078e9605 */
[----:B------:R-:W-:-:S03]  /*2860*/  IMAD.MOV.U32 R0, RZ, RZ, 0x58 ;  /* 0x00000058ff007424 */ /* 0x000fc600078e00ff */
[----:B------:R-:W-:Y:S02]  /*2870*/  LOP3.LUT R2, R2, R3, RZ, 0x3c, !PT ;  /* 0x0000000302027212 */ /* 0x000fe400078e3cff */
[----:B------:R-:W-:-:S05]  /*2880*/  LOP3.LUT R3, RZ, R4, RZ, 0x33, !PT ;  /* 0x00000004ff037212 */ /* 0x000fca00078e33ff */
[----:B------:R-:W-:Y:S01]  /*2890*/  IMAD.IADD R3, R2, 0x1, R3 ;  /* 0x0000000102037824 */ /* 0x000fe200078e0203 */
[----:B------:R-:W-:-:S04]  /*28a0*/  MOV R2, 0x0 ;  /* 0x0000000000027802 */ /* 0x000fc80000000f00 */
[----:B------:R-:W-:Y:S01]  /*28b0*/  LOP3.LUT R3, R3, 0x1, RZ, 0xc0, !PT ;  /* 0x0000000103037812 */ /* 0x000fe200078ec0ff */
[----:B------:R3:W4:Y:S01]  /*28c0*/  LDC.64 R10, c[0x4][R2] ;  /* 0x01000000020a7b82 */ /* 0x0007220000000a00 */
[----:B0-----:R-:W-:-:S03]  /*28d0*/  IMAD R6, R6, UR40, R7 ;  /* 0x0000002806067c24 */ /* 0x001fc6000f8e0207 */
[----:B--2---:R3:W-:Y:S02]  /*28e0*/  STG.E.U8 desc[UR36][R8.64], R3 ;  /* 0x0000000308007986 */ /* 0x0047e4000c101124 */
[----:B-1----:R-:W-:Y:S02]  /*28f0*/  IADD3 R12, P0, PT, R6, UR4, RZ ;  /* 0x00000004060c7c10 */ /* 0x002fe4000ff1e0ff */
[----:B------:R-:W-:-:S03]  /*2900*/  CS2R R6, SRZ ;  /* 0x0000000000067805 */ /* 0x000fc6000001ff00 */
[----:B------:R-:W-:Y:S01]  /*2910*/  IMAD.X R13, RZ, RZ, UR5, P0 ;  /* 0x00000005ff0d7e24 */ /* 0x000fe200080e06ff */
[----:B------:R-:W0:Y:S04]  /*2920*/  LDCU.64 UR4, c[0x4][0x50] ;  /* 0x01000a00ff0477ac */ /* 0x000e280008000a00 */
[----:B------:R3:W-:Y:S01]  /*2930*/  STG.E.U8 desc[UR36][R12.64], R0 ;  /* 0x000000000c007986 */ /* 0x0007e2000c101124 */
[----:B0-----:R-:W-:Y:S02]  /*2940*/  IMAD.U32 R4, RZ, RZ, UR4 ;  /* 0x00000004ff047e24 */ /* 0x001fe4000f8e00ff */
[----:B---3--:R-:W-:-:S07]  /*2950*/  IMAD.U32 R5, RZ, RZ, UR5 ;  /* 0x00000005ff057e24 */ /* 0x008fce000f8e00ff */
[----:B------:R-:W-:-:S07]  /*2960*/  LEPC R20, `(.L_x_12) ;  /* 0x000000001014794e */ /* 0x000fce0000000000 */
[----:B----45:R-:W-:Y:S05]  /*2970*/  CALL.ABS.NOINC R10 ;  /* 0x000000000a007343 */ /* 0x030fea0003c00000 */
.L_x_12:
[----:B------:R-:W0:Y:S02]  /*2980*/  LDC.64 R4, c[0x0][0x398] ;  /* 0x0000e600ff047b82 */ /* 0x000e240000000a00 */
[----:B0-----:R-:W2:Y:S02]  /*2990*/  LDG.E.U8 R4, desc[UR36][R4.64] ;  /* 0x0000002404047981 */ /* 0x001ea4000c1e1100 */
[----:B--2---:R-:W-:-:S13]  /*29a0*/  ISETP.NE.AND P0, PT, R4, RZ, PT ;  /* 0x000000ff0400720c */ /* 0x004fda0003f05270 */
[----:B------:R-:W-:Y:S05]  /*29b0*/  @!P0 BRA `(.L_x_13) ;  /* 0x0000000000208947 */ /* 0x000fea0003800000 */
[----:B------:R-:W0:Y:S01]  /*29c0*/  LDC.64 R2, c[0x4][R2] ;  /* 0x0100000002027b82 */ /* 0x000e220000000a00 */
[----:B------:R-:W1:Y:S01]  /*29d0*/  LDCU.64 UR4, c[0x4][0x58] ;  /* 0x01000b00ff0477ac */ /* 0x000e620008000a00 */
[----:B------:R-:W-:Y:S01]  /*29e0*/  CS2R R6, SRZ ;  /* 0x0000000000067805 */ /* 0x000fe2000001ff00 */
[----:B-1----:R-:W-:Y:S02]  /*29f0*/  IMAD.U32 R4, RZ, RZ, UR4 ;  /* 0x00000004ff047e24 */ /* 0x002fe4000f8e00ff */
[----:B------:R-:W-:-:S07]  /*2a00*/  IMAD.U32 R5, RZ, RZ, UR5 ;  /* 0x00000005ff057e24 */ /* 0x000fce000f8e00ff */
[----:B------:R-:W-:-:S07]  /*2a10*/  LEPC R20, `(.L_x_14) ;  /* 0x000000001014794e */ /* 0x000fce0000000000 */
[----:B0-----:R-:W-:Y:S05]  /*2a20*/  CALL.ABS.NOINC R2 ;  /* 0x0000000002007343 */ /* 0x001fea0003c00000 */
.L_x_14:
[----:B------:R-:W-:Y:S05]  /*2a30*/  BRA `(.L_x_0) ;  /* 0x0000000000207947 */ /* 0x000fea0003800000 */
.L_x_13:
[----:B------:R-:W-:Y:S01]  /*2a40*/  MOV R0, 0x0 ;  /* 0x0000000000007802 */ /* 0x000fe20000000f00 */
[----:B------:R-:W0:Y:S01]  /*2a50*/  LDCU.64 UR4, c[0x4][0x60] ;  /* 0x01000c00ff0477ac */ /* 0x000e220008000a00 */
[----:B------:R-:W-:Y:S02]  /*2a60*/  CS2R R6, SRZ ;  /* 0x0000000000067805 */ /* 0x000fe4000001ff00 */
[----:B------:R1:W2:Y:S01]  /*2a70*/  LDC.64 R2, c[0x4][R0] ;  /* 0x0100000000027b82 */ /* 0x0002a20000000a00 */
[----:B0-----:R-:W-:Y:S02]  /*2a80*/  IMAD.U32 R4, RZ, RZ, UR4 ;  /* 0x00000004ff047e24 */ /* 0x001fe4000f8e00ff */
[----:B-1----:R-:W-:-:S07]  /*2a90*/  IMAD.U32 R5, RZ, RZ, UR5 ;  /* 0x00000005ff057e24 */ /* 0x002fce000f8e00ff */
[----:B------:R-:W-:-:S07]  /*2aa0*/  LEPC R20, `(.L_x_0) ;  /* 0x000000001014794e */ /* 0x000fce0000000000 */
[----:B--2---:R-:W-:Y:S05]  /*2ab0*/  CALL.ABS.NOINC R2 ;  /* 0x0000000002007343 */ /* 0x004fea0003c00000 */
.L_x_0:
[----:B------:R-:W0:Y:S01]  /*2ac0*/  S2R R0, SR_TID.Y ;  /* 0x0000000000007919 */ /* 0x000e220000002200 */
[----:B------:R-:W1:Y:S01]  /*2ad0*/  LDCU.64 UR4, c[0x0][0x380] ;  /* 0x00007000ff0477ac */ /* 0x000e620008000a00 */
[----:B------:R-:W-:Y:S01]  /*2ae0*/  IMAD.U32 R4, RZ, RZ, UR41 ;  /* 0x00000029ff047e24 */ /* 0x000fe2000f8e00ff */
[----:B------:R-:W0:Y:S02]  /*2af0*/  S2R R13, SR_TID.X ;  /* 0x00000000000d7919 */ /* 0x000e240000002100 */
[----:B0-----:R-:W-:-:S05]  /*2b00*/  IMAD R0, R0, UR40, R13 ;  /* 0x0000002800007c24 */ /* 0x001fca000f8e020d */
[----:B-1----:R-:W-:Y:S02]  /*2b10*/  IADD3 R2, P0, PT, R0, UR4, RZ ;  /* 0x0000000400027c10 */ /* 0x002fe4000ff1e0ff */
[----:B------:R-:W0:Y:S03]  /*2b20*/  S2R R0, SR_TID.Y ;  /* 0x0000000000007919 */ /* 0x000e260000002200 */
[----:B------:R-:W-:Y:S01]  /*2b30*/  IMAD.X R3, RZ, RZ, UR5, P0 ;  /* 0x00000005ff037e24 */ /* 0x000fe200080e06ff */
[----:B------:R-:W-:Y:S01]  /*2b40*/  ISETP.NE.AND P0, PT, R4, 0x42, PT ;  /* 0x000000420400780c */ /* 0x000fe20003f05270 */
[----:B------:R-:W-:Y:S05]  /*2b50*/  WARPSYNC.ALL ;  /* 0x0000000000007948 */ /* 0x000fea0003800000 */
[----:B------:R-:W-:Y:S01]  /*2b60*/  BAR.SYNC.DEFER_BLOCKING 0x0 ;  /* 0x0000000000007b1d */ /* 0x000fe20000010000 */
[----:B------:R-:W-:-:S05]  /*2b70*/  ISETP.EQ.OR P0, PT, R17, UR38, P0 ;  /* 0x0000002611007c0c */ /* 0x000fca0008702670 */
[----:B------:R-:W-:Y:S08]  /*2b80*/  BSSY.RECONVERGENT B6, `(.L_x_15) ;  /* 0x000003d000067945 */ /* 0x000ff00003800200 */
[----:B------:R-:W-:Y:S05]  /*2b90*/  @P0 BRA `(.L_x_16) ;  /* 0x0000000000680947 */ /* 0x000fea0003800000 */
[----:B------:R-:W1:Y:S02]  /*2ba0*/  LDC.64 R4, c[0x0][0x398] ;  /* 0x0000e600ff047b82 */ /* 0x000e640000000a00 */
[----:B-1----:R-:W2:Y:S02]  /*2bb0*/  LDG.E.U8 R4, desc[UR36][R4.64] ;  /* 0x0000002404047981 */ /* 0x002ea4000c1e1100 */
[----:B--2---:R-:W-:-:S13]  /*2bc0*/  ISETP.NE.AND P0, PT, R4, RZ, PT ;  /* 0x000000ff0400720c */ /* 0x004fda0003f05270 */
[----:B------:R-:W-:Y:S05]  /*2bd0*/  @!P0 BRA `(.L_x_17) ;  /* 0x0000000000348947 */ /* 0x000fea0003800000 */
[----:B------:R-:W0:Y:S02]  /*2be0*/  LDCU UR4, c[0x0][0x388] ;  /* 0x00007100ff0477ac */ /* 0x000e240008000800 */
[----:B0-----:R-:W-:-:S13]  /*2bf0*/  ISETP.NE.AND P0, PT, R0, UR4, PT ;  /* 0x0000000400007c0c */ /* 0x001fda000bf05270 */
[----:B------:R-:W-:Y:S05]  /*2c00*/  @P0 BRA `(.L_x_18) ;  /* 0x0000000000d00947 */ /* 0x000fea0003800000 */
[----:B------:R-:W0:Y:S01]  /*2c10*/  S2R R0, SR_LANEID ;  /* 0x0000000000007919 */ /* 0x000e220000000000 */
[----:B------:R-:W1:Y:S01]  /*2c20*/  LDC.64 R4, c[0x0][0x390] ;  /* 0x0000e400ff047b82 */ /* 0x000e620000000a00 */
[----:B------:R-:W-:Y:S02]  /*2c30*/  VOTEU.ANY UR4, UPT, PT ;  /* 0x0000000000047886 */ /* 0x000fe400038e0100 */
[----:B------:R-:W-:Y:S02]  /*2c40*/  UFLO.U32 UR5, UR4 ;  /* 0x00000004000572bd */ /* 0x000fe400080e0000 */
[----:B------:R-:W1:Y:S04]  /*2c50*/  POPC R7, UR4 ;  /* 0x0000000400077d09 */ /* 0x000e680008000000 */
[----:B0-----:R-:W-:Y:S01]  /*2c60*/  ISETP.EQ.U32.AND P0, PT, R0, UR5, PT ;  /* 0x0000000500007c0c */ /* 0x001fe2000bf02070 */
[----:B------:R-:W-:-:S05]  /*2c70*/  IMAD.MOV.U32 R0, RZ, RZ, 0x58 ;  /* 0x00000058ff007424 */ /* 0x000fca00078e00ff */
[----:B------:R0:W-:Y:S07]  /*2c80*/  STG.E.U8 desc[UR36][R2.64], R0 ;  /* 0x0000000002007986 */ /* 0x0001ee000c101124 */
[----:B-1----:R0:W-:Y:S01]  /*2c90*/  @P0 REDG.E.ADD.STRONG.GPU desc[UR36][R4.64], R7 ;  /* 0x000000070400098e */ /* 0x0021e2000c12e124 */
[----:B------:R-:W-:Y:S05]  /*2ca0*/  BRA `(.L_x_18) ;  /* 0x0000000000a87947 */ /* 0x000fea0003800000 */
.L_x_17:
[----:B------:R-:W1:Y:S02]  /*2cb0*/  LDCU UR4, c[0x0][0x38c] ;  /* 0x00007180ff0477ac */ /* 0x000e640008000800 */
[----:B-1----:R-:W-:-:S13]  /*2cc0*/  ISETP.NE.AND P0, PT, R13, UR4, PT ;  /* 0x000000040d007c0c */ /* 0x002fda000bf05270 */
[----:B------:R-:W-:Y:S05]  /*2cd0*/  @P0 BRA `(.L_x_18) ;  /* 0x00000000009c0947 */ /* 0x000fea0003800000 */
[----:B------:R-:W1:Y:S01]  /*2ce0*/  LDC.64 R4, c[0x0][0x390] ;  /* 0x0000e400ff047b82 */ /* 0x000e620000000a00 */
[----:B0-----:R-:W-:Y:S02]  /*2cf0*/  IMAD.MOV.U32 R0, RZ, RZ, 0x58 ;  /* 0x00000058ff007424 */ /* 0x001fe400078e00ff */
[----:B------:R-:W-:-:S03]  /*2d00*/  IMAD.MOV.U32 R7, RZ, RZ, 0x1 ;  /* 0x00000001ff077424 */ /* 0x000fc600078e00ff */
[----:B------:R2:W-:Y:S04]  /*2d10*/  STG.E.U8 desc[UR36][R2.64], R0 ;  /* 0x0000000002007986 */ /* 0x0005e8000c101124 */
[----:B-1----:R2:W-:Y:S01]  /*2d20*/  REDG.E.ADD.STRONG.GPU desc[UR36][R4.64], R7 ;  /* 0x000000070400798e */ /* 0x0025e2000c12e124 */
[----:B------:R-:W-:Y:S05]  /*2d30*/  BRA `(.L_x_18) ;  /* 0x0000000000847947 */ /* 0x000fea0003800000 */
.L_x_16:
[----:B------:R-:W-:-:S09]  /*2d40*/  UISETP.NE.AND UP0, UPT, UR41, 0x54, UPT ;  /* 0x000000542900788c */ /* 0x000fd2000bf05270 */
[----:B------:R-:W-:Y:S05]  /*2d50*/  BRA.U UP0, `(.L_x_18) ;  /* 0x00000001007c7547 */ /* 0x000fea000b800000 */
[----:B------:R-:W1:Y:S01]  /*2d60*/  LDCU.64 UR4, c[0x0][0x388] ;  /* 0x00007100ff0477ac */ /* 0x000e620008000a00 */
[----:B0-----:R-:W-:Y:S08]  /*2d70*/  I2F.F64.U32 R8, R0 ;  /* 0x0000000000087312 */ /* 0x001ff00000201800 */
[----:B------:R-:W-:Y:S08]  /*2d80*/  I2F.F64.U32 R4, R13 ;  /* 0x0000000d00047312 */ /* 0x000ff00000201800 */
[----:B-1----:R-:W0:Y:S08]  /*2d90*/  I2F.F64 R10, UR4 ;  /* 0x00000004000a7d12 */ /* 0x002e300008201c00 */
[----:B------:R-:W1:Y:S01]  /*2da0*/  I2F.F64 R6, UR5 ;  /* 0x0000000500067d12 */ /* 0x000e620008201c00 */
[----:B0-----:R-:W-:-:S02]  /*2db0*/  DADD R8, R8, -R10 ;  /* 0x0000000008087229 */ /* 0x001fc4000000080a */
[----:B-1----:R-:W-:-:S08]  /*2dc0*/  DADD R4, R4, -R6 ;  /* 0x0000000004047229 */ /* 0x002fd00000000806 */
[----:B------:R-:W0:Y:S08]  /*2dd0*/  F2F.F32.F64 R8, R8 ;  /* 0x0000000800087310 */ /* 0x000e300000301000 */
[----:B------:R-:W1:Y:S01]  /*2de0*/  F2F.F32.F64 R4, R4 ;  /* 0x0000000400047310 */ /* 0x000e620000301000 */
[----:B0-----:R-:W-:-:S04]  /*2df0*/  FSETP.GEU.AND P0, PT, |R8|, 4, PT ;  /* 0x408000000800780b */ /* 0x001fc80003f0e200 */
[----:B-1----:R-:W-:-:S13]  /*2e00*/  FSETP.GEU.OR P0, PT, |R4|, 4, P0 ;  /* 0x408000000400780b */ /* 0x002fda000070e600 */
        /* <DEDUP_REMOVED lines=10> */
[----:B------:R-:W-:-:S13]  /*2eb0*/  ISETP.NE.AND P0, PT, R17, UR38, PT ;  /* 0x0000002611007c0c */ /* 0x000fda000bf05270 */
[----:B---3--:R-:W-:Y:S05]  /*2ec0*/  @P0 BRA `(.L_x_18) ;  /* 0x0000000000200947 */ /* 0x008fea0003800000 */
[----:B------:R-:W-:Y:S01]  /*2ed0*/  MOV R0, 0x0 ;  /* 0x0000000000007802 */ /* 0x000fe20000000f00 */
[----:B------:R-:W0:Y:S01]  /*2ee0*/  LDCU.64 UR4, c[0x4][0x68] ;  /* 0x01000d00ff0477ac */ /* 0x000e220008000a00 */
[----:B------:R-:W-:Y:S02]  /*2ef0*/  CS2R R6, SRZ ;  /* 0x0000000000067805 */ /* 0x000fe4000001ff00 */
[----:B------:R1:W2:Y:S01]  /*2f00*/  LDC.64 R2, c[0x4][R0] ;  /* 0x0100000000027b82 */ /* 0x0002a20000000a00 */
[----:B0-----:R-:W-:Y:S02]  /*2f10*/  IMAD.U32 R4, RZ, RZ, UR4 ;  /* 0x00000004ff047e24 */ /* 0x001fe4000f8e00ff */
[----:B-1----:R-:W-:-:S07]  /*2f20*/  IMAD.U32 R5, RZ, RZ, UR5 ;  /* 0x00000005ff057e24 */ /* 0x002fce000f8e00ff */
[----:B------:R-:W-:-:S07]  /*2f30*/  LEPC R20, `(.L_x_18) ;  /* 0x000000001014794e */ /* 0x000fce0000000000 */
[----:B--2--5:R-:W-:Y:S05]  /*2f40*/  CALL.ABS.NOINC R2 ;  /* 0x0000000002007343 */ /* 0x024fea0003c00000 */
.L_x_18:
[----:B------:R-:W-:Y:S05]  /*2f50*/  BSYNC.RECONVERGENT B6 ;  /* 0x0000000000067941 */ /* 0x000fea0003800200 */
.L_x_15:
[----:B------:R-:W-:-:S06]  /*2f60*/  UISETP.NE.AND UP0, UPT, UR41, 0x52, UPT ;  /* 0x000000522900788c */ /* 0x000fcc000bf05270 */
[----:B------:R-:W-:-:S04]  /*2f70*/  PLOP3.LUT P0, PT, PT, PT, UP0, 0x80, 0x8 ;  /* 0x000000000008781c */ /* 0x000fc80003f0f008 */
[----:B------:R-:W-:-:S13]  /*2f80*/  ISETP.NE.OR P0, PT, R17, UR38, P0 ;  /* 0x0000002611007c0c */ /* 0x000fda0008705670 */
[----:B------:R-:W-:Y:S05]  /*2f90*/  @P0 BRA `(.L_x_19) ;  /* 0x0000005000280947 */ /* 0x000fea0003800000 */
[----:B0-2---:R-:W0:Y:S02]  /*2fa0*/  LDC.64 R2, c[0x0][0x3a0] ;  /* 0x0000e800ff027b82 */ /* 0x005e240000000a00 */
[----:B0-----:R-:W2:Y:S02]  /*2fb0*/  LDG.E R2, desc[UR36][R2.64] ;  /* 0x0000002402027981 */ /* 0x001ea4000c1e1900 */
[----:B--2---:R-:W-:-:S13]  /*2fc0*/  ISETP.NE.AND P0, PT, R2, RZ, PT ;  /* 0x000000ff0200720c */ /* 0x004fda0003f05270 */
[----:B------:R-:W-:Y:S05]  /*2fd0*/  @!P0 BRA `(.L_x_20) ;  /* 0x0000002400d88947 */ /* 0x000fea0003800000 */
[----:B------:R-:W-:-:S06]  /*2fe0*/  CS2R R2, SR_CLOCKLO ;  /* 0x0000000000027805 */ /* 0x000fcc0000015000 */
[----:B------:R-:W-:Y:S01]  /*2ff0*/  LOP3.LUT R0, R3, 0xf7dcefdd, RZ, 0x3c, !PT ;  /* 0xf7dcefdd03007812 */ /* 0x000fe200078e3cff */
[----:B------:R-:W-:Y:S01]  /*3000*/  BSSY.RECONVERGENT B1, `(.L_x_21) ;  /* 0x0000268000017945 */ /* 0x000fe20003800200 */
[----:B------:R-:W-:Y:S02]  /*3010*/  LOP3.LUT R2, R2, 0xaad26b49, RZ, 0x3c, !PT ;  /* 0xaad26b4902027812 */ /* 0x000fe400078e3cff */
[----:B------:R-:W-:Y:S01]  /*3020*/  ISETP.NE.AND P0, PT, R17, RZ, PT ;  /* 0x000000ff1100720c */ /* 0x000fe20003f05270 */
[----:B------:R-:W-:Y:S02]  /*3030*/  IMAD R0, R0, -0x658354e5, RZ ;  /* 0x9a7cab1b00007824 */ /* 0x000fe400078e02ff */
[----:B------:R-:W-:Y:S02]  /*3040*/  IMAD R3, R2, 0x4182bed5, RZ ;  /* 0x4182bed502037824 */ /* 0x000fe400078e02ff */
[C---:B------:R-:W-:Y:S01]  /*3050*/  VIADD R7, R0.reuse, 0x1f123bb5 ;  /* 0x1f123bb500077836 */ /* 0x040fe20000000000 */
[----:B------:R-:W-:Y:S01]  /*3060*/  LOP3.LUT R4, R0, 0x5491333, RZ, 0x3c, !PT ;  /* 0x0549133300047812 */ /* 0x000fe200078e3cff */
[C---:B------:R-:W-:Y:S01]  /*3070*/  VIADD R5, R3.reuse, 0x583f19 ;  /* 0x00583f1903057836 */ /* 0x040fe20000000000 */
[----:B------:R-:W-:-:S02]  /*3080*/  IADD3 R2, PT, PT, R3, 0x64f0c9, R0 ;  /* 0x0064f0c903027810 */ /* 0x000fc40007ffe000 */
[C---:B------:R-:W-:Y:S01]  /*3090*/  LOP3.LUT R6, R3.reuse, 0x159a55e5, RZ, 0x3c, !PT ;  /* 0x159a55e503067812 */ /* 0x040fe200078e3cff */
[----:B------:R-:W-:Y:S01]  /*30a0*/  VIADD R3, R3, 0x75bcd15 ;  /* 0x075bcd1503037836 */ /* 0x000fe20000000000 */
[----:B------:R0:W-:Y:S04]  /*30b0*/  STL.64 [R1+0x10], R4 ;  /* 0x0000100401007387 */ /* 0x0001e80000100a00 */
[----:B------:R0:W-:Y:S04]  /*30c0*/  STL.64 [R1+0x8], R6 ;  /* 0x0000080601007387 */ /* 0x0001e80000100a00 */
[----:B------:R0:W-:Y:S01]  /*30d0*/  STL.64 [R1], R2 ;  /* 0x0000000201007387 */ /* 0x0001e20000100a00 */
[----:B------:R-:W-:Y:S05]  /*30e0*/  @!P0 BRA `(.L_x_22) ;  /* 0x0000002400648947 */ /* 0x000fea0003800000 */
[----:B------:R-:W-:Y:S02]  /*30f0*/  IMAD.MOV.U32 R12, RZ, RZ, RZ ;  /* 0x000000ffff0c7224 */ /* 0x000fe400078e00ff */
[----:B------:R-:W-:Y:S02]  /*3100*/  IMAD.MOV.U32 R11, RZ, RZ, R17 ;  /* 0x000000ffff0b7224 */ /* 0x000fe400078e0011 */
[----:B------:R-:W-:-:S07]  /*3110*/  IMAD.MOV.U32 R10, RZ, RZ, RZ ;  /* 0x000000ffff0a7224 */ /* 0x000fce00078e00ff */
.L_x_37:
[----:B------:R-:W-:Y:S01]  /*3120*/  LOP3.LUT R0, R11, 0x3, RZ, 0xc0, !PT ;  /* 0x000000030b007812 */ /* 0x000fe200078ec0ff */
[----:B------:R-:W-:Y:S03]  /*3130*/  BSSY.RECONVERGENT B0, `(.L_x_23) ;  /* 0x000024e000007945 */ /* 0x000fe60003800200 */
[----:B------:R-:W-:-:S04]  /*3140*/  ISETP.NE.U32.AND P0, PT, R0, RZ, PT ;  /* 0x000000ff0000720c */ /* 0x000fc80003f05070 */
[----:B------:R-:W-:-:S13]  /*3150*/  ISETP.NE.AND.EX P0, PT, RZ, RZ, PT, P0 ;  /* 0x000000ffff00720c */ /* 0x000fda0003f05300 */
[----:B-12---:R-:W-:Y:S05]  /*3160*/  @!P0 BRA `(.L_x_24) ;  /* 0x0000002400288947 */ /* 0x006fea0003800000 */
[----:B------:R-:W1:Y:S01]  /*3170*/  LDC.64 R8, c[0x4][0x8] ;  /* 0x01000200ff087b82 */ /* 0x000e620000000a00 */
[----:B------:R-:W-:Y:S01]  /*3180*/  BSSY.RECONVERGENT B2, `(.L_x_25) ;  /* 0x00000bc000027945 */ /* 0x000fe20003800200 */
[----:B------:R-:W-:Y:S01]  /*3190*/  IMAD.MOV.U32 R0, RZ, RZ, RZ ;  /* 0x000000ffff007224 */ /* 0x000fe200078e00ff */
[----:B0-----:R-:W-:Y:S02]  /*31a0*/  CS2R R4, SRZ ;  /* 0x0000000000047805 */ /* 0x001fe4000001ff00 */
[----:B------:R-:W-:Y:S01]  /*31b0*/  CS2R R6, SRZ ;  /* 0x0000000000067805 */ /* 0x000fe2000001ff00 */
[----:B------:R-:W-:Y:S02]  /*31c0*/  IMAD.MOV.U32 R3, RZ, RZ, RZ ;  /* 0x000000ffff037224 */ /* 0x000fe400078e00ff */
[----:B-1----:R-:W-:-:S07]  /*31d0*/  IMAD.WIDE.U32 R8, R12, 0xc80, R8 ;  /* 0x00000c800c087825 */ /* 0x002fce00078e0008 */
.L_x_28:
[----:B------:R-:W-:-:S06]  /*31e0*/  IMAD R13, R0, 0x4, R1 ;  /* 0x00000004000d7824 */ /* 0x000fcc00078e0201 */
[----:B-----5:R-:W5:Y:S01]  /*31f0*/  LDL R13, [R13+0x4] ;  /* 0x000004000d0d7983 */ /* 0x020f620000100800 */
[----:B------:R-:W-:Y:S01]  /*3200*/  BSSY.RECONVERGENT B3, `(.L_x_26) ;  /* 0x00000b0000037945 */ /* 0x000fe20003800200 */
[----:B------:R-:W-:Y:S02]  /*3210*/  IMAD.SHL.U32 R18, R0, 0x20, RZ ;  /* 0x0000002000127824 */ /* 0x000fe400078e00ff */
[----:B------:R-:W-:-:S07]  /*3220*/  IMAD.MOV.U32 R19, RZ, RZ, RZ ;  /* 0x000000ffff137224 */ /* 0x000fce00078e00ff */
.L_x_27:
[----:B-----5:R-:W-:Y:S01]  /*3230*/  SHF.R.U32.HI R24, RZ, R19, R13 ;  /* 0x00000013ff187219 */ /* 0x020fe2000001160d */
[----:B------:R-:W-:-:S03]  /*3240*/  IMAD.IADD R14, R18, 0x1, R19 ;  /* 0x00000001120e7824 */ /* 0x000fc600078e0213 */
        /* <DEDUP_REMOVED lines=100> */
[----:B------:R-:W-:-:S04]  /*3890*/  @P3 LOP3.LUT R5, R5, R28, RZ, 0x3c, !PT ;  /* 0x0000001c05053212 */ /* 0x000fc800078e3cff */
[----:B------:R-:W-:Y:S02]  /*38a0*/  @P4 LOP3.LUT R5, R5, R21, RZ, 0x3c, !PT ;  /* 0x0000001505054212 */ /* 0x000fe400078e3cff */
        /* <DEDUP_REMOVED lines=9> */
[----:B------:R-:W-:Y:S02]  /*3940*/  LOP3.LUT P0, RZ, R24, 0x8000, RZ, 0xc0, !PT ;  /* 0x0000800018ff7812 */ /* 0x000fe4000780c0ff */
[----:B------:R-:W-:Y:S01]  /*3950*/  @P1 LOP3.LUT R4, R4, R23, RZ, 0x3c, !PT ;  /* 0x0000001704041212 */ /* 0x000fe200078e3cff */
        /* <DEDUP_REMOVED lines=10> */
[----:B--2---:R-:W-:-:S03]  /*3a00*/  @P2 LOP3.LUT R3, R3, R20, RZ, 0x3c, !PT ;  /* 0x0000001403032212 */ /* 0x004fc600078e3cff */
[----:B------:R-:W2:Y:S01]  /*3a10*/  @P3 LDG.E R20, desc[UR36][R14.64+0xe4] ;  /* 0x0000e4240e143981 */ /* 0x000ea2000c1e1900 */
[----:B---3--:R-:W-:Y:S02]  /*3a20*/  @P2 LOP3.LUT R7, R7, R22, RZ, 0x3c, !PT ;  /* 0x0000001607072212 */ /* 0x008fe400078e3cff */
[----:B------:R-:W-:Y:S01]  /*3a30*/  @P3 LOP3.LUT R3, R3, R24, RZ, 0x3c, !PT ;  /* 0x0000001803033212 */ /* 0x000fe200078e3cff */
[----:B------:R-:W3:Y:S04]  /*3a40*/  @P4 LDG.E R22, desc[UR36][R14.64+0xf0] ;  /* 0x0000f0240e164981 */ /* 0x000ee8000c1e1900 */
[----:B------:R-:W3:Y:S01]  /*3a50*/  @P4 LDG.E R24, desc[UR36][R14.64+0xf8] ;  /* 0x0000f8240e184981 */ /* 0x000ee2000c1e1900 */
[----:B----4-:R-:W-:-:S03]  /*3a60*/  @P2 LOP3.LUT R6, R6, R21, RZ, 0x3c, !PT ;  /* 0x0000001506062212 */ /* 0x010fc600078e3cff */
[----:B------:R-:W4:Y:S01]  /*3a70*/  @P3 LDG.E R21, desc[UR36][R14.64+0xe8] ;  /* 0x0000e8240e153981 */ /* 0x000f22000c1e1900 */
[----:B------:R-:W-:-:S03]  /*3a80*/  @P3 LOP3.LUT R6, R6, R25, RZ, 0x3c, !PT ;  /* 0x0000001906063212 */ /* 0x000fc600078e3cff */
[----:B------:R-:W4:Y:S01]  /*3a90*/  @P4 LDG.E R25, desc[UR36][R14.64+0xfc] ;  /* 0x0000fc240e194981 */ /* 0x000f22000c1e1900 */
[----:B------:R-:W-:Y:S02]  /*3aa0*/  @P5 LOP3.LUT R5, R5, R26, RZ, 0x3c, !PT ;  /* 0x0000001a05055212 */ /* 0x000fe400078e3cff */
[----:B------:R-:W-:Y:S01]  /*3ab0*/  @P4 LOP3.LUT R6, R6, R23, RZ, 0x3c, !PT ;  /* 0x0000001706064212 */ /* 0x000fe200078e3cff */
[----:B------:R-:W4:Y:S04]  /*3ac0*/  @P6 LDG.E R26, desc[UR36][R14.64+0x128] ;  /* 0x000128240e1a6981 */ /* 0x000f28000c1e1900 */
[----:B------:R-:W4:Y:S01]  /*3ad0*/  @P5 LDG.E R23, desc[UR36][R14.64+0x110] ;  /* 0x000110240e175981 */ /* 0x000f22000c1e1900 */
[----:B--2---:R-:W-:-:S03]  /*3ae0*/  @P3 LOP3.LUT R7, R7, R20, RZ, 0x3c, !PT ;  /* 0x0000001407073212 */ /* 0x004fc600078e3cff */
[----:B------:R-:W2:Y:S01]  /*3af0*/  @P5 LDG.E R20, desc[UR36][R14.64+0x104] ;  /* 0x000104240e145981 */ /* 0x000ea2000c1e1900 */
[----:B---3--:R-:W-:-:S03]  /*3b00*/  @P4 LOP3.LUT R3, R3, R22, RZ, 0x3c, !PT ;  /* 0x0000001603034212 */ /* 0x008fc600078e3cff */
[----:B------:R-:W3:Y:S01]  /*3b10*/  @P5 LDG.E R22, desc[UR36][R14.64+0x10c] ;  /* 0x00010c240e165981 */ /* 0x000ee2000c1e1900 */
[----:B------:R-:W-:-:S03]  /*3b20*/  @P4 LOP3.LUT R7, R7, R24, RZ, 0x3c, !PT ;  /* 0x0000001807074212 */ /* 0x000fc600078e3cff */
        /* <DEDUP_REMOVED lines=19> */
[----:B------:R-:W-:-:S05]  /*3c60*/  VIADD R19, R19, 0x10 ;  /* 0x0000001013137836 */ /* 0x000fca0000000000 */
[----:B------:R-:W-:Y:S02]  /*3c70*/  ISETP.NE.AND P1, PT, R19, 0x20, PT ;  /* 0x000000201300780c */ /* 0x000fe40003f25270 */
[----:B------:R-:W-:Y:S02]  /*3c80*/  @P0 LOP3.LUT R6, R6, R23, RZ, 0x3c, !PT ;  /* 0x0000001706060212 */ /* 0x000fe400078e3cff */
[----:B------:R-:W-:Y:S02]  /*3c90*/  @P0 LOP3.LUT R5, R5, R26, RZ, 0x3c, !PT ;  /* 0x0000001a05050212 */ /* 0x000fe400078e3cff */
[----:B--2---:R-:W-:Y:S02]  /*3ca0*/  @P6 LOP3.LUT R7, R7, R20, RZ, 0x3c, !PT ;  /* 0x0000001407076212 */ /* 0x004fe400078e3cff */
[----:B---3--:R-:W-:Y:S02]  /*3cb0*/  @P0 LOP3.LUT R3, R3, R22, RZ, 0x3c, !PT ;  /* 0x0000001603030212 */ /* 0x008fe400078e3cff */
[----:B------:R-:W-:-:S02]  /*3cc0*/  @P0 LOP3.LUT R7, R7, R24, RZ, 0x3c, !PT ;  /* 0x0000001807070212 */ /* 0x000fc400078e3cff */
[----:B----4-:R-:W-:-:S04]  /*3cd0*/  @P6 LOP3.LUT R4, R4, R21, RZ, 0x3c, !PT ;  /* 0x0000001504046212 */ /* 0x010fc800078e3cff */
[----:B------:R-:W-:Y:S01]  /*3ce0*/  @P0 LOP3.LUT R4, R4, R25, RZ, 0x3c, !PT ;  /* 0x0000001904040212 */ /* 0x000fe200078e3cff */
[----:B------:R-:W-:Y:S06]  /*3cf0*/  @P1 BRA `(.L_x_27) ;  /* 0xfffffff4004c1947 */ /* 0x000fec000383ffff */
[----:B------:R-:W-:Y:S05]  /*3d00*/  BSYNC.RECONVERGENT B3 ;  /* 0x0000000000037941 */ /* 0x000fea0003800200 */
.L_x_26:
[----:B------:R-:W-:-:S05]  /*3d10*/  VIADD R0, R0, 0x1 ;  /* 0x0000000100007836 */ /* 0x000fca0000000000 */
[----:B------:R-:W-:-:S13]  /*3d20*/  ISETP.NE.AND P0, PT, R0, 0x5, PT ;  /* 0x000000050000780c */ /* 0x000fda0003f05270 */
[----:B------:R-:W-:Y:S05]  /*3d30*/  @P0 BRA `(.L_x_28) ;  /* 0xfffffff400280947 */ /* 0x000fea000383ffff */
[----:B------:R-:W-:Y:S05]  /*3d40*/  BSYNC.RECONVERGENT B2 ;  /* 0x0000000000027941 */ /* 0x000fea0003800200 */
.L_x_25:
[----:B------:R-:W-:Y:S01]  /*3d50*/  LOP3.LUT R0, R11, 0x3, RZ, 0xc0, !PT ;  /* 0x000000030b007812 */ /* 0x000fe200078ec0ff */
[----:B------:R1:W-:Y:S03]  /*3d60*/  STL.64 [R1+0x8], R6 ;  /* 0x0000080601007387 */ /* 0x0003e60000100a00 */
[----:B------:R-:W-:Y:S01]  /*3d70*/  ISETP.NE.U32.AND P0, PT, R0, 0x1, PT ;  /* 0x000000010000780c */ /* 0x000fe20003f05070 */
[----:B------:R1:W-:Y:S03]  /*3d80*/  STL.64 [R1+0x10], R4 ;  /* 0x0000100401007387 */ /* 0x0003e60000100a00 */
[----:B------:R-:W-:Y:S01]  /*3d90*/  ISETP.NE.AND.EX P0, PT, RZ, RZ, PT, P0 ;  /* 0x000000ffff00720c */ /* 0x000fe20003f05300 */
[----:B------:R1:W-:-:S12]  /*3da0*/  STL [R1+0x4], R3 ;  /* 0x0000040301007387 */ /* 0x0003d80000100800 */
[----:B-1----:R-:W-:Y:S05]  /*3db0*/  @!P0 BRA `(.L_x_24) ;  /* 0x0000001800148947 */ /* 0x002fea0003800000 */
[----:B------:R-:W-:Y:S01]  /*3dc0*/  UMOV UR4, URZ ;  /* 0x000000ff00047c82 */ /* 0x000fe20008000000 */
[----:B------:R-:W-:Y:S01]  /*3dd0*/  BSSY.RECONVERGENT B2, `(.L_x_29) ;  /* 0x00000bc000027945 */ /* 0x000fe20003800200 */
[----:B------:R-:W-:Y:S01]  /*3de0*/  IMAD.MOV.U32 R18, RZ, RZ, RZ ;  /* 0x000000ffff127224 */ /* 0x000fe200078e00ff */
[----:B------:R-:W-:Y:S01]  /*3df0*/  CS2R R6, SRZ ;  /* 0x0000000000067805 */ /* 0x000fe2000001ff00 */
[----:B------:R-:W-:Y:S02]  /*3e00*/  IMAD.MOV.U32 R4, RZ, RZ, RZ ;  /* 0x000000ffff047224 */ /* 0x000fe400078e00ff */
[----:B------:R-:W-:Y:S02]  /*3e10*/  IMAD.MOV.U32 R3, RZ, RZ, RZ ;  /* 0x000000ffff037224 */ /* 0x000fe400078e00ff */
[----:B------:R-:W-:-:S07]  /*3e20*/  IMAD.U32 R5, RZ, RZ, UR4 ;  /* 0x00000004ff057e24 */ /* 0x000fce000f8e00ff */
.L_x_32:
[----:B------:R-:W-:-:S06]  /*3e30*/  IMAD R13, R18, 0x4, R1 ;  /* 0x00000004120d7824 */ /* 0x000fcc00078e0201 */
[----:B------:R-:W5:Y:S01]  /*3e40*/  LDL R13, [R13+0x4] ;  /* 0x000004000d0d7983 */ /* 0x000f620000100800 */
[----:B------:R-:W-:Y:S01]  /*3e50*/  BSSY.RECONVERGENT B3, `(.L_x_30) ;  /* 0x00000b0000037945 */ /* 0x000fe20003800200 */
[----:B------:R-:W-:Y:S02]  /*3e60*/  IMAD.SHL.U32 R19, R18, 0x20, RZ ;  /* 0x0000002012137824 */ /* 0x000fe400078e00ff */
[----:B------:R-:W-:-:S07]  /*3e70*/  IMAD.MOV.U32 R20, RZ, RZ, RZ ;  /* 0x000000ffff147224 */ /* 0x000fce00078e00ff */
.L_x_31:
        /* <DEDUP_REMOVED lines=10> */
[----:B------:R-:W4:Y:S04]  /*3f20*/  @P3 LDG.E R28, desc[UR36][R14.64+0x4c] ;  /* 0x00004c240e1c3981 */ /* 0x000f28000c1e1900 */
[----:B------:R-:W4:Y:S04]  /*3f30*/  @!P0 LDG.E R21, desc[UR36][R14.64+0x4] ;  /* 0x000004240e158981 */ /* 0x000f28000c1e1900 */
[----:B------:R-:W4:Y:S01]  /*3f40*/  @P1 LDG.E R25, desc[UR36][R14.64+0x20] ;  /* 0x000020240e191981 */ /* 0x000f22000c1e1900 */
[----:B--2---:R-:W-:-:S03]  /*3f50*/  @!P0 LOP3.LUT R5, R5, R22, RZ, 0x3c, !PT ;  /* 0x0000001605058212 */ /* 0x004fc600078e3cff */
[----:B------:R-:W2:Y:S01]  /*3f60*/  @!P0 LDG.E R22, desc[UR36][R14.64] ;  /* 0x000000240e168981 */ /* 0x000ea2000c1e1900 */
[----:B---3--:R-:W-:-:S03]  /*3f70*/  @P1 LOP3.LUT R5, R5, R24, RZ, 0x3c, !PT ;  /* 0x0000001805051212 */ /* 0x008fc600078e3cff */
[----:B------:R-:W3:Y:S01]  /*3f80*/  @P4 LDG.E R24, desc[UR36][R14.64+0x60] ;  /* 0x000060240e184981 */ /* 0x000ee2000c1e1900 */
[----:B----4-:R-:W-:-:S03]  /*3f90*/  @P2 LOP3.LUT R5, R5, R26, RZ, 0x3c, !PT ;  /* 0x0000001a05052212 */ /* 0x010fc600078e3cff */
[----:B------:R-:W4:Y:S01]  /*3fa0*/  @P5 LDG.E R26, desc[UR36][R14.64+0x74] ;  /* 0x000074240e1a5981 */ /* 0x000f22000c1e1900 */
[----:B------:R-:W-:Y:S02]  /*3fb0*/  @P3 LOP3.LUT R5, R5, R28, RZ, 0x3c, !PT ;  /* 0x0000001c05053212 */ /* 0x000fe400078e3cff */
[----:B------:R-:W-:Y:S02]  /*3fc0*/  @!P0 LOP3.LUT R6, R6, R21, RZ, 0x3c, !PT ;  /* 0x0000001506068212 */ /* 0x000fe400078e3cff */
[----:B------:R-:W4:Y:S01]  /*3fd0*/  @!P0 LDG.E R21, desc[UR36][R14.64+0xc] ;  /* 0x00000c240e158981 */ /* 0x000f22000c1e1900 */
[----:B--2---:R-:W-:-:S03]  /*3fe0*/  @!P0 LOP3.LUT R3, R3, R22, RZ, 0x3c, !PT ;  /* 0x0000001603038212 */ /* 0x004fc600078e3cff */
[----:B------:R-:W2:Y:S01]  /*3ff0*/  @!P0 LDG.E R22, desc[UR36][R14.64+0x8] ;  /* 0x000008240e168981 */ /* 0x000ea2000c1e1900 */
[----:B---3--:R-:W-:-:S03]  /*4000*/  @P4 LOP3.LUT R5, R5, R24, RZ, 0x3c, !PT ;  /* 0x0000001805054212 */ /* 0x008fc600078e3cff */
[----:B------:R-:W3:Y:S01]  /*4010*/  @P1 LDG.E R24, desc[UR36][R14.64+0x14] ;  /* 0x000014240e181981 */ /* 0x000ee2000c1e1900 */
[----:B----4-:R-:W-:-:S03]  /*4020*/  @!P0 LOP3.LUT R4, R4, R21, RZ, 0x3c, !PT ;  /* 0x0000001504048212 */ /* 0x010fc600078e3cff */
[----:B------:R-:W4:Y:S01]  /*4030*/  @P1 LDG.E R21, desc[UR36][R14.64+0x18] ;  /* 0x000018240e151981 */ /* 0x000f22000c1e1900 */
[----:B--2---:R-:W-:-:S03]  /*4040*/  @!P0 LOP3.LUT R7, R7, R22, RZ, 0x3c, !PT ;  /* 0x0000001607078212 */ /* 0x004fc600078e3cff */
[----:B------:R-:W2:Y:S01]  /*4050*/  @P1 LDG.E R22, desc[UR36][R14.64+0x1c] ;  /* 0x00001c240e161981 */ /* 0x000ea2000c1e1900 */
[----:B---3--:R-:W-:-:S03]  /*4060*/  @P1 LOP3.LUT R3, R3, R24, RZ, 0x3c, !PT ;  /* 0x0000001803031212 */ /* 0x008fc600078e3cff */
[----:B------:R-:W3:Y:S01]  /*4070*/  @P2 LDG.E R24, desc[UR36][R14.64+0x28] ;  /* 0x000028240e182981 */ /* 0x000ee2000c1e1900 */
[----:B------:R-:W-:-:S03]  /*4080*/  @P1 LOP3.LUT R4, R4, R25, RZ, 0x3c, !PT ;  /* 0x0000001904041212 */ /* 0x000fc600078e3cff */
[----:B------:R-:W3:Y:S01]  /*4090*/  @P2 LDG.E R25, desc[UR36][R14.64+0x34] ;  /* 0x000034240e192981 */ /* 0x000ee2000c1e1900 */
[----:B----4-:R-:W-:-:S03]  /*40a0*/  @P1 LOP3.LUT R6, R6, R21, RZ, 0x3c, !PT ;  /* 0x0000001506061212 */ /* 0x010fc600078e3cff */
        /* <DEDUP_REMOVED lines=29> */
[----:B------:R-:W-:Y:S02]  /*4280*/  LOP3.LUT P0, RZ, R23, 0x80, RZ, 0xc0, !PT ;  /* 0x0000008017ff7812 */ /* 0x000fe4000780c0ff */
[----:B------:R-:W-:Y:S02]  /*4290*/  @P5 LOP3.LUT R4, R4, R25, RZ, 0x3c, !PT ;  /* 0x0000001904045212 */ /* 0x000fe400078e3cff */
        /* <DEDUP_REMOVED lines=17> */
[----:B------:R-:W-:Y:S02]  /*43b0*/  @P6 LOP3.LUT R5, R5, R26, RZ, 0x3c, !PT ;  /* 0x0000001a05056212 */ /* 0x000fe400078e3cff */
[----:B------:R-:W-:Y:S02]  /*43c0*/  @P0 LOP3.LUT R4, R4, R25, RZ, 0x3c, !PT ;  /* 0x0000001904040212 */ /* 0x000fe400078e3cff */
[----:B----4-:R-:W-:Y:S02]  /*43d0*/  @P0 LOP3.LUT R6, R6, R21, RZ, 0x3c, !PT ;  /* 0x0000001506060212 */ /* 0x010fe400078e3cff */
[----:B--2---:R-:W-:Y:S02]  /*43e0*/  @P0 LOP3.LUT R7, R7, R22, RZ, 0x3c, !PT ;  /* 0x0000001607070212 */ /* 0x004fe400078e3cff */
[----:B---3--:R-:W-:Y:S02]  /*43f0*/  @P0 LOP3.LUT R5, R5, R24, RZ, 0x3c, !PT ;  /* 0x0000001805050212 */ /* 0x008fe400078e3cff */
[----:B------:R-:W-:-:S13]  /*4400*/  R2P PR, R23.B1, 0x7f ;  /* 0x0000007f17007804 */ /* 0x000fda0000001000 */
[----:B------:R-:W2:Y:S04]  /*4410*/  @P0 LDG.E R22, desc[UR36][R14.64+0xb0] ;  /* 0x0000b0240e160981 */ /* 0x000ea8000c1e1900 */
[----:B------:R-:W3:Y:S04]  /*4420*/  @P1 LDG.E R24, desc[UR36][R14.64+0xc4] ;  /* 0x0000c4240e181981 */ /* 0x000ee8000c1e1900 */
        /* <DEDUP_REMOVED lines=11> */
[----:B--2---:R-:W-:Y:S02]  /*44e0*/  @P4 LOP3.LUT R5, R5, R22, RZ, 0x3c, !PT ;  /* 0x0000001605054212 */ /* 0x004fe400078e3cff */
[----:B------:R-:W2:Y:S02]  /*44f0*/  @P0 LDG.E R22, desc[UR36][R14.64+0xa0] ;  /* 0x0000a0240e160981 */ /* 0x000ea4000c1e1900 */
[----:B------:R-:W-:Y:S02]  /*4500*/  @P5 LOP3.LUT R5, R5, R25, RZ, 0x3c, !PT ;  /* 0x0000001905055212 */ /* 0x000fe400078e3cff */
        /* <DEDUP_REMOVED lines=9> */
[----:B------:R-:W-:Y:S02]  /*45a0*/  @P0 LOP3.LUT R4, R4, R25, RZ, 0x3c, !PT ;  /* 0x0000001904040212 */ /* 0x000fe400078e3cff */
[----:B------:R-:W-:Y:S01]  /*45b0*/  LOP3.LUT P0, RZ, R23, 0x8000, RZ, 0xc0, !PT ;  /* 0x0000800017ff7812 */ /* 0x000fe2000780c0ff */
[----:B------:R-:W4:Y:S01]  /*45c0*/  @P2 LDG.E R25, desc[UR36][R14.64+0xcc] ;  /* 0x0000cc240e192981 */ /* 0x000f22000c1e1900 */
[----:B---3--:R-:W-:-:S03]  /*45d0*/  @P1 LOP3.LUT R3, R3, R24, RZ, 0x3c, !PT ;  /* 0x0000001803031212 */ /* 0x008fc600078e3cff */
[----:B------:R-:W3:Y:S04]  /*45e0*/  @P1 LDG.E R23, desc[UR36][R14.64+0xc0] ;  /* 0x0000c0240e171981 */ /* 0x000ee8000c1e1900 */
        /* <DEDUP_REMOVED lines=10> */
[----:B------:R-:W2:Y:S01]  /*4690*/  @P3 LDG.E R24, desc[UR36][R14.64+0xdc] ;  /* 0x0000dc240e183981 */ /* 0x000ea2000c1e1900 */
[----:B------:R-:W-:Y:S02]  /*46a0*/  @P2 LOP3.LUT R6, R6, R25, RZ, 0x3c, !PT ;  /* 0x0000001906062212 */ /* 0x000fe400078e3cff */
[----:B------:R-:W-:Y:S01]  /*46b0*/  @P2 LOP3.LUT R4, R4, R21, RZ, 0x3c, !PT ;  /* 0x0000001504042212 */ /* 0x000fe200078e3cff */
[----:B------:R-:W2:Y:S04]  /*46c0*/  @P3 LDG.E R25, desc[UR36][R14.64+0xe8] ;  /* 0x0000e8240e193981 */ /* 0x000ea8000c1e1900 */
[----:B------:R-:W2:Y:S01]  /*46d0*/  @P4 LDG.E R21, desc[UR36][R14.64+0xf4] ;  /* 0x0000f4240e154981 */ /* 0x000ea2000c1e1900 */
[----:B----4-:R-:W-:-:S03]  /*46e0*/  @P3 LOP3.LUT R7, R7, R26, RZ, 0x3c, !PT ;  /* 0x0000001a07073212 */ /* 0x010fc600078e3cff */
[----:B------:R-:W4:Y:S01]  /*46f0*/  @P5 LDG.E R26, desc[UR36][R14.64+0x104] ;  /* 0x000104240e1a5981 */ /* 0x000f22000c1e1900 */
[----:B---3--:R-:W-:-:S03]  /*4700*/  @P3 LOP3.LUT R6, R6, R23, RZ, 0x3c, !PT ;  /* 0x0000001706063212 */ /* 0x008fc600078e3cff */
[----:B------:R-:W3:Y:S01]  /*4710*/  @P4 LDG.E R23, desc[UR36][R14.64+0xfc] ;  /* 0x0000fc240e174981 */ /* 0x000ee2000c1e1900 */
[----:B--2---:R-:W-:-:S03]  /*4720*/  @P3 LOP3.LUT R3, R3, R24, RZ, 0x3c, !PT ;  /* 0x0000001803033212 */ /* 0x004fc600078e3cff */
[----:B------:R-:W2:Y:S01]  /*4730*/  @P4 LDG.E R24, desc[UR36][R14.64+0xf8] ;  /* 0x0000f8240e184981 */ /* 0x000ea2000c1e1900 */
[----:B------:R-:W-:Y:S02]  /*4740*/  @P3 LOP3.LUT R4, R4, R25, RZ, 0x3c, !PT ;  /* 0x0000001904043212 */ /* 0x000fe400078e3cff */
[----:B------:R-:W-:Y:S01]  /*4750*/  @P4 LOP3.LUT R3, R3, R22, RZ, 0x3c, !PT ;  /* 0x0000001603034212 */ /* 0x000fe200078e3cff */
[----:B------:R-:W2:Y:S01]  /*4760*/  @P5 LDG.E R25, desc[UR36][R14.64+0x108] ;  /* 0x000108240e195981 */ /* 0x000ea2000c1e1900 */
[----:B------:R-:W-:-:S03]  /*4770*/  @P4 LOP3.LUT R6, R6, R21, RZ, 0x3c, !PT ;  /* 0x0000001506064212 */ /* 0x000fc600078e3cff */
        /* <DEDUP_REMOVED lines=8> */
[----:B------:R-:W-:-:S03]  /*4800*/  @P5 LOP3.LUT R6, R6, R25, RZ, 0x3c, !PT ;  /* 0x0000001906065212 */ /* 0x000fc600078e3cff */
[----:B------:R-:W2:Y:S01]  /*4810*/  @P0 LDG.E R25, desc[UR36][R14.64+0x138] ;  /* 0x000138240e190981 */ /* 0x000ea2000c1e1900 */
[----:B------:R-:W-:-:S03]  /*4820*/  @P5 LOP3.LUT R7, R7, R22, RZ, 0x3c, !PT ;  /* 0x0000001607075212 */ /* 0x000fc600078e3cff */
[----:B------:R-:W2:Y:S01]  /*4830*/  @P0 LDG.E R22, desc[UR36][R14.64+0x12c] ;  /* 0x00012c240e160981 */ /* 0x000ea2000c1e1900 */
[----:B------:R-:W-:-:S03]  /*4840*/  @P5 LOP3.LUT R4, R4, R21, RZ, 0x3c, !PT ;  /* 0x0000001504045212 */ /* 0x000fc600078e3cff */
[----:B------:R-:W2:Y:S01]  /*4850*/  @P6 LDG.E R21, desc[UR36][R14.64+0x124] ;  /* 0x000124240e156981 */ /* 0x000ea2000c1e1900 */
[----:B----4-:R-:W-:-:S03]  /*4860*/  @P6 LOP3.LUT R7, R7, R26, RZ, 0x3c, !PT ;  /* 0x0000001a07076212 */ /* 0x010fc600078e3cff */
[----:B------:R-:W4:Y:S01]  /*4870*/  @P0 LDG.E R26, desc[UR36][R14.64+0x13c] ;  /* 0x00013c240e1a0981 */ /* 0x000f22000c1e1900 */
[----:B---3--:R-:W-:-:S03]  /*4880*/  @P6 LOP3.LUT R6, R6, R23, RZ, 0x3c, !PT ;  /* 0x0000001706066212 */ /* 0x008fc600078e3cff */
[----:B------:R-:W3:Y:S01]  /*4890*/  @P0 LDG.E R23, desc[UR36][R14.64+0x130] ;  /* 0x000130240e170981 */ /* 0x000ee2000c1e1900 */
[----:B--2---:R-:W-:-:S03]  /*48a0*/  @P6 LOP3.LUT R3, R3, R24, RZ, 0x3c, !PT ;  /* 0x0000001803036212 */ /* 0x004fc600078e3cff */
[----:B------:R-:W2:Y:S01]  /*48b0*/  @P0 LDG.E R24, desc[UR36][R14.64+0x134] ;  /* 0x000134240e180981 */ /* 0x000ea2000c1e1900 */
[----:B------:R-:W-:-:S05]  /*48c0*/  VIADD R20, R20, 0x10 ;  /* 0x0000001014147836 */ /* 0x000fca0000000000 */
[----:B------:R-:W-:Y:S02]  /*48d0*/  ISETP.NE.AND P1, PT, R20, 0x20, PT ;  /* 0x000000201400780c */ /* 0x000fe40003f25270 */
[----:B------:R-:W-:Y:S02]  /*48e0*/  @P6 LOP3.LUT R4, R4, R21, RZ, 0x3c, !PT ;  /* 0x0000001504046212 */ /* 0x000fe400078e3cff */
[----:B------:R-:W-:Y:S02]  /*48f0*/  @P0 LOP3.LUT R3, R3, R22, RZ, 0x3c, !PT ;  /* 0x0000001603030212 */ /* 0x000fe400078e3cff */
[----:B------:R-:W-:Y:S02]  /*4900*/  @P0 LOP3.LUT R4, R4, R25, RZ, 0x3c, !PT ;  /* 0x0000001904040212 */ /* 0x000fe400078e3cff */
[----:B----4-:R-:W-:Y:S02]  /*4910*/  @P0 LOP3.LUT R5, R5, R26, RZ, 0x3c, !PT ;  /* 0x0000001a05050212 */ /* 0x010fe400078e3cff */
[----:B---3--:R-:W-:-:S02]  /*4920*/  @P0 LOP3.LUT R6, R6, R23, RZ, 0x3c, !PT ;  /* 0x0000001706060212 */ /* 0x008fc400078e3cff */
[----:B--2---:R-:W-:Y:S01]  /*4930*/  @P0 LOP3.LUT R7, R7, R24, RZ, 0x3c, !PT ;  /* 0x0000001807070212 */ /* 0x004fe200078e3cff */
[----:B------:R-:W-:Y:S06]  /*4940*/  @P1 BRA `(.L_x_31) ;  /* 0xfffffff4004c1947 */ /* 0x000fec000383ffff */
[----:B------:R-:W-:Y:S05]  /*4950*/  BSYNC.RECONVERGENT B3 ;  /* 0x0000000000037941 */ /* 0x000fea0003800200 */
.L_x_30:
[----:B------:R-:W-:-:S05]  /*4960*/  VIADD R18, R18, 0x1 ;  /* 0x0000000112127836 */ /* 0x000fca0000000000 */
[----:B------:R-:W-:-:S13]  /*4970*/  ISETP.NE.AND P0, PT, R18, 0x5, PT ;  /* 0x000000051200780c */ /* 0x000fda0003f05270 */
[----:B------:R-:W-:Y:S05]  /*4980*/  @P0 BRA `(.L_x_32) ;  /* 0xfffffff400280947 */ /* 0x000fea000383ffff */
[----:B------:R-:W-:Y:S05]  /*4990*/  BSYNC.RECONVERGENT B2 ;  /* 0x0000000000027941 */ /* 0x000fea0003800200 */
.L_x_29:
[----:B------:R1:W-:Y:S01]  /*49a0*/  STL.64 [R1+0x8], R6 ;  /* 0x0000080601007387 */ /* 0x0003e20000100a00 */
[----:B------:R-:W-:-:S03]  /*49b0*/  ISETP.NE.U32.AND P0, PT, R0, 0x3, PT ;  /* 0x000000030000780c */ /* 0x000fc60003f05070 */
[----:B------:R1:W-:Y:S01]  /*49c0*/  STL [R1+0x4], R3 ;  /* 0x0000040301007387 */ /* 0x0003e20000100800 */
[----:B------:R-:W-:-:S03]  /*49d0*/  ISETP.NE.AND.EX P0, PT, RZ, RZ, PT, P0 ;  /* 0x000000ffff00720c */ /* 0x000fc60003f05300 */
[----:B------:R1:W-:Y:S10]  /*49e0*/  STL.64 [R1+0x10], R4 ;  /* 0x0000100401007387 */ /* 0x0003f40000100a00 */
[----:B------:R-:W-:Y:S05]  /*49f0*/  @P0 BRA `(.L_x_24) ;  /* 0x0000000c00040947 */ /* 0x000fea0003800000 */
[----:B------:R-:W-:Y:S01]  /*4a00*/  UMOV UR4, URZ ;  /* 0x000000ff00047c82 */ /* 0x000fe20008000000 */
[----:B------:R-:W-:Y:S01]  /*4a10*/  BSSY.RECONVERGENT B2, `(.L_x_33) ;  /* 0x00000bc000027945 */ /* 0x000fe20003800200 */
[----:B------:R-:W-:Y:S01]  /*4a20*/  IMAD.MOV.U32 R0, RZ, RZ, RZ ;  /* 0x000000ffff007224 */ /* 0x000fe200078e00ff */
[----:B-1----:R-:W-:Y:S01]  /*4a30*/  CS2R R6, SRZ ;  /* 0x0000000000067805 */ /* 0x002fe2000001ff00 */
[----:B------:R-:W-:Y:S02]  /*4a40*/  IMAD.MOV.U32 R4, RZ, RZ, RZ ;  /* 0x000000ffff047224 */ /* 0x000fe400078e00ff */
[----:B------:R-:W-:Y:S02]  /*4a50*/  IMAD.MOV.U32 R3, RZ, RZ, RZ ;  /* 0x000000ffff037224 */ /* 0x000fe400078e00ff */
[----:B------:R-:W-:-:S07]  /*4a60*/  IMAD.U32 R5, RZ, RZ, UR4 ;  /* 0x00000004ff057e24 */ /* 0x000fce000f8e00ff */
.L_x_36:
[----:B------:R-:W-:-:S06]  /*4a70*/  IMAD R13, R0, 0x4, R1 ;  /* 0x00000004000d7824 */ /* 0x000fcc00078e0201 */
[----:B------:R-:W5:Y:S01]  /*4a80*/  LDL R13, [R13+0x4] ;  /* 0x000004000d0d7983 */ /* 0x000f620000100800 */
[----:B------:R-:W-:Y:S01]  /*4a90*/  BSSY.RECONVERGENT B3, `(.L_x_34) ;  /* 0x00000b0000037945 */ /* 0x000fe20003800200 */
[----:B------:R-:W-:Y:S02]  /*4aa0*/  IMAD.SHL.U32 R18, R0, 0x20, RZ ;  /* 0x0000002000127824 */ /* 0x000fe400078e00ff */
[----:B------:R-:W-:-:S07]  /*4ab0*/  IMAD.MOV.U32 R19, RZ, RZ, RZ ;  /* 0x000000ffff137224 */ /* 0x000fce00078e00ff */
.L_x_35:
        /* <DEDUP_REMOVED lines=174> */
.L_x_34:
[----:B------:R-:W-:-:S05]  /*55a0*/  VIADD R0, R0, 0x1 ;  /* 0x0000000100007836 */ /* 0x000fca0000000000 */
[----:B------:R-:W-:-:S13]  /*55b0*/  ISETP.NE.AND P0, PT, R0, 0x5, PT ;  /* 0x000000050000780c */ /* 0x000fda0003f05270 */
[----:B------:R-:W-:Y:S05]  /*55c0*/  @P0 BRA `(.L_x_36) ;  /* 0xfffffff400280947 */ /* 0x000fea000383ffff */
[----:B------:R-:W-:Y:S05]  /*55d0*/  BSYNC.RECONVERGENT B2 ;  /* 0x0000000000027941 */ /* 0x000fea0003800200 */
.L_x_33:
[----:B------:R2:W-:Y:S04]  /*55e0*/  STL.64 [R1+0x8], R6 ;  /* 0x0000080601007387 */ /* 0x0005e80000100a00 */
[----:B------:R2:W-:Y:S04]  /*55f0*/  STL [R1+0x4], R3 ;  /* 0x0000040301007387 */ /* 0x0005e80000100800 */
[----:B------:R2:W-:Y:S02]  /*5600*/  STL.64 [R1+0x10], R4 ;  /* 0x0000100401007387 */ /* 0x0005e40000100a00 */
.L_x_24:
[----:B------:R-:W-:Y:S05]  /*5610*/  BSYNC.RECONVERGENT B0 ;  /* 0x0000000000007941 */ /* 0x000fea0003800200 */
.L_x_23:
[C---:B------:R-:W-:Y:S01]  /*5620*/  ISETP.GT.U32.AND P0, PT, R11.reuse, 0x3, PT ;  /* 0x000000030b00780c */ /* 0x040fe20003f04070 */
[----:B------:R-:W-:Y:S01]  /*5630*/  VIADD R12, R12, 0x1 ;  /* 0x000000010c0c7836 */ /* 0x000fe20000000000 */
[--C-:B------:R-:W-:Y:S02]  /*5640*/  SHF.R.U64 R11, R11, 0x2, R10.reuse ;  /* 0x000000020b0b7819 */ /* 0x100fe4000000120a */
[----:B------:R-:W-:Y:S02]  /*5650*/  ISETP.GT.U32.AND.EX P0, PT, R10, RZ, PT, P0 ;  /* 0x000000ff0a00720c */ /* 0x000fe40003f04100 */
[----:B------:R-:W-:-:S11]  /*5660*/  SHF.R.U32.HI R10, RZ, 0x2, R10 ;  /* 0x00000002ff0a7819 */ /* 0x000fd6000001160a */
[----:B------:R-:W-:Y:S05]  /*5670*/  @P0 BRA `(.L_x_37) ;  /* 0xffffffd800a80947 */ /* 0x000fea000383ffff */
.L_x_22:
[----:B------:R-:W-:Y:S05]  /*5680*/  BSYNC.RECONVERGENT B1 ;  /* 0x0000000000017941 */ /* 0x000fea0003800200 */
.L_x_21:
[----:B------:R-:W-:-:S04]  /*5690*/  SHF.R.U32.HI R0, RZ, 0x2, R3 ;  /* 0x00000002ff007819 */ /* 0x000fc80000011603 */
[----:B------:R-:W-:Y:S01]  /*56a0*/  LOP3.LUT R0, R0, R3, RZ, 0x3c, !PT ;  /* 0x0000000300007212 */ /* 0x000fe200078e3cff */
[----:B012---:R-:W-:-:S04]  /*56b0*/  IMAD.SHL.U32 R3, R5, 0x10, RZ ;  /* 0x0000001005037824 */ /* 0x007fc800078e00ff */
[----:B------:R-:W-:-:S05]  /*56c0*/  IMAD.SHL.U32 R4, R0, 0x2, RZ ;  /* 0x0000000200047824 */ /* 0x000fca00078e00ff */
[----:B------:R-:W-:-:S04]  /*56d0*/  LOP3.LUT R4, R0, R4, R3, 0x96, !PT ;  /* 0x0000000400047212 */ /* 0x000fc800078e9603 */
[----:B------:R-:W-:-:S04]  /*56e0*/  LOP3.LUT R5, R4, R5, RZ, 0x3c, !PT ;  /* 0x0000000504057212 */ /* 0x000fc800078e3cff */
[----:B------:R-:W-:-:S05]  /*56f0*/  IADD3 R5, PT, PT, R2, 0x587c5, R5 ;  /* 0x000587c502057810 */ /* 0x000fca0007ffe005 */
[----:B------:R-:W-:-:S05]  /*5700*/  IMAD.HI.U32 R0, R5, -0x55555555, RZ ;  /* 0xaaaaaaab05007827 */ /* 0x000fca00078e00ff */
[----:B------:R-:W-:-:S05]  /*5710*/  SHF.R.U32.HI R0, RZ, 0x2, R0 ;  /* 0x00000002ff007819 */ /* 0x000fca0000011600 */
[----:B------:R-:W-:Y:S01]  /*5720*/  IMAD R0, R0, -0x6, R5 ;  /* 0xfffffffa00007824 */ /* 0x000fe200078e0205 */
[----:B------:R-:W-:Y:S06]  /*5730*/  BRA `(.L_x_38) ;  /* 0x0000002400c47947 */ /* 0x000fec0003800000 */
.L_x_20:
        /* <DEDUP_REMOVED lines=20> */
.L_x_55:
        /* <DEDUP_REMOVED lines=12> */
.L_x_46:
[----:B------:R-:W-:-:S06]  /*5940*/  IMAD R13, R0, 0x4, R1 ;  /* 0x00000004000d7824 */ /* 0x000fcc00078e0201 */
[----:B-----5:R-:W5:Y:S01]  /*5950*/  LDL R13, [R13+0x4] ;  /* 0x000004000d0d7983 */ /* 0x020f620000100800 */
[----:B------:R-:W-:Y:S01]  /*5960*/  BSSY.RECONVERGENT B3, `(.L_x_44) ;  /* 0x00000b0000037945 */ /* 0x000fe20003800200 */
[----:B------:R-:W-:Y:S02]  /*5970*/  IMAD.SHL.U32 R18, R0, 0x20, RZ ;  /* 0x0000002000127824 */ /* 0x000fe400078e00ff */
[----:B------:R-:W-:-:S07]  /*5980*/  IMAD.MOV.U32 R19, RZ, RZ, RZ ;  /* 0x000000ffff137224 */ /* 0x000fce00078e00ff */
.L_x_45:
        /* <DEDUP_REMOVED lines=174> */
.L_x_44:
[----:B------:R-:W-:-:S05]  /*6470*/  VIADD R0, R0, 0x1 ;  /* 0x0000000100007836 */ /* 0x000fca0000000000 */
[----:B------:R-:W-:-:S13]  /*6480*/  ISETP.NE.AND P0, PT, R0, 0x5, PT ;  /* 0x000000050000780c */ /* 0x000fda0003f05270 */
[----:B------:R-:W-:Y:S05]  /*6490*/  @P0 BRA `(.L_x_46) ;  /* 0xfffffff400280947 */ /* 0x000fea000383ffff */
[----:B------:R-:W-:Y:S05]  /*64a0*/  BSYNC.RECONVERGENT B2 ;  /* 0x0000000000027941 */ /* 0x000fea0003800200 */
.L_x_43:
        /* <DEDUP_REMOVED lines=14> */
.L_x_50:
[----:B------:R-:W-:-:S06]  /*6590*/  IMAD R13, R18, 0x4, R1 ;  /* 0x00000004120d7824 */ /* 0x000fcc00078e0201 */
[----:B------:R-:W5:Y:S01]  /*65a0*/  LDL R13, [R13+0x4] ;  /* 0x000004000d0d7983 */ /* 0x000f620000100800 */
[----:B------:R-:W-:Y:S01]  /*65b0*/  BSSY.RECONVERGENT B3, `(.L_x_48) ;  /* 0x00000b0000037945 */ /* 0x000fe20003800200 */
[----:B------:R-:W-:Y:S02]  /*65c0*/  IMAD.SHL.U32 R19, R18, 0x20, RZ ;  /* 0x0000002012137824 */ /* 0x000fe400078e00ff */
[----:B------:R-:W-:-:S07]  /*65d0*/  IMAD.MOV.U32 R20, RZ, RZ, RZ ;  /* 0x000000ffff147224 */ /* 0x000fce00078e00ff */
.L_x_49:
        /* <DEDUP_REMOVED lines=174> */
.L_x_48:
[----:B------:R-:W-:-:S05]  /*70c0*/  VIADD R18, R18, 0x1 ;  /* 0x0000000112127836 */ /* 0x000fca0000000000 */
[----:B------:R-:W-:-:S13]  /*70d0*/  ISETP.NE.AND P0, PT, R18, 0x5, PT ;  /* 0x000000051200780c */ /* 0x000fda0003f05270 */
[----:B------:R-:W-:Y:S05]  /*70e0*/  @P0 BRA `(.L_x_50) ;  /* 0xfffffff400280947 */ /* 0x000fea000383ffff */
[----:B------:R-:W-:Y:S05]  /*70f0*/  BSYNC.RECONVERGENT B2 ;  /* 0x0000000000027941 */ /* 0x000fea0003800200 */
.L_x_47:
        /* <DEDUP_REMOVED lines=13> */
.L_x_54:
[----:B------:R-:W-:-:S06]  /*71d0*/  IMAD R13, R0, 0x4, R1 ;  /* 0x00000004000d7824 */ /* 0x000fcc00078e0201 */
[----:B------:R-:W5:Y:S01]  /*71e0*/  LDL R13, [R13+0x4] ;  /* 0x000004000d0d7983 */ /* 0x000f620000100800 */
[----:B------:R-:W-:Y:S01]  /*71f0*/  BSSY.RECONVERGENT B3, `(.L_x_52) ;  /* 0x00000b0000037945 */ /* 0x000fe20003800200 */
[----:B------:R-:W-:Y:S02]  /*7200*/  IMAD.SHL.U32 R18, R0, 0x20, RZ ;  /* 0x0000002000127824 */ /* 0x000fe400078e00ff */
[----:B------:R-:W-:-:S07]  /*7210*/  IMAD.MOV.U32 R19, RZ, RZ, RZ ;  /* 0x000000ffff137224 */ /* 0x000fce00078e00ff */
.L_x_53:
        /* <DEDUP_REMOVED lines=174> */
.L_x_52:
[----:B------:R-:W-:-:S05]  /*7d00*/  VIADD R0, R0, 0x1 ;  /* 0x0000000100007836 */ /* 0x000fca0000000000 */
[----:B------:R-:W-:-:S13]  /*7d10*/  ISETP.NE.AND P0, PT, R0, 0x5, PT ;  /* 0x000000050000780c */ /* 0x000fda0003f05270 */
[----:B------:R-:W-:Y:S05]  /*7d20*/  @P0 BRA `(.L_x_54) ;  /* 0xfffffff400280947 */ /* 0x000fea000383ffff */
[----:B------:R-:W-:Y:S05]  /*7d30*/  BSYNC.RECONVERGENT B2 ;  /* 0x0000000000027941 */ /* 0x000fea0003800200 */
.L_x_51:
[----:B------:R2:W-:Y:S04]  /*7d40*/  STL.64 [R1+0x8], R6 ;  /* 0x0000080601007387 */ /* 0x0005e80000100a00 */
[----:B------:R2:W-:Y:S04]  /*7d50*/  STL [R1+0x4], R3 ;  /* 0x0000040301007387 */ /* 0x0005e80000100800 */
[----:B------:R2:W-:Y:S02]  /*7d60*/  STL.64 [R1+0x10], R4 ;  /* 0x0000100401007387 */ /* 0x0005e40000100a00 */
.L_x_42:
[----:B------:R-:W-:Y:S05]  /*7d70*/  BSYNC.RECONVERGENT B0 ;  /* 0x0000000000007941 */ /* 0x000fea0003800200 */
.L_x_41:
[C---:B------:R-:W-:Y:S01]  /*7d80*/  ISETP.GT.U32.AND P0, PT, R11.reuse, 0x3, PT ;  /* 0x000000030b00780c */ /* 0x040fe20003f04070 */
[----:B------:R-:W-:Y:S01]  /*7d90*/  VIADD R12, R12, 0x1 ;  /* 0x000000010c0c7836 */ /* 0x000fe20000000000 */
[--C-:B------:R-:W-:Y:S02]  /*7da0*/  SHF.R.U64 R11, R11, 0x2, R10.reuse ;  /* 0x000000020b0b7819 */ /* 0x100fe4000000120a */
[----:B------:R-:W-:Y:S02]  /*7db0*/  ISETP.GT.U32.AND.EX P0, PT, R10, RZ, PT, P0 ;  /* 0x000000ff0a00720c */ /* 0x000fe40003f04100 */
[----:B------:R-:W-:-:S11]  /*7dc0*/  SHF.R.U32.HI R10, RZ, 0x2, R10 ;  /* 0x00000002ff0a7819 */ /* 0x000fd6000001160a */
[----:B------:R-:W-:Y:S05]  /*7dd0*/  @P0 BRA `(.L_x_55) ;  /* 0xffffffd800a80947 */ /* 0x000fea000383ffff */
.L_x_40:
[----:B------:R-:W-:Y:S05]  /*7de0*/  BSYNC.RECONVERGENT B1 ;  /* 0x0000000000017941 */ /* 0x000fea0003800200 */
.L_x_39:
[----:B------:R-:W-:-:S04]  /*7df0*/  SHF.R.U32.HI R0, RZ, 0x2, R3 ;  /* 0x00000002ff007819 */ /* 0x000fc80000011603 */
[----:B------:R-:W-:-:S05]  /*7e00*/  LOP3.LUT R0, R0, R3, RZ, 0x3c, !PT ;  /* 0x0000000300007212 */ /* 0x000fca00078e3cff */
[----:B012---:R-:W-:-:S05]  /*7e10*/  IMAD.SHL.U32 R3, R0, 0x2, RZ ;  /* 0x0000000200037824 */ /* 0x007fca00078e00ff */
[----:B------:R-:W-:-:S04]  /*7e20*/  LOP3.LUT R3, R0, R3, R5, 0x96, !PT ;  /* 0x0000000300037212 */ /* 0x000fc800078e9605 */
[----:B------:R-:W-:-:S04]  /*7e30*/  IADD3 R3, PT, PT, R2, 0x1, R3 ;  /* 0x0000000102037810 */ /* 0x000fc80007ffe003 */
[----:B------:R-:W-:-:S07]  /*7e40*/  LOP3.LUT R0, R3, 0x3, RZ, 0xc0, !PT ;  /* 0x0000000303007812 */ /* 0x000fce00078ec0ff */
.L_x_38:
[----:B------:R-:W0:Y:S01]  /*7e50*/  S2R R2, SR_TID.Y ;  /* 0x0000000000027919 */ /* 0x000e220000002200 */
[----:B------:R-:W1:Y:S01]  /*7e60*/  LDCU.64 UR6, c[0x0][0x380] ;  /* 0x00007000ff0677ac */ /* 0x000e620008000a00 */
[----:B------:R-:W-:Y:S01]  /*7e70*/  IMAD.MOV.U32 R9, RZ, RZ, 0x58 ;  /* 0x00000058ff097424 */ /* 0x000fe200078e00ff */
[----:B------:R-:W2:Y:S01]  /*7e80*/  LDC.64 R4, c[0x0][0x390] ;  /* 0x0000e400ff047b82 */ /* 0x000ea20000000a00 */
[----:B------:R-:W0:Y:S01]  /*7e90*/  S2R R3, SR_TID.X ;  /* 0x0000000000037919 */ /* 0x000e220000002100 */
[----:B------:R-:W-:Y:S02]  /*7ea0*/  VOTEU.ANY UR4, UPT, PT ;  /* 0x0000000000047886 */ /* 0x000fe400038e0100 */
[----:B------:R-:W-:Y:S01]  /*7eb0*/  UFLO.U32 UR5, UR4 ;  /* 0x00000004000572bd */ /* 0x000fe200080e0000 */
[----:B------:R-:W3:Y:S01]  /*7ec0*/  S2R R6, SR_LANEID ;  /* 0x0000000000067919 */ /* 0x000ee20000000000 */
[----:B------:R-:W2:Y:S01]  /*7ed0*/  POPC R13, UR4 ;  /* 0x00000004000d7d09 */ /* 0x000ea20008000000 */
[----:B0-----:R-:W-:-:S03]  /*7ee0*/  IMAD R2, R2, UR40, R3 ;  /* 0x0000002802027c24 */ /* 0x001fc6000f8e0203 */
[----:B---3--:R-:W-:Y:S02]  /*7ef0*/  ISETP.EQ.U32.AND P0, PT, R6, UR5, PT ;  /* 0x0000000506007c0c */ /* 0x008fe4000bf02070 */
[----:B-1----:R-:W-:-:S05]  /*7f00*/  IADD3 R6, P1, PT, R2, UR6, RZ ;  /* 0x0000000602067c10 */ /* 0x002fca000ff3e0ff */
[----:B------:R-:W-:Y:S02]  /*7f10*/  IMAD.X R7, RZ, RZ, UR7, P1 ;  /* 0x00000007ff077e24 */ /* 0x000fe400088e06ff */
[----:B------:R-:W-:Y:S01]  /*7f20*/  VIADD R0, R0, 0x31 ;  /* 0x0000003100007836 */ /* 0x000fe20000000000 */
[----:B------:R-:W-:Y:S01]  /*7f30*/  MOV R3, 0x0 ;  /* 0x0000000000037802 */ /* 0x000fe20000000f00 */
[----:B------:R-:W0:Y:S01]  /*7f40*/  LDCU.64 UR6, c[0x4][0x70] ;  /* 0x01000e00ff0677ac */ /* 0x000e220008000a00 */
[----:B------:R1:W-:Y:S02]  /*7f50*/  STG.E.U8 desc[UR36][R6.64], R9 ;  /* 0x0000000906007986 */ /* 0x0003e4000c101124 */
[----:B------:R-:W-:Y:S01]  /*7f60*/  LOP3.LUT R2, R0, 0xff, RZ, 0xc0, !PT ;  /* 0x000000ff00027812 */ /* 0x000fe200078ec0ff */
[----:B------:R3:W4:Y:S01]  /*7f70*/  LDC.64 R10, c[0x4][R3] ;  /* 0x01000000030a7b82 */ /* 0x0007220000000a00 */
[----:B--2---:R0:W-:Y:S01]  /*7f80*/  @P0 REDG.E.ADD.STRONG.GPU desc[UR36][R4.64], R13 ;  /* 0x0000000d0400098e */ /* 0x0041e2000c12e124 */
[----:B------:R-:W-:-:S03]  /*7f90*/  UIADD3 UR4, UP0, UPT, UR44, 0x30, URZ ;  /* 0x000000302c047890 */ /* 0x000fc6000ff1e0ff */
[----:B------:R3:W-:Y:S01]  /*7fa0*/  STL [R1+0x30], R2 ;  /* 0x0000300201007387 */ /* 0x0007e20000100800 */
[----:B------:R-:W-:Y:S02]  /*7fb0*/  UIADD3.X UR5, UPT, UPT, URZ, UR39, URZ, UP0, !UPT ;  /* 0x00000027ff057290 */ /* 0x000fe400087fe4ff */
[----:B-1----:R-:W1:Y:S01]  /*7fc0*/  LDC.64 R8, c[0x0][0x398] ;  /* 0x0000e600ff087b82 */ /* 0x002e620000000a00 */
[----:B------:R-:W-:-:S03]  /*7fd0*/  IMAD.U32 R6, RZ, RZ, UR4 ;  /* 0x00000004ff067e24 */ /* 0x000fc6000f8e00ff */
[----:B------:R-:W-:Y:S02]  /*7fe0*/  IMAD.U32 R7, RZ, RZ, UR5 ;  /* 0x00000005ff077e24 */ /* 0x000fe4000f8e00ff */
[----:B0-----:R-:W-:Y:S02]  /*7ff0*/  IMAD.U32 R4, RZ, RZ, UR6 ;  /* 0x00000006ff047e24 */ /* 0x001fe4000f8e00ff */
[----:B------:R-:W-:Y:S01]  /*8000*/  IMAD.U32 R5, RZ, RZ, UR7 ;  /* 0x00000007ff057e24 */ /* 0x000fe2000f8e00ff */
[----:B-1--4-:R3:W-:Y:S06]  /*8010*/  STG.E.U8 desc[UR36][R8.64], R0 ;  /* 0x0000000008007986 */ /* 0x0127ec000c101124 */
[----:B------:R-:W-:-:S07]  /*8020*/  LEPC R20, `(.L_x_19) ;  /* 0x000000001014794e */ /* 0x000fce0000000000 */
[----:B---3-5:R-:W-:Y:S05]  /*8030*/  CALL.ABS.NOINC R10 ;  /* 0x000000000a007343 */ /* 0x028fea0003c00000 */
.L_x_19:
[----:B------:R-:W-:Y:S05]  /*8040*/  WARPSYNC.ALL ;  /* 0x0000000000007948 */ /* 0x000fea0003800000 */
[----:B------:R-:W-:Y:S01]  /*8050*/  BAR.SYNC.DEFER_BLOCKING 0x0 ;  /* 0x0000000000007b1d */ /* 0x000fe20000010000 */
[----:B0-2---:R-:W-:-:S05]  /*8060*/  IMAD.U32 R0, RZ, RZ, UR41 ;  /* 0x00000029ff007e24 */ /* 0x005fca000f8e00ff */
[----:B------:R-:W-:-:S04]  /*8070*/  ISETP.NE.AND P0, PT, R0, 0x52, PT ;  /* 0x000000520000780c */ /* 0x000fc80003f05270 */
[----:B------:R-:W-:-:S13]  /*8080*/  ISETP.EQ.OR P0, PT, R17, UR38, P0 ;  /* 0x0000002611007c0c */ /* 0x000fda0008702670 */
[----:B------:R-:W-:Y:S05]  /*8090*/  @P0 EXIT ;  /* 0x000000000000094d */ /* 0x000fea0003800000 */
[----:B------:R-:W0:Y:S02]  /*80a0*/  LDC.64 R2, c[0x0][0x398] ;  /* 0x0000e600ff027b82 */ /* 0x000e240000000a00 */
[----:B0-----:R-:W2:Y:S02]  /*80b0*/  LDG.E.U8 R3, desc[UR36][R2.64] ;  /* 0x0000002402037981 */ /* 0x001ea4000c1e1100 */
[----:B--2--5:R-:W-:-:S13]  /*80c0*/  ISETP.NE.AND P0, PT, R3, R16, PT ;  /* 0x000000100300720c */ /* 0x024fda0003f05270 */
[----:B------:R-:W-:Y:S05]  /*80d0*/  @P0 EXIT ;  /* 0x000000000000094d */ /* 0x000fea0003800000 */
[----:B------:R-:W0:Y:S01]  /*80e0*/  S2R R0, SR_TID.Y ;  /* 0x0000000000007919 */ /* 0x000e220000002200 */
[----:B------:R-:W1:Y:S01]  /*80f0*/  LDCU.64 UR6, c[0x0][0x380] ;  /* 0x00007000ff0677ac */ /* 0x000e620008000a00 */
[----:B------:R-:W2:Y:S01]  /*8100*/  LDC.64 R2, c[0x0][0x390] ;  /* 0x0000e400ff027b82 */ /* 0x000ea20000000a00 */
[----:B------:R-:W0:Y:S01]  /*8110*/  S2R R5, SR_TID.X ;  /* 0x0000000000057919 */ /* 0x000e220000002100 */
[----:B------:R-:W-:Y:S02]  /*8120*/  VOTEU.ANY UR4, UPT, PT ;  /* 0x0000000000047886 */ /* 0x000fe400038e0100 */
[----:B------:R-:W-:Y:S01]  /*8130*/  UFLO.U32 UR5, UR4 ;  /* 0x00000004000572bd */ /* 0x000fe200080e0000 */
[----:B------:R-:W3:Y:S01]  /*8140*/  S2R R4, SR_LANEID ;  /* 0x0000000000047919 */ /* 0x000ee20000000000 */
[----:B------:R-:W2:Y:S01]  /*8150*/  POPC R7, UR4 ;  /* 0x0000000400077d09 */ /* 0x000ea20008000000 */
[----:B0-----:R-:W-:Y:S02]  /*8160*/  IMAD R5, R0, UR40, R5 ;  /* 0x0000002800057c24 */ /* 0x001fe4000f8e0205 */
[----:B------:R-:W-:Y:S01]  /*8170*/  IMAD.MOV.U32 R0, RZ, RZ, 0x58 ;  /* 0x00000058ff007424 */ /* 0x000fe200078e00ff */
[----:B---3--:R-:W-:-:S02]  /*8180*/  ISETP.EQ.U32.AND P0, PT, R4, UR5, PT ;  /* 0x0000000504007c0c */ /* 0x008fc4000bf02070 */
[----:B-1----:R-:W-:-:S05]  /*8190*/  IADD3 R4, P1, PT, R5, UR6, RZ ;  /* 0x0000000605047c10 */ /* 0x002fca000ff3e0ff */
[----:B------:R-:W-:-:S05]  /*81a0*/  IMAD.X R5, RZ, RZ, UR7, P1 ;  /* 0x00000007ff057e24 */ /* 0x000fca00088e06ff */
[----:B------:R-:W-:Y:S04]  /*81b0*/  STG.E.U8 desc[UR36][R4.64], R0 ;  /* 0x0000000004007986 */ /* 0x000fe8000c101124 */
[----:B--2---:R-:W-:Y:S01]  /*81c0*/  @P0 REDG.E.ADD.STRONG.GPU desc[UR36][R2.64], R7 ;  /* 0x000000070200098e */ /* 0x004fe2000c12e124 */
[----:B------:R-:W-:Y:S05]  /*81d0*/  EXIT ;  /* 0x000000000000794d */ /* 0x000fea0003800000 */
.L_x_56:
[----:B------:R-:W-:-:S00]  /*81e0*/  BRA `(.L_x_56) ;  /* 0xfffffffc00fc7947 */ /* 0x000fc0000383ffff */
[----:B------:R-:W-:-:S00]  /*81f0*/  NOP ;  /* 0x0000000000007918 */ /* 0x000fc00000000000 */
        /* <DEDUP_REMOVED lines=8> */
.L_x_235:


//--------------------- .text._Z17recolocar_tableroPcPi --------------------------
	.section	.text._Z17recolocar_tableroPcPi,"ax",@progbits
	.align	128
        .global         _Z17recolocar_tableroPcPi
        .type           _Z17recolocar_tableroPcPi,@function
        .size           _Z17recolocar_tableroPcPi,(.L_x_236 - _Z17recolocar_tableroPcPi)
        .other          _Z17recolocar_tableroPcPi,@"STO_CUDA_ENTRY STV_DEFAULT"
_Z17recolocar_tableroPcPi:
.text._Z17recolocar_tableroPcPi:
[----:B------:R-:W0:Y:S01]  /*0000*/  LDC R1, c[0x0][0x37c] ;  /* 0x0000df00ff017b82 */ /* 0x000e220000000800 */
[----:B------:R-:W1:Y:S01]  /*0010*/  S2R R20, SR_TID.X ;  /* 0x0000000000147919 */ /* 0x000e620000002100 */
[----:B------:R-:W1:Y:S01]  /*0020*/  LDCU UR5, c[0x0][0x360] ;  /* 0x00006c00ff0577ac */ /* 0x000e620008000800 */
[----:B0-----:R-:W-:Y:S01]  /*0030*/  VIADD R1, R1, 0xffffffd0 ;  /* 0xffffffd001017836 */ /* 0x001fe20000000000 */
[----:B------:R-:W1:Y:S01]  /*0040*/  S2R R11, SR_TID.Y ;  /* 0x00000000000b7919 */ /* 0x000e620000002200 */
[----:B------:R-:W0:Y:S01]  /*0050*/  LDCU.64 UR8, c[0x0][0x380] ;  /* 0x00007000ff0877ac */ /* 0x000e220008000a00 */
[----:B------:R-:W2:Y:S01]  /*0060*/  LDCU.64 UR6, c[0x0][0x358] ;  /* 0x00006b00ff0677ac */ /* 0x000ea20008000a00 */
[----:B0-----:R-:W-:Y:S02]  /*0070*/  IMAD.U32 R2, RZ, RZ, UR8 ;  /* 0x00000008ff027e24 */ /* 0x001fe4000f8e00ff */
[----:B------:R-:W-:Y:S02]  /*0080*/  IMAD.U32 R3, RZ, RZ, UR9 ;  /* 0x00000009ff037e24 */ /* 0x000fe4000f8e00ff */
[----:B-1----:R-:W-:-:S05]  /*0090*/  IMAD R11, R11, UR5, R20 ;  /* 0x000000050b0b7c24 */ /* 0x002fca000f8e0214 */
[----:B------:R-:W-:-:S05]  /*00a0*/  IADD3 R8, P0, PT, R11, R2, RZ ;  /* 0x000000020b087210 */ /* 0x000fca0007f1e0ff */
[----:B------:R-:W-:-:S05]  /*00b0*/  IMAD.X R9, RZ, RZ, R3, P0 ;  /* 0x000000ffff097224 */ /* 0x000fca00000e0603 */
[----:B--2---:R0:W5:Y:S01]  /*00c0*/  LDG.E.U8 R10, desc[UR6][R8.64] ;  /* 0x00000006080a7981 */ /* 0x004162000c1e1100 */
[----:B------:R-:W1:Y:S01]  /*00d0*/  LDCU UR4, c[0x0][0x364] ;  /* 0x00006c80ff0477ac */ /* 0x000e620008000800 */
[----:B------:R-:W-:Y:S01]  /*00e0*/  BSSY.RECONVERGENT B0, `(.L_x_57) ;  /* 0x000007b000007945 */ /* 0x000fe20003800200 */
[----:B------:R-:W-:Y:S02]  /*00f0*/  IMAD.MOV.U32 R0, RZ, RZ, RZ ;  /* 0x000000ffff007224 */ /* 0x000fe400078e00ff */
[----:B------:R-:W-:Y:S02]  /*0100*/  IMAD.MOV.U32 R16, RZ, RZ, RZ ;  /* 0x000000ffff107224 */ /* 0x000fe400078e00ff */
[----:B------:R-:W-:Y:S01]  /*0110*/  IMAD.MOV.U32 R14, RZ, RZ, RZ ;  /* 0x000000ffff0e7224 */ /* 0x000fe200078e00ff */
[----:B-1----:R-:W-:-:S06]  /*0120*/  UIMAD UR4, UR5, UR4, URZ ;  /* 0x00000004050472a4 */ /* 0x002fcc000f8e02ff */
[----:B------:R-:W-:-:S13]  /*0130*/  ISETP.GE.U32.AND P0, PT, R20, UR4, PT ;  /* 0x0000000414007c0c */ /* 0x000fda000bf06070 */
[----:B0-----:R-:W-:Y:S05]  /*0140*/  @P0 BRA `(.L_x_58) ;  /* 0x0000000400d00947 */ /* 0x001fea0003800000 */
[----:B------:R-:W0:Y:S01]  /*0150*/  I2F.U32.RP R13, UR5 ;  /* 0x00000005000d7d06 */ /* 0x000e220008209000 */
[----:B------:R-:W-:Y:S01]  /*0160*/  VIADD R6, R20, UR5 ;  /* 0x0000000514067c36 */ /* 0x000fe20008000000 */
[----:B------:R-:W-:Y:S01]  /*0170*/  ISETP.NE.U32.AND P2, PT, RZ, UR5, PT ;  /* 0x00000005ff007c0c */ /* 0x000fe2000bf45070 */
[----:B------:R-:W-:Y:S01]  /*0180*/  BSSY.RECONVERGENT B1, `(.L_x_59) ;  /* 0x000005b000017945 */ /* 0x000fe20003800200 */
[----:B------:R-:W-:Y:S02]  /*0190*/  IMAD.MOV.U32 R16, RZ, RZ, RZ ;  /* 0x000000ffff107224 */ /* 0x000fe400078e00ff */
[C---:B------:R-:W-:Y:S02]  /*01a0*/  ISETP.GE.U32.AND P0, PT, R6.reuse, UR4, PT ;  /* 0x0000000406007c0c */ /* 0x040fe4000bf06070 */
[----:B------:R-:W-:Y:S02]  /*01b0*/  VIMNMX.U32 R7, PT, PT, R6, UR4, !PT ;  /* 0x0000000406077c48 */ /* 0x000fe4000ffe0000 */
[----:B------:R-:W-:-:S04]  /*01c0*/  SEL R12, RZ, 0x1, P0 ;  /* 0x00000001ff0c7807 */ /* 0x000fc80000000000 */
[----:B------:R-:W-:Y:S01]  /*01d0*/  IADD3 R7, PT, PT, R7, -R6, -R12 ;  /* 0x8000000607077210 */ /* 0x000fe20007ffe80c */
[----:B0-----:R-:W0:Y:S02]  /*01e0*/  MUFU.RCP R13, R13 ;  /* 0x0000000d000d7308 */ /* 0x001e240000001000 */
[----:B0-----:R-:W-:-:S06]  /*01f0*/  VIADD R4, R13, 0xffffffe ;  /* 0x0ffffffe0d047836 */ /* 0x001fcc0000000000 */
[----:B------:R0:W1:Y:S02]  /*0200*/  F2I.FTZ.U32.TRUNC.NTZ R5, R4 ;  /* 0x0000000400057305 */ /* 0x000064000021f000 */
[----:B0-----:R-:W-:Y:S02]  /*0210*/  IMAD.MOV.U32 R4, RZ, RZ, RZ ;  /* 0x000000ffff047224 */ /* 0x001fe400078e00ff */
[----:B-1----:R-:W-:-:S04]  /*0220*/  IMAD.MOV R15, RZ, RZ, -R5 ;  /* 0x000000ffff0f7224 */ /* 0x002fc800078e0a05 */
[----:B------:R-:W-:-:S04]  /*0230*/  IMAD R15, R15, UR5, RZ ;  /* 0x000000050f0f7c24 */ /* 0x000fc8000f8e02ff */
[----:B------:R-:W-:-:S06]  /*0240*/  IMAD.HI.U32 R14, R5, R15, R4 ;  /* 0x0000000f050e7227 */ /* 0x000fcc00078e0004 */
[----:B------:R-:W-:-:S04]  /*0250*/  IMAD.HI.U32 R5, R14, R7, RZ ;  /* 0x000000070e057227 */ /* 0x000fc800078e00ff */
[----:B------:R-:W-:Y:S02]  /*0260*/  IMAD.MOV R4, RZ, RZ, -R5 ;  /* 0x000000ffff047224 */ /* 0x000fe400078e0a05 */
[----:B------:R-:W-:Y:S02]  /*0270*/  IMAD.MOV.U32 R14, RZ, RZ, RZ ;  /* 0x000000ffff0e7224 */ /* 0x000fe400078e00ff */
[----:B------:R-:W-:-:S05]  /*0280*/  IMAD R7, R4, UR5, R7 ;  /* 0x0000000504077c24 */ /* 0x000fca000f8e0207 */
[----:B------:R-:W-:-:S13]  /*0290*/  ISETP.GE.U32.AND P0, PT, R7, UR5, PT ;  /* 0x0000000507007c0c */ /* 0x000fda000bf06070 */
[----:B------:R-:W-:Y:S02]  /*02a0*/  @P0 VIADD R7, R7, -UR5 ;  /* 0x8000000507070c36 */ /* 0x000fe40008000000 */
[----:B------:R-:W-:-:S03]  /*02b0*/  @P0 VIADD R5, R5, 0x1 ;  /* 0x0000000105050836 */ /* 0x000fc60000000000 */
[----:B------:R-:W-:-:S13]  /*02c0*/  ISETP.GE.U32.AND P1, PT, R7, UR5, PT ;  /* 0x0000000507007c0c */ /* 0x000fda000bf26070 */
[----:B------:R-:W-:Y:S01]  /*02d0*/  @P1 VIADD R5, R5, 0x1 ;  /* 0x0000000105051836 */ /* 0x000fe20000000000 */
[----:B------:R-:W-:-:S05]  /*02e0*/  @!P2 LOP3.LUT R5, RZ, UR5, RZ, 0x33, !PT ;  /* 0x00000005ff05ac12 */ /* 0x000fca000f8e33ff */
[----:B------:R-:W-:-:S04]  /*02f0*/  IMAD.IADD R5, R12, 0x1, R5 ;  /* 0x000000010c057824 */ /* 0x000fc800078e0205 */
[C---:B------:R-:W-:Y:S01]  /*0300*/  VIADD R18, R5.reuse, 0x1 ;  /* 0x0000000105127836 */ /* 0x040fe20000000000 */
[----:B------:R-:W-:-:S04]  /*0310*/  ISETP.GE.U32.AND P1, PT, R5, 0x3, PT ;  /* 0x000000030500780c */ /* 0x000fc80003f26070 */
[----:B------:R-:W-:-:S04]  /*0320*/  LOP3.LUT R15, R18, 0x3, RZ, 0xc0, !PT ;  /* 0x00000003120f7812 */ /* 0x000fc800078ec0ff */
[----:B------:R-:W-:-:S05]  /*0330*/  ISETP.NE.AND P0, PT, R15, RZ, PT ;  /* 0x000000ff0f00720c */ /* 0x000fca0003f05270 */
[----:B------:R-:W-:Y:S08]  /*0340*/  @!P1 BRA `(.L_x_60) ;  /* 0x0000000000f89947 */ /* 0x000ff00003800000 */
[----:B------:R-:W0:Y:S01]  /*0350*/  LDC.64 R2, c[0x0][0x380] ;  /* 0x0000e000ff027b82 */ /* 0x000e220000000a00 */
[----:B------:R-:W-:Y:S01]  /*0360*/  LOP3.LUT R18, R18, 0xfffffffc, RZ, 0xc0, !PT ;  /* 0xfffffffc12127812 */ /* 0x000fe200078ec0ff */
[----:B------:R-:W-:Y:S02]  /*0370*/  IMAD.MOV.U32 R14, RZ, RZ, RZ ;  /* 0x000000ffff0e7224 */ /* 0x000fe400078e00ff */
[----:B------:R-:W-:-:S07]  /*0380*/  IMAD.MOV.U32 R17, RZ, RZ, RZ ;  /* 0x000000ffff117224 */ /* 0x000fce00078e00ff */
.L_x_61:
[CC--:B------:R-:W-:Y:S01]  /*0390*/  ISETP.GT.U32.AND P5, PT, R20.reuse, R11.reuse, PT ;  /* 0x0000000b1400720c */ /* 0x0c0fe20003fa4070 */
[C---:B------:R-:W-:Y:S01]  /*03a0*/  VIADD R12, R20.reuse, UR5 ;  /* 0x00000005140c7c36 */ /* 0x040fe20008000000 */
[CC--:B------:R-:W-:Y:S02]  /*03b0*/  ISETP.GE.U32.AND P3, PT, R20.reuse, R11.reuse, PT ;  /* 0x0000000b1400720c */ /* 0x0c0fe40003f66070 */
[----:B0-----:R-:W-:Y:S02]  /*03c0*/  IADD3 R20, P2, PT, R20, R2, RZ ;  /* 0x0000000214147210 */ /* 0x001fe40007f5e0ff */
[----:B------:R-:W-:-:S03]  /*03d0*/  ISETP.GE.U32.AND P1, PT, R12, R11, PT ;  /* 0x0000000b0c00720c */ /* 0x000fc60003f26070 */
[----:B------:R-:W-:Y:S01]  /*03e0*/  IMAD.X R21, RZ, RZ, R3, P2 ;  /* 0x000000ffff157224 */ /* 0x000fe200010e0603 */
[----:B------:R-:W-:-:S04]  /*03f0*/  IADD3 R6, P2, PT, R12, R2, RZ ;  /* 0x000000020c067210 */ /* 0x000fc80007f5e0ff */
[----:B------:R-:W2:Y:S01]  /*0400*/  @P5 LDG.E.U8 R5, desc[UR6][R20.64] ;  /* 0x0000000614055981 */ /* 0x000ea2000c1e1100 */
[----:B------:R-:W-:-:S03]  /*0410*/  IMAD.X R7, RZ, RZ, R3, P2 ;  /* 0x000000ffff077224 */ /* 0x000fc600010e0603 */
[----:B------:R0:W3:Y:S04]  /*0420*/  @!P3 LDG.E.U8 R13, desc[UR6][R20.64] ;  /* 0x00000006140db981 */ /* 0x0000e8000c1e1100 */
[----:B------:R-:W4:Y:S01]  /*0430*/  @!P1 LDG.E.U8 R4, desc[UR6][R6.64] ;  /* 0x0000000606049981 */ /* 0x000f22000c1e1100 */
[C---:B------:R-:W-:Y:S01]  /*0440*/  ISETP.GT.U32.AND P2, PT, R12.reuse, R11, PT ;  /* 0x0000000b0c00720c */ /* 0x040fe20003f44070 */
[----:B------:R-:W-:Y:S02]  /*0450*/  VIADD R12, R12, UR5 ;  /* 0x000000050c0c7c36 */ /* 0x000fe40008000000 */
[----:B------:R-:W-:Y:S02]  /*0460*/  IMAD.MOV.U32 R23, RZ, RZ, RZ ;  /* 0x000000ffff177224 */ /* 0x000fe400078e00ff */
[----:B------:R-:W-:-:S02]  /*0470*/  IMAD.MOV.U32 R19, RZ, RZ, RZ ;  /* 0x000000ffff137224 */ /* 0x000fc400078e00ff */
[----:B0-----:R-:W-:Y:S02]  /*0480*/  VIADD R20, R12, UR5 ;  /* 0x000000050c147c36 */ /* 0x001fe40008000000 */
[----:B------:R-:W-:-:S04]  /*0490*/  IMAD.MOV.U32 R21, RZ, RZ, RZ ;  /* 0x000000ffff157224 */ /* 0x000fc800078e00ff */
[----:B------:R-:W4:Y:S01]  /*04a0*/  @P2 LDG.E.U8 R6, desc[UR6][R6.64] ;  /* 0x0000000606062981 */ /* 0x000f22000c1e1100 */
[----:B--2---:R-:W-:Y:S02]  /*04b0*/  @P5 ISETP.NE.AND P6, PT, R5, 0x58, PT ;  /* 0x000000580500580c */ /* 0x004fe40003fc5270 */
[----:B---3--:R-:W-:Y:S02]  /*04c0*/  @!P3 ISETP.NE.AND P4, PT, R13, 0x58, PT ;  /* 0x000000580d00b80c */ /* 0x008fe40003f85270 */
[----:B------:R-:W-:Y:S02]  /*04d0*/  @P5 SEL R23, RZ, 0x1, P6 ;  /* 0x00000001ff175807 */ /* 0x000fe40003000000 */
[----:B------:R-:W-:Y:S02]  /*04e0*/  ISETP.GT.U32.AND P6, PT, R12, R11, PT ;  /* 0x0000000b0c00720c */ /* 0x000fe40003fc4070 */
[----:B------:R-:W-:Y:S02]  /*04f0*/  @!P3 SEL R19, RZ, 0x1, !P4 ;  /* 0x00000001ff13b807 */ /* 0x000fe40006000000 */
[----:B----4-:R-:W-:-:S02]  /*0500*/  @!P1 ISETP.NE.AND P3, PT, R4, 0x58, PT ;  /* 0x000000580400980c */ /* 0x010fc40003f65270 */
[C---:B------:R-:W-:Y:S02]  /*0510*/  IADD3 R4, P5, PT, R12.reuse, R2, RZ ;  /* 0x000000020c047210 */ /* 0x040fe40007fbe0ff */
[----:B------:R-:W-:-:S03]  /*0520*/  ISETP.GE.U32.AND P4, PT, R12, R11, PT ;  /* 0x0000000b0c00720c */ /* 0x000fc60003f86070 */
[----:B------:R-:W-:Y:S01]  /*0530*/  IMAD.X R5, RZ, RZ, R3, P5 ;  /* 0x000000ffff057224 */ /* 0x000fe200028e0603 */
[----:B------:R-:W-:Y:S02]  /*0540*/  @!P1 SEL R21, RZ, 0x1, !P3 ;  /* 0x00000001ff159807 */ /* 0x000fe40005800000 */
[CC--:B------:R-:W-:Y:S02]  /*0550*/  ISETP.GE.U32.AND P5, PT, R20.reuse, R11.reuse, PT ;  /* 0x0000000b1400720c */ /* 0x0c0fe40003fa6070 */
[C---:B------:R-:W-:Y:S01]  /*0560*/  ISETP.GT.U32.AND P1, PT, R20.reuse, R11, PT ;  /* 0x0000000b1400720c */ /* 0x040fe20003f24070 */
[----:B------:R-:W2:Y:S01]  /*0570*/  @P6 LDG.E.U8 R25, desc[UR6][R4.64] ;  /* 0x0000000604196981 */ /* 0x000ea2000c1e1100 */
[----:B------:R-:W-:-:S03]  /*0580*/  IADD3 R12, P3, PT, R20, R2, RZ ;  /* 0x00000002140c7210 */ /* 0x000fc60007f7e0ff */
[----:B------:R0:W3:Y:S02]  /*0590*/  @!P4 LDG.E.U8 R22, desc[UR6][R4.64] ;  /* 0x000000060416c981 */ /* 0x0000e4000c1e1100 */
[----:B------:R-:W-:-:S05]  /*05a0*/  IMAD.X R13, RZ, RZ, R3, P3 ;  /* 0x000000ffff0d7224 */ /* 0x000fca00018e0603 */
[----:B------:R-:W4:Y:S04]  /*05b0*/  @!P5 LDG.E.U8 R24, desc[UR6][R12.64] ;  /* 0x000000060c18d981 */ /* 0x000f28000c1e1100 */
[----:B------:R-:W4:Y:S01]  /*05c0*/  @P1 LDG.E.U8 R26, desc[UR6][R12.64] ;  /* 0x000000060c1a1981 */ /* 0x000f22000c1e1100 */
[----:B------:R-:W-:Y:S02]  /*05d0*/  @P2 ISETP.NE.AND P3, PT, R6, 0x58, PT ;  /* 0x000000580600280c */ /* 0x000fe40003f65270 */
[----:B------:R-:W-:Y:S01]  /*05e0*/  CS2R R6, SRZ ;  /* 0x0000000000067805 */ /* 0x000fe2000001ff00 */
[----:B------:R-:W-:Y:S01]  /*05f0*/  VIADD R17, R17, 0x4 ;  /* 0x0000000411117836 */ /* 0x000fe20000000000 */
[----:B------:R-:W-:-:S04]  /*0600*/  @P2 SEL R6, RZ, 0x1, P3 ;  /* 0x00000001ff062807 */ /* 0x000fc80001800000 */
[----:B------:R-:W-:Y:S01]  /*0610*/  IADD3 R6, PT, PT, R6, R23, R16 ;  /* 0x0000001706067210 */ /* 0x000fe20007ffe010 */
[----:B------:R-:W-:Y:S01]  /*0620*/  IMAD.MOV.U32 R16, RZ, RZ, RZ ;  /* 0x000000ffff107224 */ /* 0x000fe200078e00ff */
[----:B------:R-:W-:Y:S01]  /*0630*/  IADD3 R19, PT, PT, R21, R19, R14 ;  /* 0x0000001315137210 */ /* 0x000fe20007ffe00e */
[----:B------:R-:W-:Y:S02]  /*0640*/  IMAD.MOV.U32 R14, RZ, RZ, RZ ;  /* 0x000000ffff0e7224 */ /* 0x000fe400078e00ff */
[----:B0-----:R-:W-:Y:S02]  /*0650*/  IMAD.MOV.U32 R5, RZ, RZ, RZ ;  /* 0x000000ffff057224 */ /* 0x001fe400078e00ff */
[----:B------:R-:W-:Y:S01]  /*0660*/  VIADD R20, R20, UR5 ;  /* 0x0000000514147c36 */ /* 0x000fe20008000000 */
[----:B--2---:R-:W-:-:S04]  /*0670*/  @P6 ISETP.NE.AND P2, PT, R25, 0x58, PT ;  /* 0x000000581900680c */ /* 0x004fc80003f45270 */
[----:B------:R-:W-:Y:S02]  /*0680*/  @P6 SEL R16, RZ, 0x1, P2 ;  /* 0x00000001ff106807 */ /* 0x000fe40001000000 */
[----:B------:R-:W-:Y:S02]  /*0690*/  ISETP.NE.AND P2, PT, R17, R18, PT ;  /* 0x000000121100720c */ /* 0x000fe40003f45270 */
[----:B---3--:R-:W-:-:S04]  /*06a0*/  @!P4 ISETP.NE.AND P3, PT, R22, 0x58, PT ;  /* 0x000000581600c80c */ /* 0x008fc80003f65270 */
[----:B------:R-:W-:Y:S02]  /*06b0*/  @!P4 SEL R7, RZ, 0x1, !P3 ;  /* 0x00000001ff07c807 */ /* 0x000fe40005800000 */
[----:B----4-:R-:W-:Y:S02]  /*06c0*/  @!P5 ISETP.NE.AND P4, PT, R24, 0x58, PT ;  /* 0x000000581800d80c */ /* 0x010fe40003f85270 */
[----:B------:R-:W-:Y:S02]  /*06d0*/  @P1 ISETP.NE.AND P3, PT, R26, 0x58, PT ;  /* 0x000000581a00180c */ /* 0x000fe40003f65270 */
[----:B------:R-:W-:Y:S02]  /*06e0*/  @!P5 SEL R14, RZ, 0x1, !P4 ;  /* 0x00000001ff0ed807 */ /* 0x000fe40006000000 */
[----:B------:R-:W-:Y:S02]  /*06f0*/  @P1 SEL R5, RZ, 0x1, P3 ;  /* 0x00000001ff051807 */ /* 0x000fe40001800000 */
[----:B------:R-:W-:-:S02]  /*0700*/  IADD3 R14, PT, PT, R14, R7, R19 ;  /* 0x000000070e0e7210 */ /* 0x000fc40007ffe013 */
[----:B------:R-:W-:Y:S01]  /*0710*/  IADD3 R16, PT, PT, R5, R16, R6 ;  /* 0x0000001005107210 */ /* 0x000fe20007ffe006 */
[----:B------:R-:W-:Y:S06]  /*0720*/  @P2 BRA `(.L_x_61) ;  /* 0xfffffffc00182947 */ /* 0x000fec000383ffff */
.L_x_60:
[----:B------:R-:W-:Y:S05]  /*0730*/  BSYNC.RECONVERGENT B1 ;  /* 0x0000000000017941 */ /* 0x000fea0003800200 */
.L_x_59:
[----:B------:R-:W-:Y:S05]  /*0740*/  @!P0 BRA `(.L_x_58) ;  /* 0x0000000000508947 */ /* 0x000fea0003800000 */
[----:B------:R-:W0:Y:S01]  /*0750*/  LDC.64 R2, c[0x0][0x380] ;  /* 0x0000e000ff027b82 */ /* 0x000e220000000a00 */
[----:B------:R-:W-:-:S07]  /*0760*/  IMAD.MOV.U32 R6, RZ, RZ, RZ ;  /* 0x000000ffff067224 */ /* 0x000fce00078e00ff */
.L_x_62:
[CC--:B------:R-:W-:Y:S02]  /*0770*/  ISETP.GE.U32.AND P1, PT, R20.reuse, R11.reuse, PT ;  /* 0x0000000b1400720c */ /* 0x0c0fe40003f26070 */
[C---:B------:R-:W-:Y:S02]  /*0780*/  ISETP.GT.U32.AND P2, PT, R20.reuse, R11, PT ;  /* 0x0000000b1400720c */ /* 0x040fe40003f44070 */
[----:B0-----:R-:W-:-:S05]  /*0790*/  IADD3 R4, P0, PT, R20, R2, RZ ;  /* 0x0000000214047210 */ /* 0x001fca0007f1e0ff */
[----:B------:R-:W-:-:S05]  /*07a0*/  IMAD.X R5, RZ, RZ, R3, P0 ;  /* 0x000000ffff057224 */ /* 0x000fca00000e0603 */
[----:B------:R-:W2:Y:S04]  /*07b0*/  @!P1 LDG.E.U8 R12, desc[UR6][R4.64] ;  /* 0x00000006040c9981 */ /* 0x000ea8000c1e1100 */
[----:B------:R-:W3:Y:S01]  /*07c0*/  @P2 LDG.E.U8 R7, desc[UR6][R4.64] ;  /* 0x0000000604072981 */ /* 0x000ee2000c1e1100 */
[----:B------:R-:W-:Y:S02]  /*07d0*/  VIADD R6, R6, 0x1 ;  /* 0x0000000106067836 */ /* 0x000fe40000000000 */
[----:B------:R-:W-:Y:S02]  /*07e0*/  IMAD.MOV.U32 R13, RZ, RZ, RZ ;  /* 0x000000ffff0d7224 */ /* 0x000fe400078e00ff */
[----:B------:R-:W-:Y:S01]  /*07f0*/  VIADD R20, R20, UR5 ;  /* 0x0000000514147c36 */ /* 0x000fe20008000000 */
[----:B------:R-:W-:-:S02]  /*0800*/  ISETP.NE.AND P4, PT, R6, R15, PT ;  /* 0x0000000f0600720c */ /* 0x000fc40003f85270 */
[----:B--2---:R-:W-:Y:S02]  /*0810*/  @!P1 ISETP.NE.AND P0, PT, R12, 0x58, PT ;  /* 0x000000580c00980c */ /* 0x004fe40003f05270 */
[----:B---3--:R-:W-:Y:S01]  /*0820*/  @P2 ISETP.NE.AND P3, PT, R7, 0x58, PT ;  /* 0x000000580700280c */ /* 0x008fe20003f65270 */
[----:B------:R-:W-:Y:S01]  /*0830*/  IMAD.MOV.U32 R7, RZ, RZ, RZ ;  /* 0x000000ffff077224 */ /* 0x000fe200078e00ff */
[----:B------:R-:W-:Y:S02]  /*0840*/  @!P1 SEL R7, RZ, 0x1, !P0 ;  /* 0x00000001ff079807 */ /* 0x000fe40004000000 */
[----:B------:R-:W-:-:S03]  /*0850*/  @P2 SEL R13, RZ, 0x1, P3 ;  /* 0x00000001ff0d2807 */ /* 0x000fc60001800000 */
[----:B------:R-:W-:Y:S02]  /*0860*/  IMAD.IADD R14, R7, 0x1, R14 ;  /* 0x00000001070e7824 */ /* 0x000fe400078e020e */
[----:B------:R-:W-:Y:S01]  /*0870*/  IMAD.IADD R16, R13, 0x1, R16 ;  /* 0x000000010d107824 */ /* 0x000fe200078e0210 */
[----:B------:R-:W-:Y:S06]  /*0880*/  @P4 BRA `(.L_x_62) ;  /* 0xfffffffc00b84947 */ /* 0x000fec000383ffff */
.L_x_58:
[----:B------:R-:W-:Y:S05]  /*0890*/  BSYNC.RECONVERGENT B0 ;  /* 0x0000000000007941 */ /* 0x000fea0003800200 */
.L_x_57:
[----:B------:R-:W-:Y:S01]  /*08a0*/  BAR.SYNC.DEFER_BLOCKING 0x0 ;  /* 0x0000000000007b1d */ /* 0x000fe20000010000 */
[----:B-----5:R-:W-:Y:S01]  /*08b0*/  ISETP.NE.AND P1, PT, R10, 0x58, PT ;  /* 0x000000580a00780c */ /* 0x020fe20003f25270 */
[C---:B------:R-:W-:Y:S02]  /*08c0*/  IMAD R7, R16.reuse, UR5, R11 ;  /* 0x0000000510077c24 */ /* 0x040fe4000f8e020b */
[C---:B------:R-:W-:Y:S01]  /*08d0*/  VIADD R5, R16.reuse, 0x1 ;  /* 0x0000000110057836 */ /* 0x040fe20000000000 */
[----:B------:R-:W-:-:S04]  /*08e0*/  ISETP.EQ.OR P0, PT, R16, RZ, !P1 ;  /* 0x000000ff1000720c */ /* 0x000fc80004f02670 */
[----:B------:R-:W-:-:S05]  /*08f0*/  ISETP.GE.U32.OR P0, PT, R7, UR4, P0 ;  /* 0x0000000407007c0c */ /* 0x000fca0008706470 */
[----:B------:R-:W-:-:S05]  /*0900*/  @P1 IMAD.MOV R5, RZ, RZ, R16 ;  /* 0x000000ffff051224 */ /* 0x000fca00078e0210 */
[----:B------:R-:W-:-:S03]  /*0910*/  ISETP.GT.U32.AND P1, PT, R5, R14, PT ;  /* 0x0000000e0500720c */ /* 0x000fc60003f24070 */
[----:B------:R-:W-:-:S05]  /*0920*/  @!P0 IADD3 R2, P2, PT, R7, R2, RZ ;  /* 0x0000000207028210 */ /* 0x000fca0007f5e0ff */
[----:B------:R-:W-:-:S05]  /*0930*/  @!P0 IMAD.X R3, RZ, RZ, R3, P2 ;  /* 0x000000ffff038224 */ /* 0x000fca00010e0603 */
[----:B------:R0:W-:Y:S01]  /*0940*/  @!P0 STG.E.U8 desc[UR6][R2.64], R10 ;  /* 0x0000000a02008986 */ /* 0x0001e2000c101106 */
[----:B------:R-:W-:Y:S05]  /*0950*/  @!P1 EXIT ;  /* 0x000000000000994d */ /* 0x000fea0003800000 */
[----:B0-----:R-:W0:Y:S02]  /*0960*/  LDC.64 R2, c[0x0][0x388] ;  /* 0x0000e200ff027b82 */ /* 0x001e240000000a00 */
        /* <DEDUP_REMOVED lines=10> */
[----:B------:R-:W-:Y:S02]  /*0a10*/  VIADD R7, R4, 0x1f123bb5 ;  /* 0x1f123bb504077836 */ /* 0x000fe40000000000 */
[C---:B------:R-:W-:Y:S01]  /*0a20*/  VIADD R5, R3.reuse, 0x583f19 ;  /* 0x00583f1903057836 */ /* 0x040fe20000000000 */
[----:B------:R-:W-:-:S02]  /*0a30*/  IADD3 R2, PT, PT, R3, 0x64f0c9, R4 ;  /* 0x0064f0c903027810 */ /* 0x000fc40007ffe004 */
[C---:B------:R-:W-:Y:S01]  /*0a40*/  LOP3.LUT R6, R3.reuse, 0x159a55e5, RZ, 0x3c, !PT ;  /* 0x159a55e503067812 */ /* 0x040fe200078e3cff */
[----:B------:R-:W-:Y:S01]  /*0a50*/  VIADD R3, R3, 0x75bcd15 ;  /* 0x075bcd1503037836 */ /* 0x000fe20000000000 */
[----:B------:R-:W-:-:S03]  /*0a60*/  LOP3.LUT R4, R4, 0x5491333, RZ, 0x3c, !PT ;  /* 0x0549133304047812 */ /* 0x000fc600078e3cff */
[----:B------:R0:W-:Y:S04]  /*0a70*/  STL.64 [R1+0x8], R6 ;  /* 0x0000080601007387 */ /* 0x0001e80000100a00 */
[----:B------:R0:W-:Y:S04]  /*0a80*/  STL.64 [R1], R2 ;  /* 0x0000000201007387 */ /* 0x0001e80000100a00 */
[----:B------:R0:W-:Y:S01]  /*0a90*/  STL.64 [R1+0x10], R4 ;  /* 0x0000100401007387 */ /* 0x0001e20000100a00 */
[----:B------:R-:W-:Y:S05]  /*0aa0*/  @!P0 BRA `(.L_x_65) ;  /* 0x0000002400288947 */ /* 0x000fea0003800000 */
[----:B------:R-:W-:-:S07]  /*0ab0*/  IMAD.MOV.U32 R10, RZ, RZ, RZ ;  /* 0x000000ffff0a7224 */ /* 0x000fce00078e00ff */
.L_x_74:
[----:B------:R-:W-:Y:S01]  /*0ac0*/  LOP3.LUT R21, R11, 0x3, RZ, 0xc0, !PT ;  /* 0x000000030b157812 */ /* 0x000fe200078ec0ff */
[----:B------:R-:W-:Y:S03]  /*0ad0*/  BSSY.RECONVERGENT B1, `(.L_x_66) ;  /* 0x0000241000017945 */ /* 0x000fe60003800200 */
[----:B------:R-:W-:-:S04]  /*0ae0*/  ISETP.NE.U32.AND P0, PT, R21, RZ, PT ;  /* 0x000000ff1500720c */ /* 0x000fc80003f05070 */
[----:B------:R-:W-:-:S13]  /*0af0*/  ISETP.NE.AND.EX P0, PT, RZ, RZ, PT, P0 ;  /* 0x000000ffff00720c */ /* 0x000fda0003f05300 */
[----:B-12---:R-:W-:Y:S05]  /*0b00*/  @!P0 BRA `(.L_x_67) ;  /* 0x0000002000f48947 */ /* 0x006fea0003800000 */
[----:B------:R-:W1:Y:S01]  /*0b10*/  LDC.64 R12, c[0x4][0x8] ;  /* 0x01000200ff0c7b82 */ /* 0x000e620000000a00 */
[----:B------:R-:W-:Y:S01]  /*0b20*/  IMAD.MOV.U32 R16, RZ, RZ, RZ ;  /* 0x000000ffff107224 */ /* 0x000fe200078e00ff */
[----:B0-----:R-:W-:Y:S02]  /*0b30*/  CS2R R4, SRZ ;  /* 0x0000000000047805 */ /* 0x001fe4000001ff00 */
[----:B------:R-:W-:Y:S01]  /*0b40*/  CS2R R6, SRZ ;  /* 0x0000000000067805 */ /* 0x000fe2000001ff00 */
[----:B------:R-:W-:Y:S02]  /*0b50*/  IMAD.MOV.U32 R3, RZ, RZ, RZ ;  /* 0x000000ffff037224 */ /* 0x000fe400078e00ff */
[----:B-1----:R-:W-:-:S07]  /*0b60*/  IMAD.WIDE.U32 R12, R10, 0xc80, R12 ;  /* 0x00000c800a0c7825 */ /* 0x002fce00078e000c */
.L_x_69:
[----:B------:R-:W-:-:S06]  /*0b70*/  IMAD R17, R16, 0x4, R1 ;  /* 0x0000000410117824 */ /* 0x000fcc00078e0201 */
[----:B------:R-:W5:Y:S01]  /*0b80*/  LDL R17, [R17+0x4] ;  /* 0x0000040011117983 */ /* 0x000f620000100800 */
[----:B------:R-:W-:Y:S01]  /*0b90*/  IMAD.SHL.U32 R18, R16, 0x20, RZ ;  /* 0x0000002010127824 */ /* 0x000fe200078e00ff */
[----:B------:R-:W-:-:S06]  /*0ba0*/  UMOV UR4, URZ ;  /* 0x000000ff00047c82 */ /* 0x000fcc0008000000 */
.L_x_68:
        /* <DEDUP_REMOVED lines=103> */
[----:B------:R-:W2:Y:S01]  /*1220*/  @P0 LDG.E R24, desc[UR6][R14.64+0xa8] ;  /* 0x0000a8060e180981 */ /* 0x000ea2000c1e1900 */
        /* <DEDUP_REMOVED lines=9> */
[----:B---3--:R-:W-:Y:S01]  /*12c0*/  @P1 LOP3.LUT R6, R6, R23, RZ, 0x3c, !PT ;  /* 0x0000001706061212 */ /* 0x008fe200078e3cff */
[----:B------:R-:W3:Y:S04]  /*12d0*/  @P1 LDG.E R26, desc[UR6][R14.64+0xbc] ;  /* 0x0000bc060e1a1981 */ /* 0x000ee8000c1e1900 */
[----:B------:R-:W3:Y:S01]  /*12e0*/  @P2 LDG.E R23, desc[UR6][R14.64+0xcc] ;  /* 0x0000cc060e172981 */ /* 0x000ee2000c1e1900 */
[----:B------:R-:W-:-:S03]  /*12f0*/  @P5 LOP3.LUT R5, R5, R20, RZ, 0x3c, !PT ;  /* 0x0000001405055212 */ /* 0x000fc600078e3cff */
[----:B------:R-:W3:Y:S01]  /*1300*/  @P2 LDG.E R20, desc[UR6][R14.64+0xc8] ;  /* 0x0000c8060e142981 */ /* 0x000ee2000c1e1900 */
[----:B------:R-:W-:-:S03]  /*1310*/  LOP3.LUT P0, RZ, R22, 0x8000, RZ, 0xc0, !PT ;  /* 0x0000800016ff7812 */ /* 0x000fc6000780c0ff */
[----:B------:R-:W3:Y:S01]  /*1320*/  @P2 LDG.E R22, desc[UR6][R14.64+0xd0] ;  /* 0x0000d0060e162981 */ /* 0x000ee2000c1e1900 */
[----:B----4-:R-:W-:-:S03]  /*1330*/  @P1 LOP3.LUT R4, R4, R19, RZ, 0x3c, !PT ;  /* 0x0000001304041212 */ /* 0x010fc600078e3cff */
[----:B------:R-:W4:Y:S01]  /*1340*/  @P3 LDG.E R19, desc[UR6][R14.64+0xe0] ;  /* 0x0000e0060e133981 */ /* 0x000f22000c1e1900 */
[----:B--2---:R-:W-:-:S03]  /*1350*/  @P1 LOP3.LUT R3, R3, R24, RZ, 0x3c, !PT ;  /* 0x0000001803031212 */ /* 0x004fc600078e3cff */
[----:B------:R-:W2:Y:S01]  /*1360*/  @P3 LDG.E R24, desc[UR6][R14.64+0xdc] ;  /* 0x0000dc060e183981 */ /* 0x000ea2000c1e1900 */
[----:B---3--:R-:W-:Y:S02]  /*1370*/  @P1 LOP3.LUT R7, R7, R26, RZ, 0x3c, !PT ;  /* 0x0000001a07071212 */ /* 0x008fe400078e3cff */
[----:B------:R-:W-:Y:S01]  /*1380*/  @P2 LOP3.LUT R6, R6, R23, RZ, 0x3c, !PT ;  /* 0x0000001706062212 */ /* 0x000fe200078e3cff */
[----:B------:R-:W3:Y:S04]  /*1390*/  @P0 LDG.E R26, desc[UR6][R14.64+0x13c] ;  /* 0x00013c060e1a0981 */ /* 0x000ee8000c1e1900 */
[----:B------:R-:W3:Y:S01]  /*13a0*/  @P3 LDG.E R23, desc[UR6][R14.64+0xe8] ;  /* 0x0000e8060e173981 */ /* 0x000ee2000c1e1900 */
[----:B------:R-:W-:-:S03]  /*13b0*/  @P2 LOP3.LUT R3, R3, R20, RZ, 0x3c, !PT ;  /* 0x0000001403032212 */ /* 0x000fc600078e3cff */
[----:B------:R-:W3:Y:S01]  /*13c0*/  @P3 LDG.E R20, desc[UR6][R14.64+0xe4] ;  /* 0x0000e4060e143981 */ /* 0x000ee2000c1e1900 */
[----:B------:R-:W-:Y:S02]  /*13d0*/  @P2 LOP3.LUT R7, R7, R22, RZ, 0x3c, !PT ;  /* 0x0000001607072212 */ /* 0x000fe400078e3cff */
[----:B------:R-:W-:Y:S01]  /*13e0*/  @P2 LOP3.LUT R4, R4, R25, RZ, 0x3c, !PT ;  /* 0x0000001904042212 */ /* 0x000fe200078e3cff */
[----:B------:R-:W3:Y:S04]  /*13f0*/  @P4 LDG.E R22, desc[UR6][R14.64+0xf0] ;  /* 0x0000f0060e164981 */ /* 0x000ee8000c1e1900 */
        /* <DEDUP_REMOVED lines=29> */
[----:B------:R-:W-:-:S04]  /*15d0*/  UIADD3 UR4, UPT, UPT, UR4, 0x10, URZ ;  /* 0x0000001004047890 */ /* 0x000fc8000fffe0ff */
[----:B------:R-:W-:Y:S01]  /*15e0*/  UISETP.NE.AND UP0, UPT, UR4, 0x20, UPT ;  /* 0x000000200400788c */ /* 0x000fe2000bf05270 */
[----:B------:R-:W-:Y:S02]  /*15f0*/  @P6 LOP3.LUT R5, R5, R28, RZ, 0x3c, !PT ;  /* 0x0000001c05056212 */ /* 0x000fe400078e3cff */
[----:B---3--:R-:W-:Y:S02]  /*1600*/  @P0 LOP3.LUT R6, R6, R23, RZ, 0x3c, !PT ;  /* 0x0000001706060212 */ /* 0x008fe400078e3cff */
[----:B------:R-:W-:Y:S02]  /*1610*/  @P6 LOP3.LUT R7, R7, R20, RZ, 0x3c, !PT ;  /* 0x0000001407076212 */ /* 0x000fe400078e3cff */
[----:B------:R-:W-:Y:S02]  /*1620*/  @P0 LOP3.LUT R5, R5, R26, RZ, 0x3c, !PT ;  /* 0x0000001a05050212 */ /* 0x000fe400078e3cff */
[----:B------:R-:W-:Y:S02]  /*1630*/  @P0 LOP3.LUT R3, R3, R22, RZ, 0x3c, !PT ;  /* 0x0000001603030212 */ /* 0x000fe400078e3cff */
[----:B----4-:R-:W-:-:S02]  /*1640*/  @P6 LOP3.LUT R4, R4, R19, RZ, 0x3c, !PT ;  /* 0x0000001304046212 */ /* 0x010fc400078e3cff */
[----:B--2---:R-:W-:Y:S02]  /*1650*/  @P0 LOP3.LUT R7, R7, R24, RZ, 0x3c, !PT ;  /* 0x0000001807070212 */ /* 0x004fe400078e3cff */
[----:B------:R-:W-:Y:S01]  /*1660*/  @P0 LOP3.LUT R4, R4, R25, RZ, 0x3c, !PT ;  /* 0x0000001904040212 */ /* 0x000fe200078e3cff */
[----:B------:R-:W-:Y:S06]  /*1670*/  BRA.U UP0, `(.L_x_68) ;  /* 0xfffffff5004c7547 */ /* 0x000fec000b83ffff */
[----:B------:R-:W-:-:S05]  /*1680*/  VIADD R16, R16, 0x1 ;  /* 0x0000000110107836 */ /* 0x000fca0000000000 */
[----:B------:R-:W-:-:S13]  /*1690*/  ISETP.NE.AND P0, PT, R16, 0x5, PT ;  /* 0x000000051000780c */ /* 0x000fda0003f05270 */
[----:B------:R-:W-:Y:S05]  /*16a0*/  @P0 BRA `(.L_x_69) ;  /* 0xfffffff400300947 */ /* 0x000fea000383ffff */
[----:B------:R1:W-:Y:S01]  /*16b0*/  STL.64 [R1+0x8], R6 ;  /* 0x0000080601007387 */ /* 0x0003e20000100a00 */
[----:B------:R-:W-:-:S03]  /*16c0*/  ISETP.NE.U32.AND P0, PT, R21, 0x1, PT ;  /* 0x000000011500780c */ /* 0x000fc60003f05070 */
[----:B------:R1:W-:Y:S01]  /*16d0*/  STL.64 [R1+0x10], R4 ;  /* 0x0000100401007387 */ /* 0x0003e20000100a00 */
[----:B------:R-:W-:-:S03]  /*16e0*/  ISETP.NE.AND.EX P0, PT, RZ, RZ, PT, P0 ;  /* 0x000000ffff00720c */ /* 0x000fc60003f05300 */
[----:B------:R1:W-:Y:S10]  /*16f0*/  STL [R1+0x4], R3 ;  /* 0x0000040301007387 */ /* 0x0003f40000100800 */
[----:B-1----:R-:W-:Y:S05]  /*1700*/  @!P0 BRA `(.L_x_67) ;  /* 0x0000001400f48947 */ /* 0x002fea0003800000 */
[----:B------:R-:W-:Y:S01]  /*1710*/  UMOV UR4, URZ ;  /* 0x000000ff00047c82 */ /* 0x000fe20008000000 */
[----:B------:R-:W-:Y:S01]  /*1720*/  IMAD.MOV.U32 R16, RZ, RZ, RZ ;  /* 0x000000ffff107224 */ /* 0x000fe200078e00ff */
[----:B------:R-:W-:Y:S01]  /*1730*/  CS2R R6, SRZ ;  /* 0x0000000000067805 */ /* 0x000fe2000001ff00 */
[----:B------:R-:W-:Y:S02]  /*1740*/  IMAD.MOV.U32 R4, RZ, RZ, RZ ;  /* 0x000000ffff047224 */ /* 0x000fe400078e00ff */
[----:B------:R-:W-:Y:S02]  /*1750*/  IMAD.MOV.U32 R3, RZ, RZ, RZ ;  /* 0x000000ffff037224 */ /* 0x000fe400078e00ff */
[----:B------:R-:W-:-:S07]  /*1760*/  IMAD.U32 R5, RZ, RZ, UR4 ;  /* 0x00000004ff057e24 */ /* 0x000fce000f8e00ff */
.L_x_71:
[----:B------:R-:W-:-:S06]  /*1770*/  IMAD R17, R16, 0x4, R1 ;  /* 0x0000000410117824 */ /* 0x000fcc00078e0201 */
[----:B------:R-:W5:Y:S01]  /*1780*/  LDL R17, [R17+0x4] ;  /* 0x0000040011117983 */ /* 0x000f620000100800 */
[----:B------:R-:W-:Y:S01]  /*1790*/  IMAD.SHL.U32 R18, R16, 0x20, RZ ;  /* 0x0000002010127824 */ /* 0x000fe200078e00ff */
[----:B------:R-:W-:-:S06]  /*17a0*/  UMOV UR4, URZ ;  /* 0x000000ff00047c82 */ /* 0x000fcc0008000000 */
.L_x_70:
        /* <DEDUP_REMOVED lines=178> */
[----:B------:R1:W-:Y:S01]  /*22d0*/  STL [R1+0x4], R3 ;  /* 0x0000040301007387 */ /* 0x0003e20000100800 */
[----:B------:R-:W-:-:S03]  /*22e0*/  ISETP.NE.AND.EX P0, PT, RZ, RZ, PT, P0 ;  /* 0x000000ffff00720c */ /* 0x000fc60003f05300 */
[----:B------:R1:W-:Y:S10]  /*22f0*/  STL.64 [R1+0x10], R4 ;  /* 0x0000100401007387 */ /* 0x0003f40000100a00 */
[----:B------:R-:W-:Y:S05]  /*2300*/  @P0 BRA `(.L_x_67) ;  /* 0x0000000800f40947 */ /* 0x000fea0003800000 */
[----:B------:R-:W-:Y:S01]  /*2310*/  UMOV UR4, URZ ;  /* 0x000000ff00047c82 */ /* 0x000fe20008000000 */
[----:B------:R-:W-:Y:S01]  /*2320*/  IMAD.MOV.U32 R16, RZ, RZ, RZ ;  /* 0x000000ffff107224 */ /* 0x000fe200078e00ff */
[----:B-1----:R-:W-:Y:S01]  /*2330*/  CS2R R6, SRZ ;  /* 0x0000000000067805 */ /* 0x002fe2000001ff00 */
[----:B------:R-:W-:Y:S02]  /*2340*/  IMAD.MOV.U32 R4, RZ, RZ, RZ ;  /* 0x000000ffff047224 */ /* 0x000fe400078e00ff */
[----:B------:R-:W-:Y:S02]  /*2350*/  IMAD.MOV.U32 R3, RZ, RZ, RZ ;  /* 0x000000ffff037224 */ /* 0x000fe400078e00ff */
[----:B------:R-:W-:-:S07]  /*2360*/  IMAD.U32 R5, RZ, RZ, UR4 ;  /* 0x00000004ff057e24 */ /* 0x000fce000f8e00ff */
.L_x_73:
[----:B------:R-:W-:-:S06]  /*2370*/  IMAD R17, R16, 0x4, R1 ;  /* 0x0000000410117824 */ /* 0x000fcc00078e0201 */
[----:B------:R-:W5:Y:S01]  /*2380*/  LDL R17, [R17+0x4] ;  /* 0x0000040011117983 */ /* 0x000f620000100800 */
[----:B------:R-:W-:Y:S01]  /*2390*/  IMAD.SHL.U32 R18, R16, 0x20, RZ ;  /* 0x0000002010127824 */ /* 0x000fe200078e00ff */
[----:B------:R-:W-:-:S06]  /*23a0*/  UMOV UR4, URZ ;  /* 0x000000ff00047c82 */ /* 0x000fcc0008000000 */
.L_x_72:
        /* <DEDUP_REMOVED lines=12> */
[----:B------:R-:W4:Y:S04]  /*2470*/  @!P0 LDG.E R21, desc[UR6][R14.64+0xc] ;  /* 0x00000c060e158981 */ /* 0x000f28000c1e1900 */
[----:B------:R-:W4:Y:S01]  /*2480*/  @P3 LDG.E R25, desc[UR6][R14.64+0x40] ;  /* 0x000040060e193981 */ /* 0x000f22000c1e1900 */
[----:B--2---:R-:W-:-:S03]  /*2490*/  @!P0 LOP3.LUT R5, R5, R20, RZ, 0x3c, !PT ;  /* 0x0000001405058212 */ /* 0x004fc600078e3cff */
[----:B------:R-:W2:Y:S01]  /*24a0*/  @!P0 LDG.E R20, desc[UR6][R14.64] ;  /* 0x000000060e148981 */ /* 0x000ea2000c1e1900 */
[----:B---3--:R-:W-:-:S03]  /*24b0*/  @P1 LOP3.LUT R5, R5, R22, RZ, 0x3c, !PT ;  /* 0x0000001605051212 */ /* 0x008fc600078e3cff */
[----:B------:R-:W3:Y:S01]  /*24c0*/  @!P0 LDG.E R22, desc[UR6][R14.64+0x8] ;  /* 0x000008060e168981 */ /* 0x000ee2000c1e1900 */
[----:B----4-:R-:W-:-:S03]  /*24d0*/  @P2 LOP3.LUT R5, R5, R24, RZ, 0x3c, !PT ;  /* 0x0000001805052212 */ /* 0x010fc600078e3cff */
[----:B------:R-:W4:Y:S01]  /*24e0*/  @P4 LDG.E R24, desc[UR6][R14.64+0x60] ;  /* 0x000060060e184981 */ /* 0x000f22000c1e1900 */
[----:B------:R-:W-:-:S03]  /*24f0*/  @P3 LOP3.LUT R5, R5, R26, RZ, 0x3c, !PT ;  /* 0x0000001a05053212 */ /* 0x000fc600078e3cff */
[----:B------:R-:W4:Y:S01]  /*2500*/  @P5 LDG.E R26, desc[UR6][R14.64+0x74] ;  /* 0x000074060e1a5981 */ /* 0x000f22000c1e1900 */
[----:B------:R-:W-:-:S03]  /*2510*/  @!P0 LOP3.LUT R6, R6, R19, RZ, 0x3c, !PT ;  /* 0x0000001306068212 */ /* 0x000fc600078e3cff */
[----:B------:R-:W4:Y:S01]  /*2520*/  @P1 LDG.E R19, desc[UR6][R14.64+0x18] ;  /* 0x000018060e131981 */ /* 0x000f22000c1e1900 */
[----:B------:R-:W-:-:S03]  /*2530*/  @!P0 LOP3.LUT R4, R4, R21, RZ, 0x3c, !PT ;  /* 0x0000001504048212 */ /* 0x000fc600078e3cff */
[----:B------:R-:W4:Y:S01]  /*2540*/  @P1 LDG.E R21, desc[UR6][R14.64+0x20] ;  /* 0x000020060e151981 */ /* 0x000f22000c1e1900 */
[----:B--2---:R-:W-:-:S03]  /*2550*/  @!P0 LOP3.LUT R3, R3, R20, RZ, 0x3c, !PT ;  /* 0x0000001403038212 */ /* 0x004fc600078e3cff */
[----:B------:R-:W2:Y:S01]  /*2560*/  @P1 LDG.E R20, desc[UR6][R14.64+0x14] ;  /* 0x000014060e141981 */ /* 0x000ea2000c1e1900 */
[----:B---3--:R-:W-:-:S03]  /*2570*/  @!P0 LOP3.LUT R7, R7, R22, RZ, 0x3c, !PT ;  /* 0x0000001607078212 */ /* 0x008fc600078e3cff */
[----:B------:R-:W3:Y:S01]  /*2580*/  @P1 LDG.E R22, desc[UR6][R14.64+0x1c] ;  /* 0x00001c060e161981 */ /* 0x000ee2000c1e1900 */
[----:B----4-:R-:W-:-:S03]  /*2590*/  @P4 LOP3.LUT R5, R5, R24, RZ, 0x3c, !PT ;  /* 0x0000001805054212 */ /* 0x010fc600078e3cff */
        /* <DEDUP_REMOVED lines=36> */
[----:B------:R-:W-:Y:S02]  /*27e0*/  @P5 LOP3.LUT R5, R5, R26, RZ, 0x3c, !PT ;  /* 0x0000001a05055212 */ /* 0x000fe400078e3cff */
[----:B------:R-:W4:Y:S01]  /*27f0*/  @P6 LDG.E R26, desc[UR6][R14.64+0x88] ;  /* 0x000088060e1a6981 */ /* 0x000f22000c1e1900 */
[----:B------:R-:W-:-:S03]  /*2800*/  @P5 LOP3.LUT R6, R6, R19, RZ, 0x3c, !PT ;  /* 0x0000001306065212 */ /* 0x000fc600078e3cff */
[----:B------:R-:W4:Y:S01]  /*2810*/  @P6 LDG.E R19, desc[UR6][R14.64+0x84] ;  /* 0x000084060e136981 */ /* 0x000f22000c1e1900 */
[----:B------:R-:W-:-:S04]  /*2820*/  @P5 LOP3.LUT R4, R4, R21, RZ, 0x3c, !PT ;  /* 0x0000001504045212 */ /* 0x000fc800078e3cff */
        /* <DEDUP_REMOVED lines=10> */
[----:B------:R-:W-:Y:S02]  /*28d0*/  @P6 LOP3.LUT R4, R4, R19, RZ, 0x3c, !PT ;  /* 0x0000001304046212 */ /* 0x000fe400078e3cff */
[----:B------:R-:W-:Y:S02]  /*28e0*/  @P0 LOP3.LUT R6, R6, R21, RZ, 0x3c, !PT ;  /* 0x0000001506060212 */ /* 0x000fe400078e3cff */
[----:B------:R-:W-:Y:S02]  /*28f0*/  @P0 LOP3.LUT R4, R4, R25, RZ, 0x3c, !PT ;  /* 0x0000001904040212 */ /* 0x000fe400078e3cff */
[----:B--2---:R-:W-:Y:S02]  /*2900*/  @P0 LOP3.LUT R3, R3, R20, RZ, 0x3c, !PT ;  /* 0x0000001403030212 */ /* 0x004fe400078e3cff */
[----:B---3--:R-:W-:-:S02]  /*2910*/  @P0 LOP3.LUT R7, R7, R22, RZ, 0x3c, !PT ;  /* 0x0000001607070212 */ /* 0x008fc400078e3cff */
[----:B----4-:R-:W-:Y:S02]  /*2920*/  @P0 LOP3.LUT R5, R5, R24, RZ, 0x3c, !PT ;  /* 0x0000001805050212 */ /* 0x010fe400078e3cff */
[----:B------:R-:W-:-:S13]  /*2930*/  R2P PR, R23.B1, 0x7f ;  /* 0x0000007f17007804 */ /* 0x000fda0000001000 */
[----:B------:R-:W2:Y:S04]  /*2940*/  @P0 LDG.E R24, desc[UR6][R14.64+0xb0] ;  /* 0x0000b0060e180981 */ /* 0x000ea8000c1e1900 */
[----:B------:R-:W3:Y:S04]  /*2950*/  @P0 LDG.E R22, desc[UR6][R14.64+0xa0] ;  /* 0x0000a0060e160981 */ /* 0x000ee8000c1e1900 */
[----:B------:R-:W4:Y:S04]  /*2960*/  @P1 LDG.E R26, desc[UR6][R14.64+0xc4] ;  /* 0x0000c4060e1a1981 */ /* 0x000f28000c1e1900 */
        /* <DEDUP_REMOVED lines=22> */
[----:B------:R-:W-:Y:S02]  /*2ad0*/  LOP3.LUT P0, RZ, R23, 0x8000, RZ, 0xc0, !PT ;  /* 0x0000800017ff7812 */ /* 0x000fe4000780c0ff */
[----:B----4-:R-:W-:Y:S01]  /*2ae0*/  @P5 LOP3.LUT R5, R5, R26, RZ, 0x3c, !PT ;  /* 0x0000001a05055212 */ /* 0x010fe200078e3cff */
[----:B------:R-:W4:Y:S04]  /*2af0*/  @P2 LDG.E R23, desc[UR6][R14.64+0xcc] ;  /* 0x0000cc060e172981 */ /* 0x000f28000c1e1900 */
        /* <DEDUP_REMOVED lines=40> */
[----:B----4-:R-:W-:Y:S01]  /*2d80*/  @P5 LOP3.LUT R6, R6, R23, RZ, 0x3c, !PT ;  /* 0x0000001706065212 */ /* 0x010fe200078e3cff */
[----:B------:R-:W4:Y:S01]  /*2d90*/  @P0 LDG.E R20, desc[UR6][R14.64+0x134] ;  /* 0x000134060e140981 */ /* 0x000f22000c1e1900 */
[----:B------:R-:W-:-:S03]  /*2da0*/  @P5 LOP3.LUT R7, R7, R26, RZ, 0x3c, !PT ;  /* 0x0000001a07075212 */ /* 0x000fc600078e3cff */
[----:B------:R-:W4:Y:S04]  /*2db0*/  @P0 LDG.E R23, desc[UR6][R14.64+0x130] ;  /* 0x000130060e170981 */ /* 0x000f28000c1e1900 */
[----:B------:R-:W4:Y:S01]  /*2dc0*/  @P0 LDG.E R26, desc[UR6][R14.64+0x13c] ;  /* 0x00013c060e1a0981 */ /* 0x000f22000c1e1900 */
[----:B------:R-:W-:-:S04]  /*2dd0*/  UIADD3 UR4, UPT, UPT, UR4, 0x10, URZ ;  /* 0x0000001004047890 */ /* 0x000fc8000fffe0ff */
[----:B------:R-:W-:Y:S01]  /*2de0*/  UISETP.NE.AND UP0, UPT, UR4, 0x20, UPT ;  /* 0x000000200400788c */ /* 0x000fe2000bf05270 */
[----:B------:R-:W-:Y:S02]  /*2df0*/  @P6 LOP3.LUT R6, R6, R19, RZ, 0x3c, !PT ;  /* 0x0000001306066212 */ /* 0x000fe400078e3cff */
[----:B------:R-:W-:-:S04]  /*2e00*/  @P6 LOP3.LUT R4, R4, R21, RZ, 0x3c, !PT ;  /* 0x0000001504046212 */ /* 0x000fc800078e3cff */
[----:B------:R-:W-:Y:S02]  /*2e10*/  @P0 LOP3.LUT R4, R4, R25, RZ, 0x3c, !PT ;  /* 0x0000001904040212 */ /* 0x000fe400078e3cff */
[----:B--2---:R-:W-:Y:S02]  /*2e20*/  @P0 LOP3.LUT R3, R3, R24, RZ, 0x3c, !PT ;  /* 0x0000001803030212 */ /* 0x004fe400078e3cff */
[----:B---3--:R-:W-:-:S04]  /*2e30*/  @P6 LOP3.LUT R7, R7, R22, RZ, 0x3c, !PT ;  /* 0x0000001607076212 */ /* 0x008fc800078e3cff */
[----:B----4-:R-:W-:Y:S02]  /*2e40*/  @P0 LOP3.LUT R7, R7, R20, RZ, 0x3c, !PT ;  /* 0x0000001407070212 */ /* 0x010fe400078e3cff */
[----:B------:R-:W-:Y:S02]  /*2e50*/  @P0 LOP3.LUT R6, R6, R23, RZ, 0x3c, !PT ;  /* 0x0000001706060212 */ /* 0x000fe400078e3cff */
        /* <DEDUP_REMOVED lines=8> */
.L_x_67:
[----:B------:R-:W-:Y:S05]  /*2ee0*/  BSYNC.RECONVERGENT B1 ;  /* 0x0000000000017941 */ /* 0x000fea0003800200 */
.L_x_66:
[C---:B------:R-:W-:Y:S01]  /*2ef0*/  ISETP.GT.U32.AND P0, PT, R11.reuse, 0x3, PT ;  /* 0x000000030b00780c */ /* 0x040fe20003f04070 */
[----:B------:R-:W-:Y:S01]  /*2f00*/  VIADD R10, R10, 0x1 ;  /* 0x000000010a0a7836 */ /* 0x000fe20000000000 */
[--C-:B------:R-:W-:Y:S02]  /*2f10*/  SHF.R.U64 R11, R11, 0x2, R0.reuse ;  /* 0x000000020b0b7819 */ /* 0x100fe40000001200 */
[----:B------:R-:W-:Y:S02]  /*2f20*/  ISETP.GT.U32.AND.EX P0, PT, R0, RZ, PT, P0 ;  /* 0x000000ff0000720c */ /* 0x000fe40003f04100 */
[----:B------:R-:W-:-:S11]  /*2f30*/  SHF.R.U32.HI R0, RZ, 0x2, R0 ;  /* 0x00000002ff007819 */ /* 0x000fd60000011600 */
[----:B------:R-:W-:Y:S05]  /*2f40*/  @P0 BRA `(.L_x_74) ;  /* 0xffffffd800dc0947 */ /* 0x000fea000383ffff */
.L_x_65:
[----:B------:R-:W-:Y:S05]  /*2f50*/  BSYNC.RECONVERGENT B0 ;  /* 0x0000000000007941 */ /* 0x000fea0003800200 */
.L_x_64:
        /* <DEDUP_REMOVED lines=9> */
[----:B------:R-:W-:-:S04]  /*2ff0*/  IMAD R0, R0, -0x6, R5 ;  /* 0xfffffffa00007824 */ /* 0x000fc800078e0205 */
[----:B------:R-:W-:-:S05]  /*3000*/  VIADD R3, R0, 0x31 ;  /* 0x0000003100037836 */ /* 0x000fca0000000000 */
[----:B------:R-:W-:Y:S01]  /*3010*/  STG.E.U8 desc[UR6][R8.64], R3 ;  /* 0x0000000308007986 */ /* 0x000fe2000c101106 */
[----:B------:R-:W-:Y:S05]  /*3020*/  EXIT ;  /* 0x000000000000794d */ /* 0x000fea0003800000 */
.L_x_63:
        /* <DEDUP_REMOVED lines=18> */
.L_x_85:
        /* <DEDUP_REMOVED lines=11> */
.L_x_80:
[----:B------:R-:W-:-:S06]  /*3200*/  IMAD R17, R16, 0x4, R1 ;  /* 0x0000000410117824 */ /* 0x000fcc00078e0201 */
[----:B------:R-:W5:Y:S01]  /*3210*/  LDL R17, [R17+0x4] ;  /* 0x0000040011117983 */ /* 0x000f620000100800 */
[----:B------:R-:W-:Y:S01]  /*3220*/  IMAD.SHL.U32 R18, R16, 0x20, RZ ;  /* 0x0000002010127824 */ /* 0x000fe200078e00ff */
[----:B------:R-:W-:-:S06]  /*3230*/  UMOV UR4, URZ ;  /* 0x000000ff00047c82 */ /* 0x000fcc0008000000 */
.L_x_79:
        /* <DEDUP_REMOVED lines=188> */
.L_x_82:
[----:B------:R-:W-:-:S06]  /*3e00*/  IMAD R17, R16, 0x4, R1 ;  /* 0x0000000410117824 */ /* 0x000fcc00078e0201 */
[----:B------:R-:W5:Y:S01]  /*3e10*/  LDL R17, [R17+0x4] ;  /* 0x0000040011117983 */ /* 0x000f620000100800 */
[----:B------:R-:W-:Y:S01]  /*3e20*/  IMAD.SHL.U32 R18, R16, 0x20, RZ ;  /* 0x0000002010127824 */ /* 0x000fe200078e00ff */
[----:B------:R-:W-:-:S06]  /*3e30*/  UMOV UR4, URZ ;  /* 0x000000ff00047c82 */ /* 0x000fcc0008000000 */
.L_x_81:
        /* <DEDUP_REMOVED lines=188> */
.L_x_84:
[----:B------:R-:W-:-:S06]  /*4a00*/  IMAD R17, R16, 0x4, R1 ;  /* 0x0000000410117824 */ /* 0x000fcc00078e0201 */
[----:B------:R-:W5:Y:S01]  /*4a10*/  LDL R17, [R17+0x4] ;  /* 0x0000040011117983 */ /* 0x000f620000100800 */
[----:B------:R-:W-:Y:S01]  /*4a20*/  IMAD.SHL.U32 R18, R16, 0x20, RZ ;  /* 0x0000002010127824 */ /* 0x000fe200078e00ff */
[----:B------:R-:W-:-:S06]  /*4a30*/  UMOV UR4, URZ ;  /* 0x000000ff00047c82 */ /* 0x000fcc0008000000 */
.L_x_83:
        /* <DEDUP_REMOVED lines=179> */
.L_x_78:
[----:B------:R-:W-:Y:S05]  /*5570*/  BSYNC.RECONVERGENT B1 ;  /* 0x0000000000017941 */ /* 0x000fea0003800200 */
.L_x_77:
[C---:B------:R-:W-:Y:S01]  /*5580*/  ISETP.GT.U32.AND P0, PT, R11.reuse, 0x3, PT ;  /* 0x000000030b00780c */ /* 0x040fe20003f04070 */
[----:B------:R-:W-:Y:S01]  /*5590*/  VIADD R10, R10, 0x1 ;  /* 0x000000010a0a7836 */ /* 0x000fe20000000000 */
[--C-:B------:R-:W-:Y:S02]  /*55a0*/  SHF.R.U64 R11, R11, 0x2, R0.reuse ;  /* 0x000000020b0b7819 */ /* 0x100fe40000001200 */
[----:B------:R-:W-:Y:S02]  /*55b0*/  ISETP.GT.U32.AND.EX P0, PT, R0, RZ, PT, P0 ;  /* 0x000000ff0000720c */ /* 0x000fe40003f04100 */
[----:B------:R-:W-:-:S11]  /*55c0*/  SHF.R.U32.HI R0, RZ, 0x2, R0 ;  /* 0x00000002ff007819 */ /* 0x000fd60000011600 */
[----:B------:R-:W-:Y:S05]  /*55d0*/  @P0 BRA `(.L_x_85) ;  /* 0xffffffd800dc0947 */ /* 0x000fea000383ffff */
.L_x_76:
[----:B------:R-:W-:Y:S05]  /*55e0*/  BSYNC.RECONVERGENT B0 ;  /* 0x0000000000007941 */ /* 0x000fea0003800200 */
.L_x_75:
[----:B------:R-:W-:-:S04]  /*55f0*/  SHF.R.U32.HI R0, RZ, 0x2, R3 ;  /* 0x00000002ff007819 */ /* 0x000fc80000011603 */
[----:B------:R-:W-:Y:S01]  /*5600*/  LOP3.LUT R0, R0, R3, RZ, 0x3c, !PT ;  /* 0x0000000300007212 */ /* 0x000fe200078e3cff */
[----:B012---:R-:W-:-:S04]  /*5610*/  IMAD.SHL.U32 R3, R5, 0x10, RZ ;  /* 0x0000001005037824 */ /* 0x007fc800078e00ff */
[----:B------:R-:W-:-:S05]  /*5620*/  IMAD.SHL.U32 R4, R0, 0x2, RZ ;  /* 0x0000000200047824 */ /* 0x000fca00078e00ff */
[----:B------:R-:W-:-:S04]  /*5630*/  LOP3.LUT R4, R0, R4, R3, 0x96, !PT ;  /* 0x0000000400047212 */ /* 0x000fc800078e9603 */
[----:B------:R-:W-:-:S04]  /*5640*/  LOP3.LUT R5, R4, R5, RZ, 0x3c, !PT ;  /* 0x0000000504057212 */ /* 0x000fc800078e3cff */
[----:B------:R-:W-:-:S04]  /*5650*/  IADD3 R5, PT, PT, R2, 0x1, R5 ;  /* 0x0000000102057810 */ /* 0x000fc80007ffe005 */
[----:B------:R-:W-:-:S05]  /*5660*/  LOP3.LUT R5, R5, 0x3, RZ, 0xc0, !PT ;  /* 0x0000000305057812 */ /* 0x000fca00078ec0ff */
[----:B------:R-:W-:-:S05]  /*5670*/  VIADD R5, R5, 0x31 ;  /* 0x0000003105057836 */ /* 0x000fca0000000000 */
[----:B------:R-:W-:Y:S01]  /*5680*/  STG.E.U8 desc[UR6][R8.64], R5 ;  /* 0x0000000508007986 */ /* 0x000fe2000c101106 */
[----:B------:R-:W-:Y:S05]  /*5690*/  EXIT ;  /* 0x000000000000794d */ /* 0x000fea0003800000 */
.L_x_86:
        /* <DEDUP_REMOVED lines=14> */
.L_x_236:


//--------------------- .text._Z17encontrar_caminosPciPi --------------------------
	.section	.text._Z17encontrar_caminosPciPi,"ax",@progbits
	.align	128
        .global         _Z17encontrar_caminosPciPi
        .type           _Z17encontrar_caminosPciPi,@function
        .size           _Z17encontrar_caminosPciPi,(.L_x_234 - _Z17encontrar_caminosPciPi)
        .other          _Z17encontrar_caminosPciPi,@"STO_CUDA_ENTRY STV_DEFAULT"
_Z17encontrar_caminosPciPi:
.text._Z17encontrar_caminosPciPi:
[----:B------:R-:W0:Y:S01]  /*0000*/  LDC R1, c[0x0][0x37c] ;  /* 0x0000df00ff017b82 */ /* 0x000e220000000800 */
[----:B------:R-:W1:Y:S01]  /*0010*/  LDCU UR5, c[0x0][0x2fc] ;  /* 0x00005f80ff0577ac */ /* 0x000e620008000800 */
[----:B------:R-:W2:Y:S01]  /*0020*/  S2R R27, SR_TID.Y ;  /* 0x00000000001b7919 */ /* 0x000ea20000002200 */
[----:B------:R-:W-:Y:S01]  /*0030*/  MOV R17, 0x78 ;  /* 0x0000007800117802 */ /* 0x000fe20000000f00 */
[----:B0-----:R-:W-:Y:S01]  /*0040*/  VIADD R1, R1, 0xfffffff8 ;  /* 0xfffffff801017836 */ /* 0x001fe20000000000 */
[----:B------:R-:W0:Y:S01]  /*0050*/  LDCU UR6, c[0x0][0x360] ;  /* 0x00006c00ff0677ac */ /* 0x000e220008000800 */
[----:B------:R-:W2:Y:S02]  /*0060*/  S2R R0, SR_TID.X ;  /* 0x0000000000007919 */ /* 0x000ea40000002100 */
[----:B------:R-:W0:Y:S01]  /*0070*/  LDC R2, c[0x0][0x364] ;  /* 0x0000d900ff027b82 */ /* 0x000e220000000800 */
[----:B------:R-:W-:Y:S01]  /*0080*/  IMAD.MOV.U32 R5, RZ, RZ, RZ ;  /* 0x000000ffff057224 */ /* 0x000fe200078e00ff */
[----:B------:R-:W3:Y:S01]  /*0090*/  LDCU UR4, c[0x0][0x2f8] ;  /* 0x00005f00ff0477ac */ /* 0x000ee20008000800 */
[----:B------:R-:W4:Y:S05]  /*00a0*/  LDCU.64 UR36, c[0x0][0x358] ;  /* 0x00006b00ff2477ac */ /* 0x000f2a0008000a00 */
[----:B------:R0:W2:Y:S01]  /*00b0*/  LDC.64 R6, c[0x4][R17] ;  /* 0x0100000011067b82 */ /* 0x0000a20000000a00 */
[----:B---3--:R-:W-:Y:S01]  /*00c0*/  IADD3 R24, P0, PT, R1, UR4, RZ ;  /* 0x0000000401187c10 */ /* 0x008fe2000ff1e0ff */
[----:B0-----:R-:W-:-:S03]  /*00d0*/  IMAD R2, R2, UR6, RZ ;  /* 0x0000000602027c24 */ /* 0x001fc6000f8e02ff */
[----:B------:R-:W-:Y:S01]  /*00e0*/  IADD3 R25, P1, PT, R24, 0x4, RZ ;  /* 0x0000000418197810 */ /* 0x000fe20007f3e0ff */
[----:B-1----:R-:W-:Y:S02]  /*00f0*/  IMAD.X R26, RZ, RZ, UR5, P0 ;  /* 0x00000005ff1a7e24 */ /* 0x002fe400080e06ff */
[----:B------:R-:W-:Y:S02]  /*0100*/  IMAD.SHL.U32 R16, R2, 0x4, RZ ;  /* 0x0000000402107824 */ /* 0x000fe400078e00ff */
[----:B------:R-:W-:Y:S02]  /*0110*/  IMAD.X R28, RZ, RZ, R26, P1 ;  /* 0x000000ffff1c7224 */ /* 0x000fe400008e061a */
[----:B--2---:R-:W-:Y:S02]  /*0120*/  IMAD R27, R27, UR6, R0 ;  /* 0x000000061b1b7c24 */ /* 0x004fe4000f8e0200 */
[----:B----4-:R-:W-:-:S07]  /*0130*/  IMAD.MOV.U32 R4, RZ, RZ, R16 ;  /* 0x000000ffff047224 */ /* 0x010fce00078e0010 */
[----:B------:R-:W-:-:S07]  /*0140*/  LEPC R20, `(.L_x_87) ;  /* 0x000000001014794e */ /* 0x000fce0000000000 */
[----:B------:R-:W-:Y:S05]  /*0150*/  CALL.ABS.NOINC R6 ;  /* 0x0000000006007343 */ /* 0x000fea0003c00000 */
.L_x_87:
[----:B------:R0:W1:Y:S01]  /*0160*/  LDC.64 R6, c[0x4][R17] ;  /* 0x0100000011067b82 */ /* 0x0000620000000a00 */
[----:B------:R-:W-:Y:S02]  /*0170*/  IMAD.MOV.U32 R18, RZ, RZ, R4 ;  /* 0x000000ffff127224 */ /* 0x000fe400078e0004 */
[----:B------:R-:W-:Y:S02]  /*0180*/  IMAD.MOV.U32 R19, RZ, RZ, R5 ;  /* 0x000000ffff137224 */ /* 0x000fe400078e0005 */
[----:B------:R-:W-:Y:S02]  /*0190*/  IMAD.MOV.U32 R4, RZ, RZ, R16 ;  /* 0x000000ffff047224 */ /* 0x000fe400078e0010 */
[----:B------:R-:W-:-:S07]  /*01a0*/  IMAD.MOV.U32 R5, RZ, RZ, RZ ;  /* 0x000000ffff057224 */ /* 0x000fce00078e00ff */
[----:B------:R-:W-:-:S07]  /*01b0*/  LEPC R20, `(.L_x_88) ;  /* 0x000000001014794e */ /* 0x000fce0000000000 */
[----:B01----:R-:W-:Y:S05]  /*01c0*/  CALL.ABS.NOINC R6 ;  /* 0x0000000006007343 */ /* 0x003fea0003c00000 */
.L_x_88:
[----:B------:R-:W-:Y:S01]  /*01d0*/  IMAD.MOV.U32 R6, RZ, RZ, 0x1 ;  /* 0x00000001ff067424 */ /* 0x000fe200078e00ff */
[----:B------:R-:W-:Y:S01]  /*01e0*/  ISETP.NE.U32.AND P1, PT, R18, RZ, PT ;  /* 0x000000ff1200720c */ /* 0x000fe20003f25070 */
[----:B------:R-:W-:Y:S01]  /*01f0*/  IMAD.MOV.U32 R7, RZ, RZ, 0x1 ;  /* 0x00000001ff077424 */ /* 0x000fe200078e00ff */
[----:B------:R-:W-:Y:S01]  /*0200*/  ISETP.NE.U32.AND P0, PT, R4, RZ, PT ;  /* 0x000000ff0400720c */ /* 0x000fe20003f05070 */
[----:B------:R-:W-:Y:S01]  /*0210*/  BSSY.RECONVERGENT B6, `(.L_x_89) ;  /* 0x000000f000067945 */ /* 0x000fe20003800200 */
[----:B------:R-:W-:Y:S01]  /*0220*/  ISETP.NE.AND.EX P1, PT, R19, RZ, PT, P1 ;  /* 0x000000ff1300720c */ /* 0x000fe20003f25310 */
[----:B------:R-:W-:Y:S01]  /*0230*/  IMAD.MOV.U32 R16, RZ, RZ, R4 ;  /* 0x000000ffff107224 */ /* 0x000fe200078e0004 */
[----:B------:R0:W-:Y:S01]  /*0240*/  STL.64 [R1], R6 ;  /* 0x0000000601007387 */ /* 0x0001e20000100a00 */
[----:B------:R-:W-:Y:S01]  /*0250*/  ISETP.NE.AND.EX P0, PT, R5, RZ, PT, P0 ;  /* 0x000000ff0500720c */ /* 0x000fe20003f05300 */
[----:B------:R-:W-:-:S12]  /*0260*/  IMAD.MOV.U32 R17, RZ, RZ, R5 ;  /* 0x000000ffff117224 */ /* 0x000fd800078e0005 */
[----:B0-----:R-:W-:Y:S05]  /*0270*/  @P0 BRA P1, `(.L_x_90) ;  /* 0x0000000000200947 */ /* 0x001fea0000800000 */
        /* <DEDUP_REMOVED lines=8> */
.L_x_90:
[----:B------:R-:W-:Y:S05]  /*0300*/  BSYNC.RECONVERGENT B6 ;  /* 0x0000000000067941 */ /* 0x000fea0003800200 */
.L_x_89:
[----:B------:R-:W-:-:S13]  /*0310*/  ISETP.GE.U32.AND P0, PT, R2, 0x2, PT ;  /* 0x000000020200780c */ /* 0x000fda0003f06070 */
[----:B------:R-:W-:Y:S05]  /*0320*/  @!P0 BRA `(.L_x_91) ;  /* 0x0000000400688947 */ /* 0x000fea0003800000 */
[----:B------:R-:W-:Y:S02]  /*0330*/  VIADD R0, R2, 0xfffffffe ;  /* 0xfffffffe02007836 */ /* 0x000fe40000000000 */
[----:B------:R-:W-:-:S03]  /*0340*/  IMAD.MOV.U32 R3, RZ, RZ, 0x1 ;  /* 0x00000001ff037424 */ /* 0x000fc600078e00ff */
[----:B------:R-:W-:Y:S01]  /*0350*/  ISETP.GE.U32.AND P0, PT, R0, 0x7, PT ;  /* 0x000000070000780c */ /* 0x000fe20003f06070 */
[----:B------:R-:W-:-:S05]  /*0360*/  VIADD R0, R2, 0xffffffff ;  /* 0xffffffff02007836 */ /* 0x000fca0000000000 */
[----:B------:R-:W-:-:S07]  /*0370*/  LOP3.LUT R14, R0, 0x7, RZ, 0xc0, !PT ;  /* 0x00000007000e7812 */ /* 0x000fce00078ec0ff */
[----:B------:R-:W-:Y:S05]  /*0380*/  @!P0 BRA `(.L_x_92) ;  /* 0x00000000009c8947 */ /* 0x000fea0003800000 */
[----:B------:R-:W-:Y:S01]  /*0390*/  LOP3.LUT R3, R0, 0xfffffff8, RZ, 0xc0, !PT ;  /* 0xfffffff800037812 */ /* 0x000fe200078ec0ff */
[----:B------:R-:W-:Y:S01]  /*03a0*/  BSSY.RECONVERGENT B0, `(.L_x_93) ;  /* 0x0000024000007945 */ /* 0x000fe20003800200 */
[----:B------:R-:W-:Y:S01]  /*03b0*/  IADD3 R11, P0, PT, R18, 0x10, RZ ;  /* 0x00000010120b7810 */ /* 0x000fe20007f1e0ff */
[----:B------:R-:W-:Y:S01]  /*03c0*/  IMAD.MOV.U32 R8, RZ, RZ, RZ ;  /* 0x000000ffff087224 */ /* 0x000fe200078e00ff */
[----:B------:R-:W-:Y:S01]  /*03d0*/  IADD3 R9, P1, PT, R16, 0x10, RZ ;  /* 0x0000001010097810 */ /* 0x000fe20007f3e0ff */
[----:B------:R-:W-:Y:S02]  /*03e0*/  IMAD.MOV R3, RZ, RZ, -R3 ;  /* 0x000000ffff037224 */ /* 0x000fe400078e0a03 */
[----:B------:R-:W-:Y:S02]  /*03f0*/  IMAD.X R12, RZ, RZ, R19, P0 ;  /* 0x000000ffff0c7224 */ /* 0x000fe400000e0613 */
[----:B------:R-:W-:-:S08]  /*0400*/  IMAD.X R10, RZ, RZ, R17, P1 ;  /* 0x000000ffff0a7224 */ /* 0x000fd000008e0611 */
.L_x_94:
[----:B0-----:R-:W-:Y:S02]  /*0410*/  IMAD.MOV.U32 R13, RZ, RZ, -0x1 ;  /* 0xffffffffff0d7424 */ /* 0x001fe400078e00ff */
[----:B------:R-:W-:Y:S02]  /*0420*/  IMAD.MOV.U32 R4, RZ, RZ, R11 ;  /* 0x000000ffff047224 */ /* 0x000fe400078e000b */
[----:B------:R-:W-:Y:S02]  /*0430*/  IMAD.MOV.U32 R5, RZ, RZ, R12 ;  /* 0x000000ffff057224 */ /* 0x000fe400078e000c */
[----:B------:R-:W-:Y:S01]  /*0440*/  IMAD.MOV.U32 R6, RZ, RZ, R9 ;  /* 0x000000ffff067224 */ /* 0x000fe200078e0009 */
[----:B------:R-:W-:Y:S01]  /*0450*/  IADD3 R11, P1, PT, R4, 0x20, RZ ;  /* 0x00000020040b7810 */ /* 0x000fe20007f3e0ff */
[----:B------:R-:W-:Y:S01]  /*0460*/  IMAD.MOV.U32 R7, RZ, RZ, R10 ;  /* 0x000000ffff077224 */ /* 0x000fe200078e000a */
[----:B------:R0:W-:Y:S01]  /*0470*/  ST.E desc[UR36][R4.64+-0xc], R13 ;  /* 0xfffff40d04007985 */ /* 0x0001e2000c101924 */
[----:B------:R-:W-:Y:S01]  /*0480*/  VIADD R3, R3, 0x8 ;  /* 0x0000000803037836 */ /* 0x000fe20000000000 */
[----:B------:R-:W-:Y:S01]  /*0490*/  IADD3 R9, P2, PT, R6, 0x20, RZ ;  /* 0x0000002006097810 */ /* 0x000fe20007f5e0ff */
[----:B------:R-:W-:Y:S01]  /*04a0*/  IMAD.X R12, RZ, RZ, R5, P1 ;  /* 0x000000ffff0c7224 */ /* 0x000fe200008e0605 */
[----:B------:R0:W-:Y:S01]  /*04b0*/  ST.E desc[UR36][R6.64+-0xc], R13 ;  /* 0xfffff40d06007985 */ /* 0x0001e2000c101924 */
[----:B------:R-:W-:Y:S01]  /*04c0*/  VIADD R8, R8, 0x8 ;  /* 0x0000000808087836 */ /* 0x000fe20000000000 */
[----:B------:R-:W-:Y:S01]  /*04d0*/  ISETP.NE.AND P0, PT, R3, RZ, PT ;  /* 0x000000ff0300720c */ /* 0x000fe20003f05270 */
[----:B------:R-:W-:Y:S01]  /*04e0*/  IMAD.X R10, RZ, RZ, R7, P2 ;  /* 0x000000ffff0a7224 */ /* 0x000fe200010e0607 */
[----:B------:R0:W-:Y:S04]  /*04f0*/  ST.E desc[UR36][R4.64+-0x8], R13 ;  /* 0xfffff80d04007985 */ /* 0x0001e8000c101924 */
        /* <DEDUP_REMOVED lines=12> */
[----:B------:R0:W-:Y:S01]  /*05c0*/  ST.E desc[UR36][R6.64+0x10], R13 ;  /* 0x0000100d06007985 */ /* 0x0001e2000c101924 */
[----:B------:R-:W-:Y:S05]  /*05d0*/  @P0 BRA `(.L_x_94) ;  /* 0xfffffffc008c0947 */ /* 0x000fea000383ffff */
[----:B------:R-:W-:Y:S05]  /*05e0*/  BSYNC.RECONVERGENT B0 ;  /* 0x0000000000007941 */ /* 0x000fea0003800200 */
.L_x_93:
[----:B------:R-:W-:-:S07]  /*05f0*/  VIADD R3, R8, 0x1 ;  /* 0x0000000108037836 */ /* 0x000fce0000000000 */
.L_x_92:
[----:B------:R-:W-:-:S13]  /*0600*/  ISETP.NE.AND P0, PT, R14, RZ, PT ;  /* 0x000000ff0e00720c */ /* 0x000fda0003f05270 */
[----:B------:R-:W-:Y:S05]  /*0610*/  @!P0 BRA `(.L_x_91) ;  /* 0x0000000000ac8947 */ /* 0x000fea0003800000 */
[----:B------:R-:W-:Y:S02]  /*0620*/  ISETP.GE.U32.AND P0, PT, R14, 0x4, PT ;  /* 0x000000040e00780c */ /* 0x000fe40003f06070 */
[----:B------:R-:W-:-:S04]  /*0630*/  LOP3.LUT R8, R0, 0x3, RZ, 0xc0, !PT ;  /* 0x0000000300087812 */ /* 0x000fc800078ec0ff */
[----:B------:R-:W-:-:S07]  /*0640*/  ISETP.NE.AND P1, PT, R8, RZ, PT ;  /* 0x000000ff0800720c */ /* 0x000fce0003f25270 */
[----:B------:R-:W-:Y:S06]  /*0650*/  @!P0 BRA `(.L_x_95) ;  /* 0x0000000000308947 */ /* 0x000fec0003800000 */
[----:B------:R-:W-:Y:S02]  /*0660*/  IMAD.MOV.U32 R9, RZ, RZ, -0x1 ;  /* 0xffffffffff097424 */ /* 0x000fe400078e00ff */
[----:B0-----:R-:W-:-:S04]  /*0670*/  IMAD.WIDE.U32 R4, R3, 0x4, R18 ;  /* 0x0000000403047825 */ /* 0x001fc800078e0012 */
[C---:B------:R-:W-:Y:S01]  /*0680*/  IMAD.WIDE.U32 R6, R3.reuse, 0x4, R16 ;  /* 0x0000000403067825 */ /* 0x040fe200078e0010 */
[----:B------:R1:W-:Y:S03]  /*0690*/  ST.E desc[UR36][R4.64], R9 ;  /* 0x0000000904007985 */ /* 0x0003e6000c101924 */
[----:B------:R-:W-:Y:S01]  /*06a0*/  VIADD R3, R3, 0x4 ;  /* 0x0000000403037836 */ /* 0x000fe20000000000 */
[----:B------:R1:W-:Y:S04]  /*06b0*/  ST.E desc[UR36][R6.64], R9 ;  /* 0x0000000906007985 */ /* 0x0003e8000c101924 */
[----:B------:R1:W-:Y:S04]  /*06c0*/  ST.E desc[UR36][R4.64+0x4], R9 ;  /* 0x0000040904007985 */ /* 0x0003e8000c101924 */
[----:B------:R1:W-:Y:S04]  /*06d0*/  ST.E desc[UR36][R6.64+0x4], R9 ;  /* 0x0000040906007985 */ /* 0x0003e8000c101924 */
[----:B------:R1:W-:Y:S04]  /*06e0*/  ST.E desc[UR36][R4.64+0x8], R9 ;  /* 0x0000080904007985 */ /* 0x0003e8000c101924 */
[----:B------:R1:W-:Y:S04]  /*06f0*/  ST.E desc[UR36][R6.64+0x8], R9 ;  /* 0x0000080906007985 */ /* 0x0003e8000c101924 */
[----:B------:R1:W-:Y:S04]  /*0700*/  ST.E desc[UR36][R4.64+0xc], R9 ;  /* 0x00000c0904007985 */ /* 0x0003e8000c101924 */
[----:B------:R1:W-:Y:S02]  /*0710*/  ST.E desc[UR36][R6.64+0xc], R9 ;  /* 0x00000c0906007985 */ /* 0x0003e4000c101924 */
.L_x_95:
[----:B------:R-:W-:Y:S05]  /*0720*/  @!P1 BRA `(.L_x_91) ;  /* 0x0000000000689947 */ /* 0x000fea0003800000 */
[----:B------:R-:W-:Y:S02]  /*0730*/  ISETP.NE.AND P0, PT, R8, 0x1, PT ;  /* 0x000000010800780c */ /* 0x000fe40003f05270 */
[----:B------:R-:W-:-:S04]  /*0740*/  LOP3.LUT R0, R0, 0x1, RZ, 0xc0, !PT ;  /* 0x0000000100007812 */ /* 0x000fc800078ec0ff */
[----:B------:R-:W-:-:S07]  /*0750*/  ISETP.NE.U32.AND P1, PT, R0, 0x1, PT ;  /* 0x000000010000780c */ /* 0x000fce0003f25070 */
[----:B------:R-:W-:Y:S06]  /*0760*/  @!P0 BRA `(.L_x_96) ;  /* 0x0000000000308947 */ /* 0x000fec0003800000 */
[----:B01----:R-:W-:Y:S02]  /*0770*/  IMAD.MOV.U32 R4, RZ, RZ, R18 ;  /* 0x000000ffff047224 */ /* 0x003fe400078e0012 */
[----:B------:R-:W-:Y:S02]  /*0780*/  IMAD.MOV.U32 R5, RZ, RZ, R19 ;  /* 0x000000ffff057224 */ /* 0x000fe400078e0013 */
[----:B------:R-:W-:Y:S02]  /*0790*/  IMAD.MOV.U32 R6, RZ, RZ, R16 ;  /* 0x000000ffff067224 */ /* 0x000fe400078e0010 */
[----:B------:R-:W-:Y:S02]  /*07a0*/  IMAD.MOV.U32 R7, RZ, RZ, R17 ;  /* 0x000000ffff077224 */ /* 0x000fe400078e0011 */
[----:B------:R-:W-:Y:S02]  /*07b0*/  IMAD.MOV.U32 R9, RZ, RZ, -0x1 ;  /* 0xffffffffff097424 */ /* 0x000fe400078e00ff */
[----:B------:R-:W-:-:S04]  /*07c0*/  IMAD.WIDE.U32 R4, R3, 0x4, R4 ;  /* 0x0000000403047825 */ /* 0x000fc800078e0004 */
[C---:B------:R-:W-:Y:S01]  /*07d0*/  IMAD.WIDE.U32 R6, R3.reuse, 0x4, R6 ;  /* 0x0000000403067825 */ /* 0x040fe200078e0006 */
[----:B------:R2:W-:Y:S03]  /*07e0*/  ST.E desc[UR36][R4.64], R9 ;  /* 0x0000000904007985 */ /* 0x0005e6000c101924 */
[----:B------:R-:W-:Y:S01]  /*07f0*/  VIADD R3, R3, 0x2 ;  /* 0x0000000203037836 */ /* 0x000fe20000000000 */
[----:B------:R2:W-:Y:S04]  /*0800*/  ST.E desc[UR36][R6.64], R9 ;  /* 0x0000000906007985 */ /* 0x0005e8000c101924 */
[----:B------:R2:W-:Y:S04]  /*0810*/  ST.E desc[UR36][R4.64+0x4], R9 ;  /* 0x0000040904007985 */ /* 0x0005e8000c101924 */
[----:B------:R2:W-:Y:S02]  /*0820*/  ST.E desc[UR36][R6.64+0x4], R9 ;  /* 0x0000040906007985 */ /* 0x0005e4000c101924 */
.L_x_96:
[----:B------:R-:W-:Y:S05]  /*0830*/  @P1 BRA `(.L_x_91) ;  /* 0x0000000000241947 */ /* 0x000fea0003800000 */
[----:B012---:R-:W-:Y:S02]  /*0840*/  IMAD.MOV.U32 R4, RZ, RZ, R18 ;  /* 0x000000ffff047224 */ /* 0x007fe400078e0012 */
[----:B------:R-:W-:Y:S02]  /*0850*/  IMAD.MOV.U32 R5, RZ, RZ, R19 ;  /* 0x000000ffff057224 */ /* 0x000fe400078e0013 */
[----:B------:R-:W-:Y:S02]  /*0860*/  IMAD.MOV.U32 R6, RZ, RZ, R16 ;  /* 0x000000ffff067224 */ /* 0x000fe400078e0010 */
[----:B------:R-:W-:Y:S02]  /*0870*/  IMAD.MOV.U32 R7, RZ, RZ, R17 ;  /* 0x000000ffff077224 */ /* 0x000fe400078e0011 */
[----:B------:R-:W-:Y:S02]  /*0880*/  IMAD.MOV.U32 R9, RZ, RZ, -0x1 ;  /* 0xffffffffff097424 */ /* 0x000fe400078e00ff */
[----:B------:R-:W-:-:S04]  /*0890*/  IMAD.WIDE.U32 R4, R3, 0x4, R4 ;  /* 0x0000000403047825 */ /* 0x000fc800078e0004 */
[----:B------:R-:W-:Y:S01]  /*08a0*/  IMAD.WIDE.U32 R6, R3, 0x4, R6 ;  /* 0x0000000403067825 */ /* 0x000fe200078e0006 */
[----:B------:R3:W-:Y:S04]  /*08b0*/  ST.E desc[UR36][R4.64], R9 ;  /* 0x0000000904007985 */ /* 0x0007e8000c101924 */
[----:B------:R3:W-:Y:S02]  /*08c0*/  ST.E desc[UR36][R6.64], R9 ;  /* 0x0000000906007985 */ /* 0x0007e4000c101924 */
.L_x_91:
[----:B------:R-:W4:Y:S01]  /*08d0*/  LDCU UR4, c[0x0][0x388] ;  /* 0x00007100ff0477ac */ /* 0x000f220008000800 */
[----:B0123--:R-:W-:Y:S02]  /*08e0*/  IMAD.MOV.U32 R6, RZ, RZ, R18 ;  /* 0x000000ffff067224 */ /* 0x00ffe400078e0012 */
[----:B------:R-:W-:Y:S01]  /*08f0*/  IMAD.MOV.U32 R7, RZ, RZ, R19 ;  /* 0x000000ffff077224 */ /* 0x000fe200078e0013 */
[----:B------:R-:W4:Y:S04]  /*0900*/  LDCU.64 UR6, c[0x0][0x380] ;  /* 0x00007000ff0677ac */ /* 0x000f280008000a00 */
[----:B------:R0:W-:Y:S02]  /*0910*/  ST.E desc[UR36][R6.64], R27 ;  /* 0x0000001b06007985 */ /* 0x0001e4000c101924 */
[----:B0-----:R-:W-:Y:S01]  /*0920*/  IMAD.MOV.U32 R6, RZ, RZ, R16 ;  /* 0x000000ffff067224 */ /* 0x001fe200078e0010 */
[----:B----4-:R-:W-:-:S02]  /*0930*/  UIADD3 UR5, UP0, UPT, UR4, UR6, URZ ;  /* 0x0000000604057290 */ /* 0x010fc4000ff1e0ff */
[----:B------:R-:W-:Y:S01]  /*0940*/  IADD3 R22, P0, PT, R27, UR6, RZ ;  /* 0x000000061b167c10 */ /* 0x000fe2000ff1e0ff */
[----:B------:R-:W-:Y:S01]  /*0950*/  IMAD.MOV.U32 R7, RZ, RZ, R17 ;  /* 0x000000ffff077224 */ /* 0x000fe200078e0011 */
[----:B------:R-:W-:Y:S02]  /*0960*/  ULEA.HI.X.SX32 UR4, UR4, UR7, 0x1, UP0 ;  /* 0x0000000704047291 */ /* 0x000fe400080f0eff */
[----:B------:R-:W-:Y:S02]  /*0970*/  IMAD.U32 R4, RZ, RZ, UR5 ;  /* 0x00000005ff047e24 */ /* 0x000fe4000f8e00ff */
[----:B------:R0:W-:Y:S01]  /*0980*/  ST.E desc[UR36][R6.64], R27 ;  /* 0x0000001b06007985 */ /* 0x0001e2000c101924 */
[----:B------:R-:W-:Y:S02]  /*0990*/  IMAD.X R23, RZ, RZ, UR7, P0 ;  /* 0x00000007ff177e24 */ /* 0x000fe400080e06ff */
[----:B------:R-:W-:-:S03]  /*09a0*/  IMAD.U32 R5, RZ, RZ, UR4 ;  /* 0x00000004ff057e24 */ /* 0x000fc6000f8e00ff */
[----:B------:R-:W2:Y:S04]  /*09b0*/  LDG.E.U8 R3, desc[UR36][R22.64] ;  /* 0x0000002416037981 */ /* 0x000ea8000c1e1100 */
[----:B------:R-:W2:Y:S02]  /*09c0*/  LDG.E.U8 R4, desc[UR36][R4.64] ;  /* 0x0000002404047981 */ /* 0x000ea4000c1e1100 */
[----:B--2---:R-:W-:-:S13]  /*09d0*/  ISETP.NE.AND P0, PT, R4, R3, PT ;  /* 0x000000030400720c */ /* 0x004fda0003f05270 */
[----:B0-----:R-:W-:Y:S05]  /*09e0*/  @P0 BRA `(.L_x_97) ;  /* 0x0000000000440947 */ /* 0x001fea0003800000 */
[----:B------:R-:W0:Y:S01]  /*09f0*/  LDCU.64 UR4, c[0x0][0x380] ;  /* 0x00007000ff0477ac */ /* 0x000e220008000a00 */
[----:B------:R-:W-:Y:S01]  /*0a00*/  IMAD.MOV.U32 R6, RZ, RZ, R27 ;  /* 0x000000ffff067224 */ /* 0x000fe200078e001b */
[----:B------:R-:W-:Y:S01]  /*0a10*/  MOV R20, 0xb00 ;  /* 0x00000b0000147802 */ /* 0x000fe20000000f00 */
[----:B------:R-:W-:Y:S01]  /*0a20*/  IMAD.MOV.U32 R10, RZ, RZ, R24 ;  /* 0x000000ffff0a7224 */ /* 0x000fe200078e0018 */
[----:B------:R-:W1:Y:S01]  /*0a30*/  LDCU UR6, c[0x0][0x388] ;  /* 0x00007100ff0677ac */ /* 0x000e620008000800 */
[----:B------:R-:W-:Y:S02]  /*0a40*/  IMAD.MOV.U32 R11, RZ, RZ, R26 ;  /* 0x000000ffff0b7224 */ /* 0x000fe400078e001a */
[----:B------:R-:W-:Y:S02]  /*0a50*/  IMAD.MOV.U32 R14, RZ, RZ, R25 ;  /* 0x000000ffff0e7224 */ /* 0x000fe400078e0019 */
[----:B------:R-:W-:Y:S02]  /*0a60*/  IMAD.MOV.U32 R15, RZ, RZ, R28 ;  /* 0x000000ffff0f7224 */ /* 0x000fe400078e001c */
[----:B------:R-:W-:-:S02]  /*0a70*/  IMAD.MOV.U32 R8, RZ, RZ, R16 ;  /* 0x000000ffff087224 */ /* 0x000fc400078e0010 */
[----:B------:R-:W-:Y:S02]  /*0a80*/  IMAD.MOV.U32 R9, RZ, RZ, R17 ;  /* 0x000000ffff097224 */ /* 0x000fe400078e0011 */
[----:B------:R-:W-:Y:S02]  /*0a90*/  IMAD.MOV.U32 R12, RZ, RZ, R18 ;  /* 0x000000ffff0c7224 */ /* 0x000fe400078e0012 */
[----:B------:R-:W-:Y:S02]  /*0aa0*/  IMAD.MOV.U32 R13, RZ, RZ, R19 ;  /* 0x000000ffff0d7224 */ /* 0x000fe400078e0013 */
[----:B0-----:R-:W-:Y:S02]  /*0ab0*/  IMAD.U32 R4, RZ, RZ, UR4 ;  /* 0x00000004ff047e24 */ /* 0x001fe4000f8e00ff */
[----:B------:R-:W-:Y:S02]  /*0ac0*/  IMAD.U32 R5, RZ, RZ, UR5 ;  /* 0x00000005ff057e24 */ /* 0x000fe4000f8e00ff */
[----:B-1----:R-:W-:-:S02]  /*0ad0*/  IMAD.U32 R7, RZ, RZ, UR6 ;  /* 0x00000006ff077e24 */ /* 0x002fc4000f8e00ff */
[----:B------:R-:W-:-:S07]  /*0ae0*/  IMAD.MOV.U32 R21, RZ, RZ, 0x0 ;  /* 0x00000000ff157424 */ /* 0x000fce00078e00ff */
[----:B------:R-:W-:Y:S05]  /*0af0*/  CALL.REL.NOINC `($_Z17encontrar_caminosPciPi$_Z13buscar_caminoPciiPiS0_S0_S0_) ;  /* 0x0000001800d87944 */ /* 0x000fea0003c00000 */
.L_x_97:
[----:B------:R-:W-:Y:S05]  /*0b00*/  WARPSYNC.ALL ;  /* 0x0000000000007948 */ /* 0x000fea0003800000 */
[----:B------:R-:W-:Y:S01]  /*0b10*/  BAR.SYNC.DEFER_BLOCKING 0x0 ;  /* 0x0000000000007b1d */ /* 0x000fe20000010000 */
[C---:B------:R-:W-:Y:S01]  /*0b20*/  ISETP.GE.U32.AND P0, PT, R2.reuse, 0x10, PT ;  /* 0x000000100200780c */ /* 0x040fe20003f06070 */
[----:B------:R-:W-:Y:S01]  /*0b30*/  IMAD.MOV.U32 R0, RZ, RZ, RZ ;  /* 0x000000ffff007224 */ /* 0x000fe200078e00ff */
[----:B------:R-:W-:Y:S02]  /*0b40*/  PLOP3.LUT P1, PT, PT, PT, PT, 0x80, 0x8 ;  /* 0x000000000008781c */ /* 0x000fe40003f2f070 */
[----:B------:R-:W-:-:S09]  /*0b50*/  LOP3.LUT R8, R2, 0xf, RZ, 0xc0, !PT ;  /* 0x0000000f02087812 */ /* 0x000fd200078ec0ff */
[----:B------:R-:W-:Y:S05]  /*0b60*/  @!P0 BRA `(.L_x_98) ;  /* 0x0000000400008947 */ /* 0x000fea0003800000 */
[----:B------:R-:W0:Y:S01]  /*0b70*/  LDC R7, c[0x0][0x388] ;  /* 0x0000e200ff077b82 */ /* 0x000e220000000800 */
[----:B------:R-:W-:Y:S02]  /*0b80*/  IADD3 R4, P0, PT, R18, 0x20, RZ ;  /* 0x0000002012047810 */ /* 0x000fe40007f1e0ff */
[C---:B------:R-:W-:Y:S02]  /*0b90*/  LOP3.LUT R3, R2.reuse, 0xfffffff0, RZ, 0xc0, !PT ;  /* 0xfffffff002037812 */ /* 0x040fe400078ec0ff */
[----:B------:R-:W-:Y:S01]  /*0ba0*/  PLOP3.LUT P1, PT, PT, PT, PT, 0x80, 0x8 ;  /* 0x000000000008781c */ /* 0x000fe20003f2f070 */
[----:B------:R-:W-:Y:S01]  /*0bb0*/  IMAD.X R5, RZ, RZ, R19, P0 ;  /* 0x000000ffff057224 */ /* 0x000fe200000e0613 */
[----:B------:R-:W-:Y:S01]  /*0bc0*/  LOP3.LUT R0, R2, 0x3ffff0, RZ, 0xc0, !PT ;  /* 0x003ffff002007812 */ /* 0x000fe200078ec0ff */
[----:B------:R-:W-:-:S10]  /*0bd0*/  IMAD.MOV R3, RZ, RZ, -R3 ;  /* 0x000000ffff037224 */ /* 0x000fd400078e0a03 */
.L_x_101:
[----:B------:R-:W-:Y:S01]  /*0be0*/  VIADD R3, R3, 0x10 ;  /* 0x0000001003037836 */ /* 0x000fe20000000000 */
[----:B------:R-:W-:Y:S01]  /*0bf0*/  BSSY.RECONVERGENT B0, `(.L_x_99) ;  /* 0x0000033000007945 */ /* 0x000fe20003800200 */
[----:B------:R-:W-:-:S03]  /*0c00*/  PLOP3.LUT P0, PT, PT, PT, PT, 0x80, 0x8 ;  /* 0x000000000008781c */ /* 0x000fc60003f0f070 */
[----:B------:R-:W-:Y:S01]  /*0c10*/  ISETP.NE.AND P2, PT, R3, RZ, PT ;  /* 0x000000ff0300720c */ /* 0x000fe20003f45270 */
[----:B------:R-:W-:-:S12]  /*0c20*/  @!P1 BRA `(.L_x_100) ;  /* 0x0000000000bc9947 */ /* 0x000fd80003800000 */
[----:B------:R-:W0:Y:S02]  /*0c30*/  LD.E R6, desc[UR36][R4.64+-0x20] ;  /* 0xffffe02404067980 */ /* 0x000e24000c101900 */
[----:B0-----:R-:W-:-:S13]  /*0c40*/  ISETP.NE.AND P1, PT, R6, R7, PT ;  /* 0x000000070600720c */ /* 0x001fda0003f25270 */
[----:B------:R-:W-:Y:S05]  /*0c50*/  @!P1 BRA `(.L_x_100) ;  /* 0x0000000000b09947 */ /* 0x000fea0003800000 */
[----:B------:R-:W2:Y:S02]  /*0c60*/  LD.E R6, desc[UR36][R4.64+-0x1c] ;  /* 0xffffe42404067980 */ /* 0x000ea4000c101900 */
[----:B--2---:R-:W-:-:S13]  /*0c70*/  ISETP.NE.AND P1, PT, R6, R7, PT ;  /* 0x000000070600720c */ /* 0x004fda0003f25270 */
        /* <DEDUP_REMOVED lines=41> */
[----:B--2---:R-:W-:-:S13]  /*0f10*/  ISETP.EQ.AND P0, PT, R6, R7, PT ;  /* 0x000000070600720c */ /* 0x004fda0003f02270 */
.L_x_100:
[----:B------:R-:W-:Y:S05]  /*0f20*/  BSYNC.RECONVERGENT B0 ;  /* 0x0000000000007941 */ /* 0x000fea0003800200 */
.L_x_99:
[----:B------:R-:W-:Y:S02]  /*0f30*/  IADD3 R4, P3, PT, R4, 0x40, RZ ;  /* 0x0000004004047810 */ /* 0x000fe40007f7e0ff */
[----:B------:R-:W-:-:S03]  /*0f40*/  PLOP3.LUT P1, PT, P0, PT, PT, 0x8, 0x80 ;  /* 0x000000000080781c */ /* 0x000fc6000072e170 */
[----:B------:R-:W-:Y:S01]  /*0f50*/  IMAD.X R5, RZ, RZ, R5, P3 ;  /* 0x000000ffff057224 */ /* 0x000fe200018e0605 */
[----:B------:R-:W-:Y:S09]  /*0f60*/  @P2 BRA `(.L_x_101) ;  /* 0xfffffffc001c2947 */ /* 0x000ff2000383ffff */
.L_x_98:
[----:B------:R-:W-:-:S13]  /*0f70*/  ISETP.NE.AND P2, PT, R8, RZ, PT ;  /* 0x000000ff0800720c */ /* 0x000fda0003f45270 */
[----:B------:R-:W-:Y:S05]  /*0f80*/  @!P2 BRA `(.L_x_102) ;  /* 0x000000040034a947 */ /* 0x000fea0003800000 */
[----:B------:R-:W-:Y:S02]  /*0f90*/  ISETP.GE.U32.AND P2, PT, R8, 0x8, PT ;  /* 0x000000080800780c */ /* 0x000fe40003f46070 */
[----:B0-----:R-:W-:-:S11]  /*0fa0*/  LOP3.LUT R7, R2, 0x7, RZ, 0xc0, !PT ;  /* 0x0000000702077812 */ /* 0x001fd600078ec0ff */
[----:B------:R-:W-:Y:S05]  /*0fb0*/  @!P2 BRA `(.L_x_103) ;  /* 0x000000000084a947 */ /* 0x000fea0003800000 */
[----:B------:R-:W-:Y:S01]  /*0fc0*/  BSSY.RECONVERGENT B0, `(.L_x_104) ;  /* 0x000001e000007945 */ /* 0x000fe20003800200 */
[----:B------:R-:W-:-:S03]  /*0fd0*/  PLOP3.LUT P0, PT, PT, PT, PT, 0x80, 0x8 ;  /* 0x000000000008781c */ /* 0x000fc60003f0f070 */
[----:B------:R-:W-:Y:S10]  /*0fe0*/  @!P1 BRA `(.L_x_105) ;  /* 0x00000000006c9947 */ /* 0x000ff40003800000 */
[----:B------:R-:W-:Y:S01]  /*0ff0*/  IMAD.MOV.U32 R4, RZ, RZ, R18 ;  /* 0x000000ffff047224 */ /* 0x000fe200078e0012 */
[----:B------:R-:W0:Y:S01]  /*1000*/  LDC R6, c[0x0][0x388] ;  /* 0x0000e200ff067b82 */ /* 0x000e220000000800 */
[----:B------:R-:W-:Y:S02]  /*1010*/  IMAD.MOV.U32 R5, RZ, RZ, R19 ;  /* 0x000000ffff057224 */ /* 0x000fe400078e0013 */
[----:B------:R-:W-:-:S05]  /*1020*/  IMAD.WIDE.U32 R4, R0, 0x4, R4 ;  /* 0x0000000400047825 */ /* 0x000fca00078e0004 */
        /* <DEDUP_REMOVED lines=23> */
.L_x_105:
[----:B------:R-:W-:Y:S05]  /*11a0*/  BSYNC.RECONVERGENT B0 ;  /* 0x0000000000007941 */ /* 0x000fea0003800200 */
.L_x_104:
[----:B------:R-:W-:Y:S01]  /*11b0*/  PLOP3.LUT P1, PT, P0, PT, PT, 0x8, 0x80 ;  /* 0x000000000080781c */ /* 0x000fe2000072e170 */
[----:B------:R-:W-:-:S12]  /*11c0*/  VIADD R0, R0, 0x8 ;  /* 0x0000000800007836 */ /* 0x000fd80000000000 */
.L_x_103:
[----:B------:R-:W-:-:S13]  /*11d0*/  ISETP.NE.AND P2, PT, R7, RZ, PT ;  /* 0x000000ff0700720c */ /* 0x000fda0003f45270 */
[----:B------:R-:W-:Y:S05]  /*11e0*/  @!P2 BRA `(.L_x_102) ;  /* 0x00000000009ca947 */ /* 0x000fea0003800000 */
[----:B------:R-:W-:Y:S02]  /*11f0*/  ISETP.GE.U32.AND P2, PT, R7, 0x4, PT ;  /* 0x000000040700780c */ /* 0x000fe40003f46070 */
[----:B------:R-:W-:-:S11]  /*1200*/  LOP3.LUT R3, R2, 0x3, RZ, 0xc0, !PT ;  /* 0x0000000302037812 */ /* 0x000fd600078ec0ff */
        /* <DEDUP_REMOVED lines=19> */
.L_x_108:
[----:B------:R-:W-:Y:S05]  /*1340*/  BSYNC.RECONVERGENT B0 ;  /* 0x0000000000007941 */ /* 0x000fea0003800200 */
.L_x_107:
[----:B------:R-:W-:Y:S01]  /*1350*/  PLOP3.LUT P1, PT, P0, PT, PT, 0x8, 0x80 ;  /* 0x000000000080781c */ /* 0x000fe2000072e170 */
[----:B------:R-:W-:-:S12]  /*1360*/  VIADD R0, R0, 0x4 ;  /* 0x0000000400007836 */ /* 0x000fd80000000000 */
.L_x_106:
[----:B------:R-:W-:-:S13]  /*1370*/  ISETP.NE.AND P2, PT, R3, RZ, PT ;  /* 0x000000ff0300720c */ /* 0x000fda0003f45270 */
[----:B------:R-:W-:Y:S05]  /*1380*/  @!P2 BRA `(.L_x_102) ;  /* 0x000000000034a947 */ /* 0x000fea0003800000 */
[----:B------:R-:W-:Y:S02]  /*1390*/  IMAD.MOV.U32 R4, RZ, RZ, R18 ;  /* 0x000000ffff047224 */ /* 0x000fe400078e0012 */
[----:B------:R-:W-:Y:S02]  /*13a0*/  IMAD.MOV.U32 R5, RZ, RZ, R19 ;  /* 0x000000ffff057224 */ /* 0x000fe400078e0013 */
[----:B------:R-:W-:Y:S02]  /*13b0*/  IMAD.MOV R3, RZ, RZ, -R3 ;  /* 0x000000ffff037224 */ /* 0x000fe400078e0a03 */
[----:B------:R-:W-:-:S07]  /*13c0*/  IMAD.WIDE.U32 R4, R0, 0x4, R4 ;  /* 0x0000000400047825 */ /* 0x000fce00078e0004 */
.L_x_109:
[----:B------:R0:W2:Y:S01]  /*13d0*/  @P1 LD.E R0, desc[UR36][R4.64] ;  /* 0x0000002404001980 */ /* 0x0000a2000c101900 */
[----:B------:R-:W2:Y:S01]  /*13e0*/  @P1 LDC R7, c[0x0][0x388] ;  /* 0x0000e200ff071b82 */ /* 0x000ea20000000800 */
[----:B------:R-:W-:-:S05]  /*13f0*/  VIADD R3, R3, 0x1 ;  /* 0x0000000103037836 */ /* 0x000fca0000000000 */
[----:B------:R-:W-:Y:S02]  /*1400*/  ISETP.NE.AND P3, PT, R3, RZ, PT ;  /* 0x000000ff0300720c */ /* 0x000fe40003f65270 */
[----:B0-----:R-:W-:-:S05]  /*1410*/  IADD3 R4, P2, PT, R4, 0x4, RZ ;  /* 0x0000000404047810 */ /* 0x001fca0007f5e0ff */
[----:B------:R-:W-:Y:S01]  /*1420*/  IMAD.X R5, RZ, RZ, R5, P2 ;  /* 0x000000ffff057224 */ /* 0x000fe200010e0605 */
[----:B--2---:R-:W-:-:S04]  /*1430*/  ISETP.EQ.OR P0, PT, R0, R7, !P1 ;  /* 0x000000070000720c */ /* 0x004fc80004f02670 */
[----:B------:R-:W-:Y:S01]  /*1440*/  PLOP3.LUT P1, PT, P0, PT, PT, 0x8, 0x80 ;  /* 0x000000000080781c */ /* 0x000fe2000072e170 */
[----:B------:R-:W-:-:S12]  /*1450*/  @P3 BRA `(.L_x_109) ;  /* 0xfffffffc00dc3947 */ /* 0x000fd8000383ffff */
.L_x_102:
[----:B------:R-:W2:Y:S01]  /*1460*/  LDL R0, [R1] ;  /* 0x0000000001007983 */ /* 0x000ea20000100800 */
[----:B------:R-:W-:Y:S01]  /*1470*/  BSSY.RECONVERGENT B0, `(.L_x_110) ;  /* 0x0000105000007945 */ /* 0x000fe20003800200 */
[----:B--2---:R-:W-:-:S13]  /*1480*/  ISETP.LT.OR P0, PT, R0, 0x2, !P0 ;  /* 0x000000020000780c */ /* 0x004fda0004701670 */
[----:B------:R-:W-:Y:S05]  /*1490*/  @P0 BRA `(.L_x_111) ;  /* 0x0000001000080947 */ /* 0x000fea0003800000 */
[C---:B------:R-:W-:Y:S01]  /*14a0*/  ISETP.GE.U32.AND P0, PT, R2.reuse, 0x4, PT ;  /* 0x000000040200780c */ /* 0x040fe20003f06070 */
[----:B------:R-:W-:Y:S01]  /*14b0*/  IMAD.MOV.U32 R3, RZ, RZ, RZ ;  /* 0x000000ffff037224 */ /* 0x000fe200078e00ff */
[----:B------:R-:W-:-:S11]  /*14c0*/  LOP3.LUT R0, R2, 0x3, RZ, 0xc0, !PT ;  /* 0x0000000302007812 */ /* 0x000fd600078ec0ff */
[----:B------:R-:W-:Y:S05]  /*14d0*/  @!P0 BRA `(.L_x_112) ;  /* 0x0000000c00b08947 */ /* 0x000fea0003800000 */
[----:B------:R-:W-:Y:S02]  /*14e0*/  LOP3.LUT R4, R2, 0xfffffffc, RZ, 0xc0, !PT ;  /* 0xfffffffc02047812 */ /* 0x000fe400078ec0ff */
[----:B------:R-:W-:Y:S02]  /*14f0*/  IADD3 R6, P1, PT, R18, 0x8, RZ ;  /* 0x0000000812067810 */ /* 0x000fe40007f3e0ff */
[----:B------:R-:W-:Y:S01]  /*1500*/  LOP3.LUT R3, R2, 0x3ffffc, RZ, 0xc0, !PT ;  /* 0x003ffffc02037812 */ /* 0x000fe200078ec0ff */
[----:B------:R-:W-:Y:S02]  /*1510*/  IMAD.MOV R4, RZ, RZ, -R4 ;  /* 0x000000ffff047224 */ /* 0x000fe400078e0a04 */
[----:B0-----:R-:W-:-:S03]  /*1520*/  IMAD.X R7, RZ, RZ, R19, P1 ;  /* 0x000000ffff077224 */ /* 0x001fc600008e0613 */
[----:B------:R-:W-:-:S13]  /*1530*/  ISETP.GE.AND P0, PT, R4, RZ, PT ;  /* 0x000000ff0400720c */ /* 0x000fda0003f06270 */
[----:B------:R-:W-:Y:S05]  /*1540*/  @P0 BRA `(.L_x_113) ;  /* 0x0000000c000c0947 */ /* 0x000fea0003800000 */
[----:B------:R-:W-:Y:S01]  /*1550*/  IMAD.MOV R2, RZ, RZ, -R4 ;  /* 0x000000ffff027224 */ /* 0x000fe200078e0a04 */
[----:B------:R-:W-:-:S04]  /*1560*/  PLOP3.LUT P0, PT, PT, PT, PT, 0x80, 0x8 ;  /* 0x000000000008781c */ /* 0x000fc80003f0f070 */
[----:B------:R-:W-:-:S13]  /*1570*/  ISETP.GT.AND P1, PT, R2, 0xc, PT ;  /* 0x0000000c0200780c */ /* 0x000fda0003f24270 */
[----:B------:R-:W-:Y:S05]  /*1580*/  @!P1 BRA `(.L_x_114) ;  /* 0x0000000400ec9947 */ /* 0x000fea0003800000 */
[----:B------:R-:W-:-:S13]  /*1590*/  PLOP3.LUT P0, PT, PT, PT, PT, 0x8, 0x80 ;  /* 0x000000000080781c */ /* 0x000fda0003f0e170 */
.L_x_115:
[----:B------:R-:W2:Y:S01]  /*15a0*/  LD.E R2, desc[UR36][R6.64+-0x8] ;  /* 0xfffff82406027980 */ /* 0x000ea2000c101900 */
[----:B------:R-:W-:Y:S01]  /*15b0*/  IMAD.MOV.U32 R5, RZ, RZ, 0x58 ;  /* 0x00000058ff057424 */ /* 0x000fe200078e00ff */
[----:B--2---:R-:W-:-:S13]  /*15c0*/  ISETP.NE.AND P1, PT, R2, -0x1, PT ;  /* 0xffffffff0200780c */ /* 0x004fda0003f25270 */
[----:B------:R-:W0:Y:S02]  /*15d0*/  @P1 LDC.64 R8, c[0x0][0x380] ;  /* 0x0000e000ff081b82 */ /* 0x000e240000000a00 */
[----:B0-----:R-:W-:-:S04]  /*15e0*/  @P1 IADD3 R8, P2, PT, R2, R8, RZ ;  /* 0x0000000802081210 */ /* 0x001fc80007f5e0ff */
[----:B------:R-:W-:Y:S02]  /*15f0*/  @P1 LEA.HI.X.SX32 R9, R2, R9, 0x1, P2 ;  /* 0x0000000902091211 */ /* 0x000fe400010f0eff */
[----:B------:R-:W-:-:S05]  /*1600*/  @P1 PRMT R2, R5, 0x7610, R2 ;  /* 0x0000761005021816 */ /* 0x000fca0000000002 */
[----:B------:R0:W-:Y:S04]  /*1610*/  @P1 STG.E.U8 desc[UR36][R8.64], R2 ;  /* 0x0000000208001986 */ /* 0x0001e8000c101124 */
[----:B------:R-:W2:Y:S01]  /*1620*/  LD.E R5, desc[UR36][R6.64+-0x4] ;  /* 0xfffffc2406057980 */ /* 0x000ea2000c101900 */
[----:B------:R-:W-:Y:S01]  /*1630*/  IMAD.MOV.U32 R12, RZ, RZ, 0x58 ;  /* 0x00000058ff0c7424 */ /* 0x000fe200078e00ff */
[----:B--2---:R-:W-:-:S13]  /*1640*/  ISETP.NE.AND P1, PT, R5, -0x1, PT ;  /* 0xffffffff0500780c */ /* 0x004fda0003f25270 */
[----:B------:R-:W1:Y:S01]  /*1650*/  @P1 LDC.64 R10, c[0x0][0x380] ;  /* 0x0000e000ff0a1b82 */ /* 0x000e620000000a00 */
[----:B0-----:R-:W-:Y:S02]  /*1660*/  @P1 PRMT R9, R12, 0x7610, R9 ;  /* 0x000076100c091816 */ /* 0x001fe40000000009 */
[----:B-1----:R-:W-:-:S04]  /*1670*/  @P1 IADD3 R10, P2, PT, R5, R10, RZ ;  /* 0x0000000a050a1210 */ /* 0x002fc80007f5e0ff */
[----:B------:R-:W-:-:S05]  /*1680*/  @P1 LEA.HI.X.SX32 R11, R5, R11, 0x1, P2 ;  /* 0x0000000b050b1211 */ /* 0x000fca00010f0eff */
[----:B------:R0:W-:Y:S04]  /*1690*/  @P1 STG.E.U8 desc[UR36][R10.64], R9 ;  /* 0x000000090a001986 */ /* 0x0001e8000c101124 */
[----:B------:R-:W2:Y:S01]  /*16a0*/  LD.E R5, desc[UR36][R6.64] ;  /* 0x0000002406057980 */ /* 0x000ea2000c101900 */
[----:B------:R-:W-:Y:S01]  /*16b0*/  IMAD.MOV.U32 R2, RZ, RZ, 0x58 ;  /* 0x00000058ff027424 */ /* 0x000fe200078e00ff */
[----:B--2---:R-:W-:-:S13]  /*16c0*/  ISETP.NE.AND P1, PT, R5, -0x1, PT ;  /* 0xffffffff0500780c */ /* 0x004fda0003f25270 */
[----:B------:R-:W1:Y:S02]  /*16d0*/  @P1 LDC.64 R12, c[0x0][0x380] ;  /* 0x0000e000ff0c1b82 */ /* 0x000e640000000a00 */
[----:B-1----:R-:W-:-:S04]  /*16e0*/  @P1 IADD3 R8, P2, PT, R5, R12, RZ ;  /* 0x0000000c05081210 */ /* 0x002fc80007f5e0ff */
[----:B0-----:R-:W-:Y:S02]  /*16f0*/  @P1 LEA.HI.X.SX32 R9, R5, R13, 0x1, P2 ;  /* 0x0000000d05091211 */ /* 0x001fe400010f0eff */
        /* <DEDUP_REMOVED lines=15> */
[----:B0-----:R-:W-:-:S05]  /*17f0*/  @P1 LEA.HI.X.SX32 R9, R2, R13, 0x1, P2 ;  /* 0x0000000d02091211 */ /* 0x001fca00010f0eff */
        /* <DEDUP_REMOVED lines=9> */
[----:B------:R-:W2:Y:S02]  /*1890*/  LD.E R2, desc[UR36][R6.64+0x10] ;  /* 0x0000102406027980 */ /* 0x000ea4000c101900 */
        /* <DEDUP_REMOVED lines=62> */
[----:B------:R-:W-:Y:S02]  /*1c80*/  IMAD.MOV.U32 R12, RZ, RZ, 0x58 ;  /* 0x00000058ff0c7424 */ /* 0x000fe400078e00ff */
[----:B------:R-:W-:Y:S01]  /*1c90*/  VIADD R4, R4, 0x10 ;  /* 0x0000001004047836 */ /* 0x000fe20000000000 */
[----:B--2---:R-:W-:-:S13]  /*1ca0*/  ISETP.NE.AND P1, PT, R2, -0x1, PT ;  /* 0xffffffff0200780c */ /* 0x004fda0003f25270 */
[----:B------:R-:W1:Y:S02]  /*1cb0*/  @P1 LDC.64 R10, c[0x0][0x380] ;  /* 0x0000e000ff0a1b82 */ /* 0x000e640000000a00 */
[----:B-1----:R-:W-:-:S04]  /*1cc0*/  @P1 IADD3 R10, P2, PT, R2, R10, RZ ;  /* 0x0000000a020a1210 */ /* 0x002fc80007f5e0ff */
[----:B------:R-:W-:Y:S02]  /*1cd0*/  @P1 LEA.HI.X.SX32 R11, R2, R11, 0x1, P2 ;  /* 0x0000000b020b1211 */ /* 0x000fe400010f0eff */
[----:B------:R-:W-:Y:S02]  /*1ce0*/  @P1 PRMT R2, R12, 0x7610, R2 ;  /* 0x000076100c021816 */ /* 0x000fe40000000002 */
[----:B------:R-:W-:-:S03]  /*1cf0*/  IADD3 R6, P2, PT, R6, 0x40, RZ ;  /* 0x0000004006067810 */ /* 0x000fc60007f5e0ff */
[----:B------:R0:W-:Y:S01]  /*1d00*/  @P1 STG.E.U8 desc[UR36][R10.64], R2 ;  /* 0x000000020a001986 */ /* 0x0001e2000c101124 */
[----:B------:R-:W-:Y:S01]  /*1d10*/  ISETP.GE.AND P1, PT, R4, -0xc, PT ;  /* 0xfffffff40400780c */ /* 0x000fe20003f26270 */
[----:B------:R-:W-:-:S12]  /*1d20*/  IMAD.X R7, RZ, RZ, R7, P2 ;  /* 0x000000ffff077224 */ /* 0x000fd800010e0607 */
[----:B0-----:R-:W-:Y:S05]  /*1d30*/  @!P1 BRA `(.L_x_115) ;  /* 0xfffffff800189947 */ /* 0x001fea000383ffff */
.L_x_114:
[----:B------:R-:W-:-:S05]  /*1d40*/  IMAD.MOV R2, RZ, RZ, -R4 ;  /* 0x000000ffff027224 */ /* 0x000fca00078e0a04 */
[----:B------:R-:W-:-:S13]  /*1d50*/  ISETP.GT.AND P1, PT, R2, 0x4, PT ;  /* 0x000000040200780c */ /* 0x000fda0003f24270 */
[----:B------:R-:W-:Y:S05]  /*1d60*/  @!P1 BRA `(.L_x_116) ;  /* 0x0000000000fc9947 */ /* 0x000fea0003800000 */
[----:B------:R-:W2:Y:S01]  /*1d70*/  LD.E R2, desc[UR36][R6.64+-0x8] ;  /* 0xfffff82406027980 */ /* 0x000ea2000c101900 */
[----:B------:R-:W-:Y:S01]  /*1d80*/  IMAD.MOV.U32 R5, RZ, RZ, 0x58 ;  /* 0x00000058ff057424 */ /* 0x000fe200078e00ff */
[----:B--2---:R-:W-:-:S13]  /*1d90*/  ISETP.NE.AND P0, PT, R2, -0x1, PT ;  /* 0xffffffff0200780c */ /* 0x004fda0003f05270 */
[----:B------:R-:W0:Y:S02]  /*1da0*/  @P0 LDC.64 R8, c[0x0][0x380] ;  /* 0x0000e000ff080b82 */ /* 0x000e240000000a00 */
[----:B0-----:R-:W-:-:S04]  /*1db0*/  @P0 IADD3 R8, P1, PT, R2, R8, RZ ;  /* 0x0000000802080210 */ /* 0x001fc80007f3e0ff */
[----:B------:R-:W-:-:S05]  /*1dc0*/  @P0 LEA.HI.X.SX32 R9, R2, R9, 0x1, P1 ;  /* 0x0000000902090211 */ /* 0x000fca00008f0eff */
        /* <DEDUP_REMOVED lines=24> */
[----:B------:R-:W-:-:S05]  /*1f50*/  IADD3 R8, P1, PT, R6, 0x10, RZ ;  /* 0x0000001006087810 */ /* 0x000fca0007f3e0ff */
[----:B0-----:R-:W-:Y:S01]  /*1f60*/  IMAD.X R9, RZ, RZ, R7, P1 ;  /* 0x000000ffff097224 */ /* 0x001fe200008e0607 */
        /* <DEDUP_REMOVED lines=8> */
[----:B------:R-:W1:Y:S02]  /*1ff0*/  @P0 LDC.64 R6, c[0x0][0x380] ;  /* 0x0000e000ff060b82 */ /* 0x000e640000000a00 */
[----:B-1----:R-:W-:-:S04]  /*2000*/  @P0 IADD3 R6, P1, PT, R2, R6, RZ ;  /* 0x0000000602060210 */ /* 0x002fc80007f3e0ff */
[----:B------:R-:W-:-:S05]  /*2010*/  @P0 LEA.HI.X.SX32 R7, R2, R7, 0x1, P1 ;  /* 0x0000000702070211 */ /* 0x000fca00008f0eff */
[----:B------:R1:W-:Y:S04]  /*2020*/  @P0 STG.E.U8 desc[UR36][R6.64], R11 ;  /* 0x0000000b06000986 */ /* 0x0003e8000c101124 */
[----:B------:R-:W2:Y:S02]  /*2030*/  LD.E R2, desc[UR36][R8.64] ;  /* 0x0000002408027980 */ /* 0x000ea4000c101900 */
[----:B--2---:R-:W-:-:S13]  /*2040*/  ISETP.NE.AND P0, PT, R2, -0x1, PT ;  /* 0xffffffff0200780c */ /* 0x004fda0003f05270 */
[----:B0-----:R-:W0:Y:S02]  /*2050*/  @P0 LDC.64 R12, c[0x0][0x380] ;  /* 0x0000e000ff0c0b82 */ /* 0x001e240000000a00 */
[----:B0-----:R-:W-:-:S04]  /*2060*/  @P0 IADD3 R10, P1, PT, R2, R12, RZ ;  /* 0x0000000c020a0210 */ /* 0x001fc80007f3e0ff */
[----:B-1----:R-:W-:-:S05]  /*2070*/  @P0 LEA.HI.X.SX32 R11, R2, R13, 0x1, P1 ;  /* 0x0000000d020b0211 */ /* 0x002fca00008f0eff */
[----:B------:R0:W-:Y:S04]  /*2080*/  @P0 STG.E.U8 desc[UR36][R10.64], R5 ;  /* 0x000000050a000986 */ /* 0x0001e8000c101124 */
[----:B------:R-:W2:Y:S01]  /*2090*/  LD.E R2, desc[UR36][R8.64+0x4] ;  /* 0x0000042408027980 */ /* 0x000ea2000c101900 */
[----:B------:R-:W-:Y:S02]  /*20a0*/  IMAD.MOV.U32 R6, RZ, RZ, 0x58 ;  /* 0x00000058ff067424 */ /* 0x000fe400078e00ff */
[----:B------:R-:W-:-:S04]  /*20b0*/  VIADD R4, R4, 0x4 ;  /* 0x0000000404047836 */ /* 0x000fc80000000000 */
        /* <DEDUP_REMOVED lines=8> */
[----:B------:R-:W-:Y:S01]  /*2140*/  PLOP3.LUT P0, PT, PT, PT, PT, 0x8, 0x80 ;  /* 0x000000000080781c */ /* 0x000fe20003f0e170 */
[----:B------:R-:W-:-:S12]  /*2150*/  IMAD.X R7, RZ, RZ, R9, P1 ;  /* 0x000000ffff077224 */ /* 0x000fd800008e0609 */
.L_x_116:
[----:B------:R-:W-:-:S13]  /*2160*/  ISETP.NE.OR P0, PT, R4, RZ, P0 ;  /* 0x000000ff0400720c */ /* 0x000fda0000705670 */
[----:B------:R-:W-:Y:S05]  /*2170*/  @!P0 BRA `(.L_x_112) ;  /* 0x0000000000888947 */ /* 0x000fea0003800000 */
.L_x_113:
[----:B0-----:R-:W2:Y:S01]  /*2180*/  LD.E R2, desc[UR36][R6.64+-0x8] ;  /* 0xfffff82406027980 */ /* 0x001ea2000c101900 */
        /* <DEDUP_REMOVED lines=24> */
[----:B------:R-:W0:Y:S02]  /*2310*/  @P0 LDC.64 R10, c[0x0][0x380] ;  /* 0x0000e000ff0a0b82 */ /* 0x000e240000000a00 */
[----:B0-----:R-:W-:-:S04]  /*2320*/  @P0 IADD3 R10, P1, PT, R2, R10, RZ ;  /* 0x0000000a020a0210 */ /* 0x001fc80007f3e0ff */
[----:B------:R-:W-:Y:S02]  /*2330*/  @P0 LEA.HI.X.SX32 R11, R2, R11, 0x1, P1 ;  /* 0x0000000b020b0211 */ /* 0x000fe400008f0eff */
[----:B------:R-:W-:Y:S02]  /*2340*/  @P0 PRMT R2, R12, 0x7610, R2 ;  /* 0x000076100c020816 */ /* 0x000fe40000000002 */
[----:B------:R-:W-:-:S03]  /*2350*/  IADD3 R6, P1, PT, R6, 0x10, RZ ;  /* 0x0000001006067810 */ /* 0x000fc60007f3e0ff */
[----:B------:R1:W-:Y:S01]  /*2360*/  @P0 STG.E.U8 desc[UR36][R10.64], R2 ;  /* 0x000000020a000986 */ /* 0x0003e2000c101124 */
[----:B------:R-:W-:Y:S01]  /*2370*/  ISETP.NE.AND P0, PT, R4, RZ, PT ;  /* 0x000000ff0400720c */ /* 0x000fe20003f05270 */
[----:B------:R-:W-:-:S12]  /*2380*/  IMAD.X R7, RZ, RZ, R7, P1 ;  /* 0x000000ffff077224 */ /* 0x000fd800008e0607 */
[----:B-1----:R-:W-:Y:S05]  /*2390*/  @P0 BRA `(.L_x_113) ;  /* 0xfffffffc00780947 */ /* 0x002fea000383ffff */
.L_x_112:
[----:B------:R-:W-:-:S13]  /*23a0*/  ISETP.NE.AND P0, PT, R0, RZ, PT ;  /* 0x000000ff0000720c */ /* 0x000fda0003f05270 */
[----:B------:R-:W-:Y:S05]  /*23b0*/  @!P0 BRA `(.L_x_111) ;  /* 0x0000000000408947 */ /* 0x000fea0003800000 */
[----:B------:R-:W-:Y:S02]  /*23c0*/  IMAD.MOV.U32 R4, RZ, RZ, R18 ;  /* 0x000000ffff047224 */ /* 0x000fe400078e0012 */
[----:B0-----:R-:W-:Y:S02]  /*23d0*/  IMAD.MOV.U32 R5, RZ, RZ, R19 ;  /* 0x000000ffff057224 */ /* 0x001fe400078e0013 */
[----:B------:R-:W-:Y:S02]  /*23e0*/  IMAD.MOV R0, RZ, RZ, -R0 ;  /* 0x000000ffff007224 */ /* 0x000fe400078e0a00 */
[----:B------:R-:W-:-:S07]  /*23f0*/  IMAD.WIDE.U32 R2, R3, 0x4, R4 ;  /* 0x0000000403027825 */ /* 0x000fce00078e0004 */
.L_x_117:
[----:B-1----:R-:W2:Y:S01]  /*2400*/  LD.E R5, desc[UR36][R2.64] ;  /* 0x0000002402057980 */ /* 0x002ea2000c101900 */
[----:B------:R-:W-:Y:S01]  /*2410*/  VIADD R0, R0, 0x1 ;  /* 0x0000000100007836 */ /* 0x000fe20000000000 */
[----:B--2---:R-:W-:-:S13]  /*2420*/  ISETP.NE.AND P0, PT, R5, -0x1, PT ;  /* 0xffffffff0500780c */ /* 0x004fda0003f05270 */
[----:B------:R-:W0:Y:S02]  /*2430*/  @P0 LDC.64 R6, c[0x0][0x380] ;  /* 0x0000e000ff060b82 */ /* 0x000e240000000a00 */
[----:B0-----:R-:W-:Y:S01]  /*2440*/  @P0 IADD3 R4, P1, PT, R5, R6, RZ ;  /* 0x0000000605040210 */ /* 0x001fe20007f3e0ff */
[----:B------:R-:W-:-:S03]  /*2450*/  IMAD.MOV.U32 R6, RZ, RZ, 0x58 ;  /* 0x00000058ff067424 */ /* 0x000fc600078e00ff */
[----:B------:R-:W-:Y:S02]  /*2460*/  @P0 LEA.HI.X.SX32 R5, R5, R7, 0x1, P1 ;  /* 0x0000000705050211 */ /* 0x000fe400008f0eff */
[----:B------:R-:W-:-:S03]  /*2470*/  ISETP.NE.AND P1, PT, R0, RZ, PT ;  /* 0x000000ff0000720c */ /* 0x000fc60003f25270 */
[----:B------:R1:W-:Y:S01]  /*2480*/  @P0 STG.E.U8 desc[UR36][R4.64], R6 ;  /* 0x0000000604000986 */ /* 0x0003e2000c101124 */
[----:B------:R-:W-:-:S05]  /*2490*/  IADD3 R2, P0, PT, R2, 0x4, RZ ;  /* 0x0000000402027810 */ /* 0x000fca0007f1e0ff */
[----:B------:R-:W-:-:S04]  /*24a0*/  IMAD.X R3, RZ, RZ, R3, P0 ;  /* 0x000000ffff037224 */ /* 0x000fc800000e0603 */
[----:B------:R-:W-:Y:S05]  /*24b0*/  @P1 BRA `(.L_x_117) ;  /* 0xfffffffc00d01947 */ /* 0x000fea000383ffff */
.L_x_111:
[----:B------:R-:W-:Y:S05]  /*24c0*/  BSYNC.RECONVERGENT B0 ;  /* 0x0000000000007941 */ /* 0x000fea0003800200 */
.L_x_110:
[----:B------:R-:W-:Y:S06]  /*24d0*/  BAR.SYNC.DEFER_BLOCKING 0x0 ;  /* 0x0000000000007b1d */ /* 0x000fec0000010000 */
[----:B------:R-:W2:Y:S01]  /*24e0*/  LDG.E.U8 R22, desc[UR36][R22.64] ;  /* 0x0000002416167981 */ /* 0x000ea2000c1e1100 */
[----:B0-----:R-:W-:Y:S01]  /*24f0*/  MOV R2, 0x80 ;  /* 0x0000008000027802 */ /* 0x001fe20000000f00 */
[----:B------:R-:W-:Y:S03]  /*2500*/  BSSY.RECONVERGENT B0, `(.L_x_118) ;  /* 0x000000b000007945 */ /* 0x000fe60003800200 */
[----:B-1----:R0:W1:Y:S01]  /*2510*/  LDC.64 R6, c[0x4][R2] ;  /* 0x0100000002067b82 */ /* 0x0020620000000a00 */
[----:B--2---:R-:W-:-:S13]  /*2520*/  ISETP.NE.AND P0, PT, R22, 0x58, PT ;  /* 0x000000581600780c */ /* 0x004fda0003f05270 */
[----:B01----:R-:W-:Y:S05]  /*2530*/  @P0 BRA `(.L_x_119) ;  /* 0x00000000001c0947 */ /* 0x003fea0003800000 */
[----:B------:R-:W0:Y:S01]  /*2540*/  S2R R0, SR_LANEID ;  /* 0x0000000000007919 */ /* 0x000e220000000000 */
[----:B------:R-:W1:Y:S01]  /*2550*/  LDC.64 R4, c[0x0][0x390] ;  /* 0x0000e400ff047b82 */ /* 0x000e620000000a00 */
[----:B------:R-:W-:Y:S02]  /*2560*/  VOTEU.ANY UR4, UPT, PT ;  /* 0x0000000000047886 */ /* 0x000fe400038e0100 */
[----:B------:R-:W-:Y:S02]  /*2570*/  UFLO.U32 UR5, UR4 ;  /* 0x00000004000572bd */ /* 0x000fe400080e0000 */
[----:B------:R-:W1:Y:S04]  /*2580*/  POPC R3, UR4 ;  /* 0x0000000400037d09 */ /* 0x000e680008000000 */
[----:B0-----:R-:W-:-:S13]  /*2590*/  ISETP.EQ.U32.AND P0, PT, R0, UR5, PT ;  /* 0x0000000500007c0c */ /* 0x001fda000bf02070 */
[----:B-1----:R0:W-:Y:S02]  /*25a0*/  @P0 REDG.E.ADD.STRONG.GPU desc[UR36][R4.64], R3 ;  /* 0x000000030400098e */ /* 0x0021e4000c12e124 */
.L_x_119:
[----:B------:R-:W-:Y:S05]  /*25b0*/  BSYNC.RECONVERGENT B0 ;  /* 0x0000000000007941 */ /* 0x000fea0003800200 */
.L_x_118:
[----:B0-----:R-:W-:Y:S02]  /*25c0*/  IMAD.MOV.U32 R4, RZ, RZ, R18 ;  /* 0x000000ffff047224 */ /* 0x001fe400078e0012 */
[----:B------:R-:W-:-:S07]  /*25d0*/  IMAD.MOV.U32 R5, RZ, RZ, R19 ;  /* 0x000000ffff057224 */ /* 0x000fce00078e0013 */
[----:B------:R-:W-:-:S07]  /*25e0*/  LEPC R20, `(.L_x_120) ;  /* 0x000000001014794e */ /* 0x000fce0000000000 */
[----:B------:R-:W-:Y:S05]  /*25f0*/  CALL.ABS.NOINC R6 ;  /* 0x0000000006007343 */ /* 0x000fea0003c00000 */
.L_x_120:
[----:B------:R-:W0:Y:S01]  /*2600*/  LDC.64 R2, c[0x4][R2] ;  /* 0x0100000002027b82 */ /* 0x000e220000000a00 */
[----:B------:R-:W-:Y:S02]  /*2610*/  IMAD.MOV.U32 R4, RZ, RZ, R16 ;  /* 0x000000ffff047224 */ /* 0x000fe400078e0010 */
[----:B------:R-:W-:-:S07]  /*2620*/  IMAD.MOV.U32 R5, RZ, RZ, R17 ;  /* 0x000000ffff057224 */ /* 0x000fce00078e0011 */
[----:B------:R-:W-:-:S07]  /*2630*/  LEPC R20, `(.L_x_121) ;  /* 0x000000001014794e */ /* 0x000fce0000000000 */
[----:B0-----:R-:W-:Y:S05]  /*2640*/  CALL.ABS.NOINC R2 ;  /* 0x0000000002007343 */ /* 0x001fea0003c00000 */
.L_x_121:
[----:B------:R-:W-:Y:S05]  /*2650*/  EXIT ;  /* 0x000000000000794d */ /* 0x000fea0003800000 */
        .type           $_Z17encontrar_caminosPciPi$_Z13buscar_caminoPciiPiS0_S0_S0_,@function
        .size           $_Z17encontrar_caminosPciPi$_Z13buscar_caminoPciiPiS0_S0_S0_,(.L_x_234 - $_Z17encontrar_caminosPciPi$_Z13buscar_caminoPciiPiS0_S0_S0_)
$_Z17encontrar_caminosPciPi$_Z13buscar_caminoPciiPiS0_S0_S0_:
[----:B------:R-:W-:-:S05]  /*2660*/  VIADD R1, R1, 0xffffffa8 ;  /* 0xffffffa801017836 */ /* 0x000fca0000000000 */
[----:B------:R-:W-:Y:S04]  /*2670*/  STL [R1+0x44], R37 ;  /* 0x0000442501007387 */ /* 0x000fe80000100800 */
[----:B------:R-:W-:Y:S04]  /*2680*/  STL [R1+0x40], R36 ;  /* 0x0000402401007387 */ /* 0x000fe80000100800 */
[----:B------:R-:W-:Y:S04]  /*2690*/  STL [R1+0x34], R28 ;  /* 0x0000341c01007387 */ /* 0x000fe80000100800 */
[----:B------:R-:W-:Y:S04]  /*26a0*/  STL [R1+0x18], R21 ;  /* 0x0000181501007387 */ /* 0x000fe80000100800 */
[----:B------:R-:W-:Y:S04]  /*26b0*/  STL [R1+0x14], R20 ;  /* 0x0000141401007387 */ /* 0x000fe80000100800 */
[----:B------:R-:W-:Y:S04]  /*26c0*/  STL [R1+0x8], R17 ;  /* 0x0000081101007387 */ /* 0x000fe80000100800 */
[----:B------:R-:W-:Y:S04]  /*26d0*/  STL [R1+0x4], R16 ;  /* 0x0000041001007387 */ /* 0x000fe80000100800 */
[----:B------:R-:W-:Y:S04]  /*26e0*/  STL [R1], R2 ;  /* 0x0000000201007387 */ /* 0x000fe80000100800 */
[----:B------:R0:W-:Y:S04]  /*26f0*/  STL [R1+0x3c], R30 ;  /* 0x00003c1e01007387 */ /* 0x0001e80000100800 */
[----:B------:R1:W-:Y:S04]  /*2700*/  STL [R1+0x38], R29 ;  /* 0x0000381d01007387 */ /* 0x0003e80000100800 */
[----:B------:R2:W-:Y:S01]  /*2710*/  STL [R1+0x54], R45 ;  /* 0x0000542d01007387 */ /* 0x0005e20000100800 */
[----:B0-----:R-:W0:Y:S05]  /*2720*/  BMOV.32.CLEAR R30, B7 ;  /* 0x00000000071e7355 */ /* 0x001e2a0000100000 */
[----:B-1----:R-:W1:Y:S05]  /*2730*/  BMOV.32.CLEAR R29, B6 ;  /* 0x00000000061d7355 */ /* 0x002e6a0000100000 */
[----:B------:R-:W-:Y:S01]  /*2740*/  BSSY.RECONVERGENT B7, `(.L_x_122) ;  /* 0x0000604000077945 */ /* 0x000fe20003800200 */
[----:B------:R3:W-:Y:S01]  /*2750*/  STL [R1+0x50], R44 ;  /* 0x0000502c01007387 */ /* 0x0007e20000100800 */
[----:B--2---:R-:W-:-:S03]  /*2760*/  IMAD.MOV.U32 R45, RZ, RZ, R13 ;  /* 0x000000ffff2d7224 */ /* 0x004fc600078e000d */
[----:B------:R2:W-:Y:S04]  /*2770*/  STL [R1+0x4c], R39 ;  /* 0x00004c2701007387 */ /* 0x0005e80000100800 */
[----:B------:R4:W-:Y:S01]  /*2780*/  STL [R1+0x48], R38 ;  /* 0x0000482601007387 */ /* 0x0009e20000100800 */
[----:B---3--:R-:W-:-:S03]  /*2790*/  IMAD.MOV.U32 R44, RZ, RZ, R12 ;  /* 0x000000ffff2c7224 */ /* 0x008fc600078e000c */
[----:B------:R3:W-:Y:S01]  /*27a0*/  STL [R1+0x30], R27 ;  /* 0x0000301b01007387 */ /* 0x0007e20000100800 */
[----:B--2---:R-:W-:-:S03]  /*27b0*/  IMAD.MOV.U32 R39, RZ, RZ, R9 ;  /* 0x000000ffff277224 */ /* 0x004fc600078e0009 */
[----:B------:R2:W-:Y:S01]  /*27c0*/  STL [R1+0x2c], R26 ;  /* 0x00002c1a01007387 */ /* 0x0005e20000100800 */
[----:B----4-:R-:W-:-:S03]  /*27d0*/  IMAD.MOV.U32 R38, RZ, RZ, R8 ;  /* 0x000000ffff267224 */ /* 0x010fc600078e0008 */
        /* <DEDUP_REMOVED lines=11> */
[----:B----4-:R-:W-:Y:S02]  /*2890*/  IMAD.MOV.U32 R22, RZ, RZ, R11 ;  /* 0x000000ffff167224 */ /* 0x010fe400078e000b */
[----:B---3--:R-:W-:Y:S02]  /*28a0*/  IMAD.MOV.U32 R19, RZ, RZ, R14 ;  /* 0x000000ffff137224 */ /* 0x008fe400078e000e */
[----:B--2---:R-:W-:Y:S01]  /*28b0*/  IMAD.MOV.U32 R18, RZ, RZ, R15 ;  /* 0x000000ffff127224 */ /* 0x004fe200078e000f */
[----:B------:R-:W2:Y:S01]  /*28c0*/  LDCU UR4, c[0x0][0x2f8] ;  /* 0x00005f00ff0477ac */ /* 0x000ea20008000800 */
[----:B------:R-:W-:Y:S01]  /*28d0*/  ISETP.NE.AND P0, PT, R25, R24, PT ;  /* 0x000000181900720c */ /* 0x000fe20003f05270 */
[----:B--2---:R-:W-:Y:S02]  /*28e0*/  VIADD R0, R19, -UR4 ;  /* 0x8000000413007c36 */ /* 0x004fe40008000000 */
[----:B------:R-:W-:-:S10]  /*28f0*/  VIADD R3, R23, -UR4 ;  /* 0x8000000417037c36 */ /* 0x000fd40008000000 */
[----:B01----:R-:W-:Y:S05]  /*2900*/  @!P0 BRA `(.L_x_123) ;  /* 0x0000005c009c8947 */ /* 0x003fea0003800000 */
[----:B------:R-:W2:Y:S01]  /*2910*/  LDL R7, [R3] ;  /* 0x0000000003077983 */ /* 0x000ea20000100800 */
[----:B------:R-:W0:Y:S01]  /*2920*/  LDC R28, c[0x0][0x360] ;  /* 0x0000d800ff1c7b82 */ /* 0x000e220000000800 */
[C---:B------:R-:W-:Y:S01]  /*2930*/  VIADD R2, R25.reuse, 0x1 ;  /* 0x0000000119027836 */ /* 0x040fe20000000000 */
[----:B------:R-:W1:Y:S01]  /*2940*/  LDCU UR4, c[0x0][0x364] ;  /* 0x00006c80ff0477ac */ /* 0x000e620008000800 */
[----:B------:R-:W-:Y:S01]  /*2950*/  VIADD R16, R25, 0xffffffff ;  /* 0xffffffff19107836 */ /* 0x000fe20000000000 */
[----:B------:R-:W-:Y:S04]  /*2960*/  BSSY.RECONVERGENT B6, `(.L_x_124) ;  /* 0x0000143000067945 */ /* 0x000fe80003800200 */
[----:B------:R-:W-:Y:S01]  /*2970*/  BSSY.RELIABLE B0, `(.L_x_125) ;  /* 0x0000122000007945 */ /* 0x000fe20003800100 */
[----:B------:R-:W-:-:S02]  /*2980*/  IABS R11, R2 ;  /* 0x00000002000b7213 */ /* 0x000fc40000000000 */
[-C--:B0-----:R-:W-:Y:S01]  /*2990*/  IABS R8, R28.reuse ;  /* 0x0000001c00087213 */ /* 0x081fe20000000000 */
[----:B------:R-:W-:Y:S01]  /*29a0*/  IMAD.IADD R17, R28, 0x1, R25 ;  /* 0x000000011c117824 */ /* 0x000fe200078e0219 */
[----:B------:R-:W-:Y:S02]  /*29b0*/  IABS R10, R28 ;  /* 0x0000001c000a7213 */ /* 0x000fe40000000000 */
[----:B------:R-:W0:Y:S08]  /*29c0*/  I2F.RP R6, R8 ;  /* 0x0000000800067306 */ /* 0x000e300000209400 */
[----:B0-----:R-:W0:Y:S02]  /*29d0*/  MUFU.RCP R6, R6 ;  /* 0x0000000600067308 */ /* 0x001e240000001000 */
[----:B0-----:R-:W-:Y:S01]  /*29e0*/  VIADD R4, R6, 0xffffffe ;  /* 0x0ffffffe06047836 */ /* 0x001fe20000000000 */
[----:B------:R-:W-:-:S05]  /*29f0*/  IABS R6, R25 ;  /* 0x0000001900067213 */ /* 0x000fca0000000000 */
[----:B------:R0:W3:Y:S02]  /*2a00*/  F2I.FTZ.U32.TRUNC.NTZ R5, R4 ;  /* 0x0000000400057305 */ /* 0x0000e4000021f000 */
[----:B0-----:R-:W-:Y:S02]  /*2a10*/  IMAD.MOV.U32 R4, RZ, RZ, RZ ;  /* 0x000000ffff047224 */ /* 0x001fe400078e00ff */
[----:B---3--:R-:W-:-:S04]  /*2a20*/  IMAD.MOV R9, RZ, RZ, -R5 ;  /* 0x000000ffff097224 */ /* 0x008fc800078e0a05 */
[----:B------:R-:W-:-:S04]  /*2a30*/  IMAD R9, R9, R8, RZ ;  /* 0x0000000809097224 */ /* 0x000fc800078e02ff */
[----:B------:R-:W-:-:S04]  /*2a40*/  IMAD.HI.U32 R5, R5, R9, R4 ;  /* 0x0000000905057227 */ /* 0x000fc800078e0004 */
[----:B------:R-:W-:Y:S02]  /*2a50*/  IMAD.MOV R9, RZ, RZ, -R10 ;  /* 0x000000ffff097224 */ /* 0x000fe400078e0a0a */
[----:B------:R-:W-:Y:S02]  /*2a60*/  IMAD.MOV.U32 R10, RZ, RZ, R11 ;  /* 0x000000ffff0a7224 */ /* 0x000fe400078e000b */
[----:B------:R-:W-:-:S04]  /*2a70*/  IMAD.HI.U32 R4, R5, R6, RZ ;  /* 0x0000000605047227 */ /* 0x000fc800078e00ff */
[----:B------:R-:W-:-:S04]  /*2a80*/  IMAD.HI.U32 R5, R5, R10, RZ ;  /* 0x0000000a05057227 */ /* 0x000fc800078e00ff */
[-C--:B------:R-:W-:Y:S02]  /*2a90*/  IMAD R6, R4, R9.reuse, R6 ;  /* 0x0000000904067224 */ /* 0x080fe400078e0206 */
[----:B------:R-:W-:Y:S02]  /*2aa0*/  IMAD R9, R5, R9, R10 ;  /* 0x0000000905097224 */ /* 0x000fe400078e020a */
[----:B------:R-:W0:Y:S01]  /*2ab0*/  LDC.64 R4, c[0x0][0x358] ;  /* 0x0000d600ff047b82 */ /* 0x000e220000000a00 */
[C---:B------:R-:W-:Y:S02]  /*2ac0*/  ISETP.GT.U32.AND P0, PT, R8.reuse, R6, PT ;  /* 0x000000060800720c */ /* 0x040fe40003f04070 */
[----:B------:R-:W-:-:S11]  /*2ad0*/  ISETP.GT.U32.AND P1, PT, R8, R9, PT ;  /* 0x000000090800720c */ /* 0x000fd60003f24070 */
[--C-:B------:R-:W-:Y:S01]  /*2ae0*/  @!P0 IMAD.IADD R6, R6, 0x1, -R8.reuse ;  /* 0x0000000106068824 */ /* 0x100fe200078e0a08 */
[----:B------:R-:W-:Y:S01]  /*2af0*/  ISETP.GE.AND P0, PT, R25, RZ, PT ;  /* 0x000000ff1900720c */ /* 0x000fe20003f06270 */
[----:B------:R-:W-:Y:S01]  /*2b00*/  @!P1 IMAD.IADD R9, R9, 0x1, -R8 ;  /* 0x0000000109099824 */ /* 0x000fe200078e0a08 */
[----:B------:R-:W-:Y:S02]  /*2b10*/  ISETP.GE.AND P1, PT, R2, RZ, PT ;  /* 0x000000ff0200720c */ /* 0x000fe40003f26270 */
[C---:B------:R-:W-:Y:S02]  /*2b20*/  ISETP.GT.U32.AND P2, PT, R8.reuse, R6, PT ;  /* 0x000000060800720c */ /* 0x040fe40003f44070 */
[----:B------:R-:W-:-:S11]  /*2b30*/  ISETP.GT.U32.AND P3, PT, R8, R9, PT ;  /* 0x000000090800720c */ /* 0x000fd60003f64070 */
[--C-:B------:R-:W-:Y:S01]  /*2b40*/  @!P2 IMAD.IADD R6, R6, 0x1, -R8.reuse ;  /* 0x000000010606a824 */ /* 0x100fe200078e0a08 */
[----:B------:R-:W-:Y:S01]  /*2b50*/  ISETP.NE.AND P2, PT, R28, RZ, PT ;  /* 0x000000ff1c00720c */ /* 0x000fe20003f45270 */
[----:B------:R-:W-:Y:S02]  /*2b60*/  @!P3 IMAD.IADD R9, R9, 0x1, -R8 ;  /* 0x000000010909b824 */ /* 0x000fe400078e0a08 */
[----:B------:R-:W-:Y:S02]  /*2b70*/  IMAD.MOV.U32 R8, RZ, RZ, R6 ;  /* 0x000000ffff087224 */ /* 0x000fe400078e0006 */
[----:B------:R-:W-:Y:S01]  /*2b80*/  IMAD.MOV.U32 R10, RZ, RZ, R9 ;  /* 0x000000ffff0a7224 */ /* 0x000fe200078e0009 */
[----:B------:R-:W-:Y:S01]  /*2b90*/  LOP3.LUT R9, RZ, R28, RZ, 0x33, !PT ;  /* 0x0000001cff097212 */ /* 0x000fe200078e33ff */
[----:B------:R-:W-:Y:S02]  /*2ba0*/  @!P0 IMAD.MOV R8, RZ, RZ, -R8 ;  /* 0x000000ffff088224 */ /* 0x000fe400078e0a08 */
[----:B------:R-:W-:-:S02]  /*2bb0*/  @!P1 IMAD.MOV R10, RZ, RZ, -R10 ;  /* 0x000000ffff0a9224 */ /* 0x000fc400078e0a0a */
[----:B-1----:R-:W-:Y:S01]  /*2bc0*/  IMAD R6, R28, UR4, RZ ;  /* 0x000000041c067c24 */ /* 0x002fe2000f8e02ff */
[C---:B------:R-:W-:Y:S02]  /*2bd0*/  SEL R8, R9.reuse, R8, !P2 ;  /* 0x0000000809087207 */ /* 0x040fe40005000000 */
[----:B------:R-:W-:Y:S02]  /*2be0*/  SEL R9, R9, R10, !P2 ;  /* 0x0000000a09097207 */ /* 0x000fe40005000000 */
[----:B------:R-:W-:Y:S02]  /*2bf0*/  ISETP.GE.AND P0, PT, R17, R6, PT ;  /* 0x000000061100720c */ /* 0x000fe40003f06270 */
[----:B------:R-:W-:Y:S02]  /*2c00*/  ISETP.NE.AND P1, PT, R8, RZ, PT ;  /* 0x000000ff0800720c */ /* 0x000fe40003f25270 */
[----:B------:R-:W-:Y:S02]  /*2c10*/  ISETP.NE.AND P2, PT, R9, RZ, PT ;  /* 0x000000ff0900720c */ /* 0x000fe40003f45270 */
[----:B------:R-:W-:-:S02]  /*2c20*/  SEL R17, R17, 0xffffffff, !P0 ;  /* 0xffffffff11117807 */ /* 0x000fc40004000000 */
[----:B------:R-:W-:Y:S02]  /*2c30*/  SEL R2, R2, 0xffffffff, P2 ;  /* 0xffffffff02027807 */ /* 0x000fe40001000000 */
[----:B------:R-:W-:Y:S02]  /*2c40*/  SEL R16, R16, 0xffffffff, P1 ;  /* 0xffffffff10107807 */ /* 0x000fe40000800000 */
[----:B--2---:R-:W-:-:S13]  /*2c50*/  ISETP.GE.AND P3, PT, R7, 0x1, PT ;  /* 0x000000010700780c */ /* 0x004fda0003f66270 */
[----:B0-----:R-:W-:Y:S05]  /*2c60*/  @!P3 BRA `(.L_x_126) ;  /* 0x0000000c00c8b947 */ /* 0x001fea0003800000 */
[C---:B------:R-:W-:Y:S01]  /*2c70*/  ISETP.GE.U32.AND P1, PT, R7.reuse, 0x10, PT ;  /* 0x000000100700780c */ /* 0x040fe20003f26070 */
[----:B------:R-:W-:Y:S01]  /*2c80*/  BSSY.RECONVERGENT B1, `(.L_x_127) ;  /* 0x0000071000017945 */ /* 0x000fe20003800200 */
[----:B------:R-:W-:Y:S01]  /*2c90*/  PLOP3.LUT P0, PT, PT, PT, PT, 0x80, 0x8 ;  /* 0x000000000008781c */ /* 0x000fe20003f0f070 */
[----:B------:R-:W-:Y:S01]  /*2ca0*/  IMAD.MOV.U32 R11, RZ, RZ, RZ ;  /* 0x000000ffff0b7224 */ /* 0x000fe200078e00ff */
[----:B------:R-:W-:-:S09]  /*2cb0*/  LOP3.LUT R10, R7, 0xf, RZ, 0xc0, !PT ;  /* 0x0000000f070a7812 */ /* 0x000fd200078ec0ff */
[----:B------:R-:W-:Y:S05]  /*2cc0*/  @!P1 BRA `(.L_x_128) ;  /* 0x0000000400b09947 */ /* 0x000fea0003800000 */
[----:B------:R-:W-:Y:S02]  /*2cd0*/  IADD3 R8, P1, PT, R38, 0x20, RZ ;  /* 0x0000002026087810 */ /* 0x000fe40007f3e0ff */
[----:B------:R-:W-:Y:S02]  /*2ce0*/  LOP3.LUT R11, R7, 0x7ffffff0, RZ, 0xc0, !PT ;  /* 0x7ffffff0070b7812 */ /* 0x000fe400078ec0ff */
[----:B------:R-:W-:Y:S01]  /*2cf0*/  PLOP3.LUT P0, PT, PT, PT, PT, 0x80, 0x8 ;  /* 0x000000000008781c */ /* 0x000fe20003f0f070 */
[----:B------:R-:W-:Y:S02]  /*2d00*/  IMAD.X R9, RZ, RZ, R39, P1 ;  /* 0x000000ffff097224 */ /* 0x000fe400008e0627 */
[----:B------:R-:W-:-:S10]  /*2d10*/  IMAD.MOV R12, RZ, RZ, -R11 ;  /* 0x000000ffff0c7224 */ /* 0x000fd400078e0a0b */
.L_x_131:
[----:B------:R-:W-:Y:S01]  /*2d20*/  PLOP3.LUT P1, PT, P0, PT, PT, 0x8, 0x80 ;  /* 0x000000000080781c */ /* 0x000fe2000072e170 */
[----:B------:R-:W-:Y:S01]  /*2d30*/  VIADD R12, R12, 0x10 ;  /* 0x000000100c0c7836 */ /* 0x000fe20000000000 */
[----:B------:R-:W-:Y:S01]  /*2d40*/  BSSY.RECONVERGENT B2, `(.L_x_129) ;  /* 0x0000061000027945 */ /* 0x000fe20003800200 */
[----:B------:R-:W-:-:S03]  /*2d50*/  PLOP3.LUT P0, PT, PT, PT, PT, 0x8, 0x80 ;  /* 0x000000000080781c */ /* 0x000fc60003f0e170 */
[----:B------:R-:W-:-:S07]  /*2d60*/  ISETP.NE.AND P2, PT, R12, RZ, PT ;  /* 0x000000ff0c00720c */ /* 0x000fce0003f45270 */
[----:B------:R-:W-:Y:S06]  /*2d70*/  @P1 BRA `(.L_x_130) ;  /* 0x0000000400741947 */ /* 0x000fec0003800000 */
[----:B------:R-:W-:Y:S02]  /*2d80*/  R2UR UR4, R4 ;  /* 0x00000000040472ca */ /* 0x000fe400000e0000 */
[----:B------:R-:W-:-:S13]  /*2d90*/  R2UR UR5, R5 ;  /* 0x00000000050572ca */ /* 0x000fda00000e0000 */
[----:B------:R-:W2:Y:S02]  /*2da0*/  LD.E R6, desc[UR4][R8.64+-0x20] ;  /* 0xffffe00408067980 */ /* 0x000ea4000c101900 */
[----:B--2---:R-:W-:-:S13]  /*2db0*/  ISETP.NE.AND P1, PT, R6, R25, PT ;  /* 0x000000190600720c */ /* 0x004fda0003f25270 */
[----:B------:R-:W-:Y:S05]  /*2dc0*/  @!P1 BRA `(.L_x_130) ;  /* 0x0000000400609947 */ /* 0x000fea0003800000 */
[----:B------:R-:W-:Y:S02]  /*2dd0*/  R2UR UR4, R4 ;  /* 0x00000000040472ca */ /* 0x000fe400000e0000 */
[----:B------:R-:W-:-:S13]  /*2de0*/  R2UR UR5, R5 ;  /* 0x00000000050572ca */ /* 0x000fda00000e0000 */
[----:B------:R-:W2:Y:S01]  /*2df0*/  LD.E R6, desc[UR4][R8.64+-0x1c] ;  /* 0xffffe40408067980 */ /* 0x000ea2000c101900 */
[----:B------:R-:W-:Y:S02]  /*2e00*/  PLOP3.LUT P0, PT, PT, PT, PT, 0x8, 0x80 ;  /* 0x000000000080781c */ /* 0x000fe40003f0e170 */
        /* <DEDUP_REMOVED lines=82> */
[----:B------:R-:W2:Y:S02]  /*3330*/  LD.E R6, desc[UR4][R8.64+0x1c] ;  /* 0x00001c0408067980 */ /* 0x000ea4000c101900 */
[----:B--2---:R-:W-:-:S13]  /*3340*/  ISETP.NE.AND P0, PT, R6, R25, PT ;  /* 0x000000190600720c */ /* 0x004fda0003f05270 */
.L_x_130:
[----:B------:R-:W-:Y:S05]  /*3350*/  BSYNC.RECONVERGENT B2 ;  /* 0x0000000000027941 */ /* 0x000fea0003800200 */
.L_x_129:
[----:B------:R-:W-:-:S05]  /*3360*/  IADD3 R8, P1, PT, R8, 0x40, RZ ;  /* 0x0000004008087810 */ /* 0x000fca0007f3e0ff */
[----:B------:R-:W-:Y:S01]  /*3370*/  IMAD.X R9, RZ, RZ, R9, P1 ;  /* 0x000000ffff097224 */ /* 0x000fe200008e0609 */
[----:B------:R-:W-:Y:S07]  /*3380*/  @P2 BRA `(.L_x_131) ;  /* 0xfffffff800642947 */ /* 0x000fee000383ffff */
.L_x_128:
[----:B------:R-:W-:Y:S05]  /*3390*/  BSYNC.RECONVERGENT B1 ;  /* 0x0000000000017941 */ /* 0x000fea0003800200 */
.L_x_127:
[----:B------:R-:W-:-:S13]  /*33a0*/  ISETP.NE.AND P1, PT, R10, RZ, PT ;  /* 0x000000ff0a00720c */ /* 0x000fda0003f25270 */
[----:B------:R-:W-:Y:S05]  /*33b0*/  @!P1 BRA `(.L_x_132) ;  /* 0x0000000400ec9947 */ /* 0x000fea0003800000 */
[----:B------:R-:W-:Y:S01]  /*33c0*/  ISETP.GE.U32.AND P1, PT, R10, 0x8, PT ;  /* 0x000000080a00780c */ /* 0x000fe20003f26070 */
[----:B------:R-:W-:Y:S01]  /*33d0*/  BSSY.RECONVERGENT B1, `(.L_x_133) ;  /* 0x0000037000017945 */ /* 0x000fe20003800200 */
[----:B------:R-:W-:-:S11]  /*33e0*/  LOP3.LUT R10, R7, 0x7, RZ, 0xc0, !PT ;  /* 0x00000007070a7812 */ /* 0x000fd600078ec0ff */
[----:B------:R-:W-:Y:S05]  /*33f0*/  @!P1 BRA `(.L_x_134) ;  /* 0x0000000000d09947 */ /* 0x000fea0003800000 */
[----:B------:R-:W-:Y:S01]  /*3400*/  PLOP3.LUT P1, PT, P0, PT, PT, 0x8, 0x80 ;  /* 0x000000000080781c */ /* 0x000fe2000072e170 */
[----:B------:R-:W-:Y:S01]  /*3410*/  BSSY.RECONVERGENT B2, `(.L_x_135) ;  /* 0x0000031000027945 */ /* 0x000fe20003800200 */
[----:B------:R-:W-:-:S11]  /*3420*/  PLOP3.LUT P0, PT, PT, PT, PT, 0x8, 0x80 ;  /* 0x000000000080781c */ /* 0x000fd60003f0e170 */
[----:B------:R-:W-:Y:S05]  /*3430*/  @P1 BRA `(.L_x_136) ;  /* 0x0000000000b81947 */ /* 0x000fea0003800000 */
[----:B------:R-:W-:Y:S01]  /*3440*/  R2UR UR4, R4 ;  /* 0x00000000040472ca */ /* 0x000fe200000e0000 */
[----:B------:R-:W-:Y:S01]  /*3450*/  IMAD.WIDE.U32 R8, R11, 0x4, R38 ;  /* 0x000000040b087825 */ /* 0x000fe200078e0026 */
        /* <DEDUP_REMOVED lines=44> */
.L_x_136:
[----:B------:R-:W-:Y:S05]  /*3720*/  BSYNC.RECONVERGENT B2 ;  /* 0x0000000000027941 */ /* 0x000fea0003800200 */
.L_x_135:
[----:B------:R-:W-:-:S07]  /*3730*/  VIADD R11, R11, 0x8 ;  /* 0x000000080b0b7836 */ /* 0x000fce0000000000 */
.L_x_134:
[----:B------:R-:W-:Y:S05]  /*3740*/  BSYNC.RECONVERGENT B1 ;  /* 0x0000000000017941 */ /* 0x000fea0003800200 */
.L_x_133:
        /* <DEDUP_REMOVED lines=32> */
.L_x_140:
[----:B------:R-:W-:Y:S05]  /*3950*/  BSYNC.RECONVERGENT B2 ;  /* 0x0000000000027941 */ /* 0x000fea0003800200 */
.L_x_139:
[----:B------:R-:W-:-:S07]  /*3960*/  VIADD R11, R11, 0x4 ;  /* 0x000000040b0b7836 */ /* 0x000fce0000000000 */
.L_x_138:
[----:B------:R-:W-:Y:S05]  /*3970*/  BSYNC.RECONVERGENT B1 ;  /* 0x0000000000017941 */ /* 0x000fea0003800200 */
.L_x_137:
[----:B------:R-:W-:-:S13]  /*3980*/  ISETP.NE.AND P1, PT, R10, RZ, PT ;  /* 0x000000ff0a00720c */ /* 0x000fda0003f25270 */
[----:B------:R-:W-:Y:S05]  /*3990*/  @!P1 BRA `(.L_x_132) ;  /* 0x0000000000749947 */ /* 0x000fea0003800000 */
[----:B------:R-:W-:Y:S01]  /*39a0*/  PLOP3.LUT P1, PT, P0, PT, PT, 0x8, 0x80 ;  /* 0x000000000080781c */ /* 0x000fe2000072e170 */
[----:B------:R-:W-:Y:S01]  /*39b0*/  BSSY.RECONVERGENT B1, `(.L_x_141) ;  /* 0x0000009000017945 */ /* 0x000fe20003800200 */
[----:B------:R-:W-:Y:S01]  /*39c0*/  ISETP.NE.AND P2, PT, R10, 0x1, PT ;  /* 0x000000010a00780c */ /* 0x000fe20003f45270 */
[----:B------:R-:W-:Y:S01]  /*39d0*/  IMAD.WIDE.U32 R8, R11, 0x4, R38 ;  /* 0x000000040b087825 */ /* 0x000fe200078e0026 */
[----:B------:R-:W-:-:S09]  /*39e0*/  PLOP3.LUT P0, PT, PT, PT, PT, 0x8, 0x80 ;  /* 0x000000000080781c */ /* 0x000fd20003f0e170 */
[----:B------:R-:W-:Y:S05]  /*39f0*/  @P1 BRA `(.L_x_142) ;  /* 0x0000000000101947 */ /* 0x000fea0003800000 */
[----:B------:R-:W-:Y:S02]  /*3a00*/  R2UR UR4, R4 ;  /* 0x00000000040472ca */ /* 0x000fe400000e0000 */
[----:B------:R-:W-:-:S13]  /*3a10*/  R2UR UR5, R5 ;  /* 0x00000000050572ca */ /* 0x000fda00000e0000 */
[----:B------:R-:W2:Y:S02]  /*3a20*/  LD.E R6, desc[UR4][R8.64] ;  /* 0x0000000408067980 */ /* 0x000ea4000c101900 */
[----:B--2---:R-:W-:-:S13]  /*3a30*/  ISETP.NE.AND P0, PT, R6, R25, PT ;  /* 0x000000190600720c */ /* 0x004fda0003f05270 */
.L_x_142:
[----:B------:R-:W-:Y:S05]  /*3a40*/  BSYNC.RECONVERGENT B1 ;  /* 0x0000000000017941 */ /* 0x000fea0003800200 */
.L_x_141:
[----:B------:R-:W-:Y:S05]  /*3a50*/  @!P2 BRA `(.L_x_132) ;  /* 0x000000000044a947 */ /* 0x000fea0003800000 */
[----:B------:R-:W-:Y:S01]  /*3a60*/  PLOP3.LUT P1, PT, P0, PT, PT, 0x8, 0x80 ;  /* 0x000000000080781c */ /* 0x000fe2000072e170 */
[----:B------:R-:W-:Y:S01]  /*3a70*/  BSSY.RECONVERGENT B1, `(.L_x_143) ;  /* 0x0000008000017945 */ /* 0x000fe20003800200 */
[----:B------:R-:W-:Y:S02]  /*3a80*/  ISETP.NE.AND P2, PT, R10, 0x2, PT ;  /* 0x000000020a00780c */ /* 0x000fe40003f45270 */
[----:B------:R-:W-:-:S09]  /*3a90*/  PLOP3.LUT P0, PT, PT, PT, PT, 0x8, 0x80 ;  /* 0x000000000080781c */ /* 0x000fd20003f0e170 */
[----:B------:R-:W-:Y:S05]  /*3aa0*/  @P1 BRA `(.L_x_144) ;  /* 0x0000000000101947 */ /* 0x000fea0003800000 */
[----:B------:R-:W-:Y:S02]  /*3ab0*/  R2UR UR4, R4 ;  /* 0x00000000040472ca */ /* 0x000fe400000e0000 */
[----:B------:R-:W-:-:S13]  /*3ac0*/  R2UR UR5, R5 ;  /* 0x00000000050572ca */ /* 0x000fda00000e0000 */
[----:B------:R-:W2:Y:S02]  /*3ad0*/  LD.E R6, desc[UR4][R8.64+0x4] ;  /* 0x0000040408067980 */ /* 0x000ea4000c101900 */
[----:B--2---:R-:W-:-:S13]  /*3ae0*/  ISETP.NE.AND P0, PT, R6, R25, PT ;  /* 0x000000190600720c */ /* 0x004fda0003f05270 */
.L_x_144:
[----:B------:R-:W-:Y:S05]  /*3af0*/  BSYNC.RECONVERGENT B1 ;  /* 0x0000000000017941 */ /* 0x000fea0003800200 */
.L_x_143:
[----:B------:R-:W-:Y:S05]  /*3b00*/  @!P2 BRA `(.L_x_132) ;  /* 0x000000000018a947 */ /* 0x000fea0003800000 */
[----:B------:R-:W-:Y:S05]  /*3b10*/  @!P0 BREAK.RELIABLE B0 ;  /* 0x0000000000008942 */ /* 0x000fea0003800100 */
[----:B------:R-:W-:Y:S05]  /*3b20*/  @!P0 BRA `(.L_x_145) ;  /* 0x0000000000988947 */ /* 0x000fea0003800000 */
[----:B------:R-:W-:Y:S02]  /*3b30*/  R2UR UR4, R4 ;  /* 0x00000000040472ca */ /* 0x000fe400000e0000 */
[----:B------:R-:W-:-:S13]  /*3b40*/  R2UR UR5, R5 ;  /* 0x00000000050572ca */ /* 0x000fda00000e0000 */
[----:B------:R-:W2:Y:S02]  /*3b50*/  LD.E R8, desc[UR4][R8.64+0x8] ;  /* 0x0000080408087980 */ /* 0x000ea4000c101900 */
[----:B--2---:R-:W-:-:S13]  /*3b60*/  ISETP.NE.AND P0, PT, R8, R25, PT ;  /* 0x000000190800720c */ /* 0x004fda0003f05270 */
.L_x_132:
[----:B------:R-:W-:Y:S05]  /*3b70*/  @!P0 BREAK.RELIABLE B0 ;  /* 0x0000000000008942 */ /* 0x000fea0003800100 */
[----:B------:R-:W-:Y:S05]  /*3b80*/  @!P0 BRA `(.L_x_145) ;  /* 0x0000000000808947 */ /* 0x000fea0003800000 */
.L_x_126:
[----:B------:R-:W-:Y:S05]  /*3b90*/  BSYNC.RELIABLE B0 ;  /* 0x0000000000007941 */ /* 0x000fea0003800100 */
.L_x_125:
[----:B------:R-:W-:Y:S01]  /*3ba0*/  R2UR UR4, R4 ;  /* 0x00000000040472ca */ /* 0x000fe200000e0000 */
[----:B------:R-:W-:Y:S01]  /*3bb0*/  IMAD.WIDE R6, R7, 0x4, R38 ;  /* 0x0000000407067825 */ /* 0x000fe200078e0226 */
[----:B------:R-:W-:-:S13]  /*3bc0*/  R2UR UR5, R5 ;  /* 0x00000000050572ca */ /* 0x000fda00000e0000 */
[----:B------:R0:W-:Y:S04]  /*3bd0*/  ST.E desc[UR4][R6.64], R25 ;  /* 0x0000001906007985 */ /* 0x0001e8000c101904 */
[----:B------:R-:W2:Y:S02]  /*3be0*/  LDL R8, [R3] ;  /* 0x0000000003087983 */ /* 0x000ea40000100800 */
[----:B--2---:R-:W-:-:S05]  /*3bf0*/  VIADD R8, R8, 0x1 ;  /* 0x0000000108087836 */ /* 0x004fca0000000000 */
[----:B------:R1:W-:Y:S04]  /*3c00*/  STL [R3], R8 ;  /* 0x0000000803007387 */ /* 0x0003e80000100800 */
[----:B------:R-:W2:Y:S02]  /*3c10*/  LDL R13, [R0] ;  /* 0x00000000000d7983 */ /* 0x000ea40000100800 */
[----:B--2---:R-:W-:-:S05]  /*3c20*/  IMAD.WIDE R12, R13, 0x4, R44 ;  /* 0x000000040d0c7825 */ /* 0x004fca00078e022c */
[----:B------:R2:W-:Y:S04]  /*3c30*/  ST.E desc[UR4][R12.64], R25 ;  /* 0x000000190c007985 */ /* 0x0005e8000c101904 */
[----:B------:R-:W3:Y:S01]  /*3c40*/  LDL R15, [R0] ;  /* 0x00000000000f7983 */ /* 0x000ee20000100800 */
[----:B------:R-:W-:Y:S01]  /*3c50*/  IMAD.MOV.U32 R4, RZ, RZ, R27 ;  /* 0x000000ffff047224 */ /* 0x000fe200078e001b */
[----:B------:R-:W-:Y:S01]  /*3c60*/  MOV R20, 0x3d60 ;  /* 0x00003d6000147802 */ /* 0x000fe20000000f00 */
[----:B------:R-:W-:Y:S02]  /*3c70*/  IMAD.MOV.U32 R5, RZ, RZ, R26 ;  /* 0x000000ffff057224 */ /* 0x000fe400078e001a */
[----:B0-----:R-:W-:Y:S02]  /*3c80*/  IMAD.MOV.U32 R6, RZ, RZ, R25 ;  /* 0x000000ffff067224 */ /* 0x001fe400078e0019 */
[----:B------:R-:W-:-:S02]  /*3c90*/  IMAD.MOV.U32 R7, RZ, RZ, R24 ;  /* 0x000000ffff077224 */ /* 0x000fc400078e0018 */
[----:B-1----:R-:W-:Y:S02]  /*3ca0*/  IMAD.MOV.U32 R8, RZ, RZ, R38 ;  /* 0x000000ffff087224 */ /* 0x002fe400078e0026 */
[----:B------:R-:W-:Y:S02]  /*3cb0*/  IMAD.MOV.U32 R9, RZ, RZ, R39 ;  /* 0x000000ffff097224 */ /* 0x000fe400078e0027 */
[----:B------:R-:W-:Y:S02]  /*3cc0*/  IMAD.MOV.U32 R10, RZ, RZ, R23 ;  /* 0x000000ffff0a7224 */ /* 0x000fe400078e0017 */
[----:B------:R-:W-:Y:S02]  /*3cd0*/  IMAD.MOV.U32 R11, RZ, RZ, R22 ;  /* 0x000000ffff0b7224 */ /* 0x000fe400078e0016 */
[----:B--2---:R-:W-:Y:S02]  /*3ce0*/  IMAD.MOV.U32 R12, RZ, RZ, R44 ;  /* 0x000000ffff0c7224 */ /* 0x004fe400078e002c */
[----:B------:R-:W-:-:S02]  /*3cf0*/  IMAD.MOV.U32 R13, RZ, RZ, R45 ;  /* 0x000000ffff0d7224 */ /* 0x000fc400078e002d */
[----:B------:R-:W-:Y:S02]  /*3d00*/  IMAD.MOV.U32 R14, RZ, RZ, R19 ;  /* 0x000000ffff0e7224 */ /* 0x000fe400078e0013 */
[----:B------:R-:W-:Y:S02]  /*3d10*/  IMAD.MOV.U32 R21, RZ, RZ, 0x0 ;  /* 0x00000000ff157424 */ /* 0x000fe400078e00ff */
[----:B---3--:R-:W-:-:S05]  /*3d20*/  VIADD R15, R15, 0x1 ;  /* 0x000000010f0f7836 */ /* 0x008fca0000000000 */
[----:B------:R0:W-:Y:S02]  /*3d30*/  STL [R0], R15 ;  /* 0x0000000f00007387 */ /* 0x0001e40000100800 */
[----:B0-----:R-:W-:-:S07]  /*3d40*/  IMAD.MOV.U32 R15, RZ, RZ, R18 ;  /* 0x000000ffff0f7224 */ /* 0x001fce00078e0012 */
[----:B------:R-:W-:Y:S05]  /*3d50*/  CALL.REL.NOINC `($_Z17encontrar_caminosPciPi$_Z13buscar_caminoPciiPiS0_S0_S0_) ;  /* 0xffffffe800407944 */ /* 0x000fea0003c3ffff */
[----:B------:R-:W0:Y:S02]  /*3d60*/  LDCU UR4, c[0x0][0x2f8] ;  /* 0x00005f00ff0477ac */ /* 0x000e240008000800 */
[----:B0-----:R-:W-:-:S06]  /*3d70*/  VIADD R7, R23, -UR4 ;  /* 0x8000000417077c36 */ /* 0x001fcc0008000000 */
[----:B------:R-:W5:Y:S02]  /*3d80*/  LDL R7, [R7] ;  /* 0x0000000007077983 */ /* 0x000f640000100800 */
.L_x_145:
[----:B------:R-:W-:Y:S05]  /*3d90*/  BSYNC.RECONVERGENT B6 ;  /* 0x0000000000067941 */ /* 0x000fea0003800200 */
.L_x_124:
[----:B------:R-:W0:Y:S01]  /*3da0*/  LDC.64 R4, c[0x0][0x358] ;  /* 0x0000d600ff047b82 */ /* 0x000e220000000a00 */
[----:B-----5:R-:W-:Y:S01]  /*3db0*/  ISETP.GE.AND P0, PT, R7, 0x1, PT ;  /* 0x000000010700780c */ /* 0x020fe20003f06270 */
[----:B------:R-:W-:Y:S01]  /*3dc0*/  BSSY.RECONVERGENT B6, `(.L_x_146) ;  /* 0x0000128000067945 */ /* 0x000fe20003800200 */
[----:B------:R-:W-:-:S03]  /*3dd0*/  IADD3 R36, P1, PT, R27, R25, RZ ;  /* 0x000000191b247210 */ /* 0x000fc60007f3e0ff */
[----:B------:R-:W-:Y:S01]  /*3de0*/  BSSY.RELIABLE B0, `(.L_x_147) ;  /* 0x00000f8000007945 */ /* 0x000fe20003800100 */
[----:B------:R-:W-:Y:S01]  /*3df0*/  IMAD.MOV.U32 R8, RZ, RZ, R38 ;  /* 0x000000ffff087224 */ /* 0x000fe200078e0026 */
[C---:B------:R-:W-:Y:S01]  /*3e00*/  LEA.HI.X.SX32 R37, R25.reuse, R26, 0x1, P1 ;  /* 0x0000001a19257211 */ /* 0x040fe200008f0eff */
[----:B------:R-:W-:Y:S01]  /*3e10*/  IMAD.MOV.U32 R9, RZ, RZ, R39 ;  /* 0x000000ffff097224 */ /* 0x000fe200078e0027 */
[----:B------:R-:W-:-:S04]  /*3e20*/  VIADDMNMX R25, R25, -R28, 0xffffffff, !PT ;  /* 0xffffffff19197446 */ /* 0x000fc8000780091c */
[----:B------:R-:W-:Y:S05]  /*3e30*/  @!P0 BRA `(.L_x_148) ;  /* 0x0000000c00c88947 */ /* 0x000fea0003800000 */
        /* <DEDUP_REMOVED lines=11> */
.L_x_153:
[----:B------:R-:W-:Y:S01]  /*3ef0*/  PLOP3.LUT P1, PT, P0, PT, PT, 0x8, 0x80 ;  /* 0x000000000080781c */ /* 0x000fe2000072e170 */
[----:B------:R-:W-:Y:S01]  /*3f00*/  VIADD R12, R12, 0x10 ;  /* 0x000000100c0c7836 */ /* 0x000fe20000000000 */
[----:B------:R-:W-:Y:S01]  /*3f10*/  BSSY.RECONVERGENT B2, `(.L_x_151) ;  /* 0x0000061000027945 */ /* 0x000fe20003800200 */
[----:B------:R-:W-:-:S03]  /*3f20*/  PLOP3.LUT P0, PT, PT, PT, PT, 0x8, 0x80 ;  /* 0x000000000080781c */ /* 0x000fc60003f0e170 */
[----:B------:R-:W-:-:S07]  /*3f30*/  ISETP.NE.AND P2, PT, R12, RZ, PT ;  /* 0x000000ff0c00720c */ /* 0x000fce0003f45270 */
[----:B------:R-:W-:Y:S06]  /*3f40*/  @P1 BRA `(.L_x_152) ;  /* 0x0000000400741947 */ /* 0x000fec0003800000 */
[----:B0-----:R-:W-:Y:S02]  /*3f50*/  R2UR UR4, R4 ;  /* 0x00000000040472ca */ /* 0x001fe400000e0000 */
        /* <DEDUP_REMOVED lines=92> */
.L_x_152:
[----:B------:R-:W-:Y:S05]  /*4520*/  BSYNC.RECONVERGENT B2 ;  /* 0x0000000000027941 */ /* 0x000fea0003800200 */
.L_x_151:
[----:B------:R-:W-:-:S05]  /*4530*/  IADD3 R10, P1, PT, R10, 0x40, RZ ;  /* 0x000000400a0a7810 */ /* 0x000fca0007f3e0ff */
[----:B------:R-:W-:Y:S01]  /*4540*/  IMAD.X R11, RZ, RZ, R11, P1 ;  /* 0x000000ffff0b7224 */ /* 0x000fe200008e060b */
[----:B------:R-:W-:Y:S07]  /*4550*/  @P2 BRA `(.L_x_153) ;  /* 0xfffffff800642947 */ /* 0x000fee000383ffff */
.L_x_150:
[----:B------:R-:W-:Y:S05]  /*4560*/  BSYNC.RECONVERGENT B1 ;  /* 0x0000000000017941 */ /* 0x000fea0003800200 */
.L_x_149:
        /* <DEDUP_REMOVED lines=10> */
[----:B0-----:R-:W-:Y:S01]  /*4610*/  R2UR UR4, R4 ;  /* 0x00000000040472ca */ /* 0x001fe200000e0000 */
        /* <DEDUP_REMOVED lines=45> */
.L_x_158:
[----:B------:R-:W-:Y:S05]  /*48f0*/  BSYNC.RECONVERGENT B2 ;  /* 0x0000000000027941 */ /* 0x000fea0003800200 */
.L_x_157:
[----:B------:R-:W-:-:S07]  /*4900*/  VIADD R3, R3, 0x8 ;  /* 0x0000000803037836 */ /* 0x000fce0000000000 */
.L_x_156:
[----:B------:R-:W-:Y:S05]  /*4910*/  BSYNC.RECONVERGENT B1 ;  /* 0x0000000000017941 */ /* 0x000fea0003800200 */
.L_x_155:
        /* <DEDUP_REMOVED lines=32> */
.L_x_162:
[----:B------:R-:W-:Y:S05]  /*4b20*/  BSYNC.RECONVERGENT B2 ;  /* 0x0000000000027941 */ /* 0x000fea0003800200 */
.L_x_161:
[----:B------:R-:W-:-:S07]  /*4b30*/  VIADD R3, R3, 0x4 ;  /* 0x0000000403037836 */ /* 0x000fce0000000000 */
.L_x_160:
[----:B------:R-:W-:Y:S05]  /*4b40*/  BSYNC.RECONVERGENT B1 ;  /* 0x0000000000017941 */ /* 0x000fea0003800200 */
.L_x_159:
        /* <DEDUP_REMOVED lines=8> */
[----:B0-----:R-:W-:Y:S02]  /*4bd0*/  R2UR UR4, R4 ;  /* 0x00000000040472ca */ /* 0x001fe400000e0000 */
[----:B------:R-:W-:-:S13]  /*4be0*/  R2UR UR5, R5 ;  /* 0x00000000050572ca */ /* 0x000fda00000e0000 */
[----:B------:R-:W2:Y:S02]  /*4bf0*/  LD.E R0, desc[UR4][R10.64] ;  /* 0x000000040a007980 */ /* 0x000ea4000c101900 */
[----:B--2---:R-:W-:-:S13]  /*4c00*/  ISETP.NE.AND P0, PT, R0, R25, PT ;  /* 0x000000190000720c */ /* 0x004fda0003f05270 */
.L_x_164:
[----:B------:R-:W-:Y:S05]  /*4c10*/  BSYNC.RECONVERGENT B1 ;  /* 0x0000000000017941 */ /* 0x000fea0003800200 */
.L_x_163:
[----:B------:R-:W-:Y:S05]  /*4c20*/  @!P2 BRA `(.L_x_154) ;  /* 0x000000000044a947 */ /* 0x000fea0003800000 */
[----:B------:R-:W-:Y:S01]  /*4c30*/  PLOP3.LUT P1, PT, P0, PT, PT, 0x8, 0x80 ;  /* 0x000000000080781c */ /* 0x000fe2000072e170 */
[----:B------:R-:W-:Y:S01]  /*4c40*/  BSSY.RECONVERGENT B1, `(.L_x_165) ;  /* 0x0000008000017945 */ /* 0x000fe20003800200 */
[----:B------:R-:W-:Y:S02]  /*4c50*/  ISETP.NE.AND P2, PT, R6, 0x2, PT ;  /* 0x000000020600780c */ /* 0x000fe40003f45270 */
[----:B------:R-:W-:-:S09]  /*4c60*/  PLOP3.LUT P0, PT, PT, PT, PT, 0x8, 0x80 ;  /* 0x000000000080781c */ /* 0x000fd20003f0e170 */
[----:B------:R-:W-:Y:S05]  /*4c70*/  @P1 BRA `(.L_x_166) ;  /* 0x0000000000101947 */ /* 0x000fea0003800000 */
[----:B0-----:R-:W-:Y:S02]  /*4c80*/  R2UR UR4, R4 ;  /* 0x00000000040472ca */ /* 0x001fe400000e0000 */
[----:B------:R-:W-:-:S13]  /*4c90*/  R2UR UR5, R5 ;  /* 0x00000000050572ca */ /* 0x000fda00000e0000 */
[----:B------:R-:W2:Y:S02]  /*4ca0*/  LD.E R0, desc[UR4][R10.64+0x4] ;  /* 0x000004040a007980 */ /* 0x000ea4000c101900 */
[----:B--2---:R-:W-:-:S13]  /*4cb0*/  ISETP.NE.AND P0, PT, R0, R25, PT ;  /* 0x000000190000720c */ /* 0x004fda0003f05270 */
.L_x_166:
[----:B------:R-:W-:Y:S05]  /*4cc0*/  BSYNC.RECONVERGENT B1 ;  /* 0x0000000000017941 */ /* 0x000fea0003800200 */
.L_x_165:
[----:B------:R-:W-:Y:S05]  /*4cd0*/  @!P2 BRA `(.L_x_154) ;  /* 0x000000000018a947 */ /* 0x000fea0003800000 */
[----:B------:R-:W-:Y:S05]  /*4ce0*/  @!P0 BREAK.RELIABLE B0 ;  /* 0x0000000000008942 */ /* 0x000fea0003800100 */
[----:B------:R-:W-:Y:S05]  /*4cf0*/  @!P0 BRA `(.L_x_167) ;  /* 0x0000000000d08947 */ /* 0x000fea0003800000 */
[----:B0-----:R-:W-:Y:S02]  /*4d00*/  R2UR UR4, R4 ;  /* 0x00000000040472ca */ /* 0x001fe400000e0000 */
[----:B------:R-:W-:-:S13]  /*4d10*/  R2UR UR5, R5 ;  /* 0x00000000050572ca */ /* 0x000fda00000e0000 */
[----:B------:R-:W2:Y:S02]  /*4d20*/  LD.E R10, desc[UR4][R10.64+0x8] ;  /* 0x000008040a0a7980 */ /* 0x000ea4000c101900 */
[----:B--2---:R-:W-:-:S13]  /*4d30*/  ISETP.NE.AND P0, PT, R10, R25, PT ;  /* 0x000000190a00720c */ /* 0x004fda0003f05270 */
.L_x_154:
[----:B------:R-:W-:Y:S05]  /*4d40*/  @!P0 BREAK.RELIABLE B0 ;  /* 0x0000000000008942 */ /* 0x000fea0003800100 */
[----:B------:R-:W-:Y:S05]  /*4d50*/  @!P0 BRA `(.L_x_167) ;  /* 0x0000000000b88947 */ /* 0x000fea0003800000 */
.L_x_148:
[----:B------:R-:W-:Y:S05]  /*4d60*/  BSYNC.RELIABLE B0 ;  /* 0x0000000000007941 */ /* 0x000fea0003800100 */
.L_x_147:
[----:B------:R-:W1:Y:S01]  /*4d70*/  LDC R28, c[0x0][0x2f8] ;  /* 0x0000be00ff1c7b82 */ /* 0x000e620000000800 */
[C---:B0-----:R-:W-:Y:S01]  /*4d80*/  R2UR UR4, R4.reuse ;  /* 0x00000000040472ca */ /* 0x041fe200000e0000 */
[----:B------:R-:W-:Y:S01]  /*4d90*/  IMAD.WIDE R10, R7, 0x4, R8 ;  /* 0x00000004070a7825 */ /* 0x000fe200078e0208 */
[C---:B------:R-:W-:Y:S02]  /*4da0*/  R2UR UR5, R5.reuse ;  /* 0x00000000050572ca */ /* 0x040fe400000e0000 */
[----:B------:R-:W-:Y:S02]  /*4db0*/  R2UR UR6, R4 ;  /* 0x00000000040672ca */ /* 0x000fe400000e0000 */
[----:B------:R-:W-:Y:S02]  /*4dc0*/  R2UR UR7, R5 ;  /* 0x00000000050772ca */ /* 0x000fe400000e0000 */
[----:B------:R-:W-:-:S07]  /*4dd0*/  IADD3 R8, P0, PT, R25, R27, RZ ;  /* 0x0000001b19087210 */ /* 0x000fce0007f1e0ff */
[----:B------:R2:W-:Y:S01]  /*4de0*/  ST.E desc[UR4][R10.64], R25 ;  /* 0x000000190a007985 */ /* 0x0005e2000c101904 */
[----:B-1----:R-:W-:Y:S01]  /*4df0*/  IMAD.IADD R6, R23, 0x1, -R28 ;  /* 0x0000000117067824 */ /* 0x002fe200078e0a1c */
[----:B------:R-:W-:Y:S02]  /*4e00*/  LEA.HI.X.SX32 R9, R25, R26, 0x1, P0 ;  /* 0x0000001a19097211 */ /* 0x000fe400000f0eff */
[----:B------:R-:W3:Y:S04]  /*4e10*/  LDG.E.U8 R0, desc[UR4][R36.64] ;  /* 0x0000000424007981 */ /* 0x000ee8000c1e1100 */
[----:B------:R-:W4:Y:S04]  /*4e20*/  LDL R7, [R6] ;  /* 0x0000000006077983 */ /* 0x000f280000100800 */
[----:B------:R-:W3:Y:S01]  /*4e30*/  LDG.E.U8 R9, desc[UR6][R8.64] ;  /* 0x0000000608097981 */ /* 0x000ee2000c1e1100 */
[----:B----4-:R-:W-:-:S05]  /*4e40*/  VIADD R7, R7, 0x1 ;  /* 0x0000000107077836 */ /* 0x010fca0000000000 */
[----:B------:R2:W-:Y:S01]  /*4e50*/  STL [R6], R7 ;  /* 0x0000000706007387 */ /* 0x0005e20000100800 */
[----:B---3--:R-:W-:-:S13]  /*4e60*/  ISETP.NE.AND P0, PT, R0, R9, PT ;  /* 0x000000090000720c */ /* 0x008fda0003f05270 */
[----:B--2---:R-:W-:Y:S05]  /*4e70*/  @P0 BRA `(.L_x_167) ;  /* 0x0000000000700947 */ /* 0x004fea0003800000 */
[----:B------:R-:W-:-:S05]  /*4e80*/  IMAD.IADD R3, R19, 0x1, -R28 ;  /* 0x0000000113037824 */ /* 0x000fca00078e0a1c */
[----:B------:R-:W2:Y:S01]  /*4e90*/  LDL R7, [R3] ;  /* 0x0000000003077983 */ /* 0x000ea20000100800 */
[----:B------:R-:W-:Y:S01]  /*4ea0*/  R2UR UR4, R4 ;  /* 0x00000000040472ca */ /* 0x000fe200000e0000 */
[----:B------:R-:W-:Y:S01]  /*4eb0*/  IMAD.MOV.U32 R12, RZ, RZ, R44 ;  /* 0x000000ffff0c7224 */ /* 0x000fe200078e002c */
[----:B------:R-:W-:Y:S01]  /*4ec0*/  R2UR UR5, R5 ;  /* 0x00000000050572ca */ /* 0x000fe200000e0000 */
[----:B------:R-:W-:Y:S02]  /*4ed0*/  IMAD.MOV.U32 R13, RZ, RZ, R45 ;  /* 0x000000ffff0d7224 */ /* 0x000fe400078e002d */
[----:B--2---:R-:W-:-:S10]  /*4ee0*/  IMAD.WIDE R12, R7, 0x4, R12 ;  /* 0x00000004070c7825 */ /* 0x004fd400078e020c */
[----:B------:R0:W-:Y:S04]  /*4ef0*/  ST.E desc[UR4][R12.64], R25 ;  /* 0x000000190c007985 */ /* 0x0001e8000c101904 */
[----:B------:R-:W2:Y:S01]  /*4f00*/  LDL R0, [R3] ;  /* 0x0000000003007983 */ /* 0x000ea20000100800 */
[----:B------:R-:W-:Y:S01]  /*4f10*/  IMAD.MOV.U32 R6, RZ, RZ, R25 ;  /* 0x000000ffff067224 */ /* 0x000fe200078e0019 */
[----:B------:R-:W-:Y:S01]  /*4f20*/  MOV R20, 0x5020 ;  /* 0x0000502000147802 */ /* 0x000fe20000000f00 */
[----:B------:R-:W-:Y:S02]  /*4f30*/  IMAD.MOV.U32 R4, RZ, RZ, R27 ;  /* 0x000000ffff047224 */ /* 0x000fe400078e001b */
[----:B------:R-:W-:Y:S02]  /*4f40*/  IMAD.MOV.U32 R5, RZ, RZ, R26 ;  /* 0x000000ffff057224 */ /* 0x000fe400078e001a */
[----:B------:R-:W-:-:S02]  /*4f50*/  IMAD.MOV.U32 R7, RZ, RZ, R24 ;  /* 0x000000ffff077224 */ /* 0x000fc400078e0018 */
[----:B------:R-:W-:Y:S02]  /*4f60*/  IMAD.MOV.U32 R8, RZ, RZ, R38 ;  /* 0x000000ffff087224 */ /* 0x000fe400078e0026 */
[----:B------:R-:W-:Y:S02]  /*4f70*/  IMAD.MOV.U32 R9, RZ, RZ, R39 ;  /* 0x000000ffff097224 */ /* 0x000fe400078e0027 */
[----:B------:R-:W-:Y:S02]  /*4f80*/  IMAD.MOV.U32 R10, RZ, RZ, R23 ;  /* 0x000000ffff0a7224 */ /* 0x000fe400078e0017 */
[----:B------:R-:W-:Y:S02]  /*4f90*/  IMAD.MOV.U32 R11, RZ, RZ, R22 ;  /* 0x000000ffff0b7224 */ /* 0x000fe400078e0016 */
[----:B0-----:R-:W-:Y:S02]  /*4fa0*/  IMAD.MOV.U32 R12, RZ, RZ, R44 ;  /* 0x000000ffff0c7224 */ /* 0x001fe400078e002c */
[----:B------:R-:W-:-:S02]  /*4fb0*/  IMAD.MOV.U32 R13, RZ, RZ, R45 ;  /* 0x000000ffff0d7224 */ /* 0x000fc400078e002d */
[----:B------:R-:W-:Y:S02]  /*4fc0*/  IMAD.MOV.U32 R14, RZ, RZ, R19 ;  /* 0x000000ffff0e7224 */ /* 0x000fe400078e0013 */
[----:B------:R-:W-:Y:S02]  /*4fd0*/  IMAD.MOV.U32 R15, RZ, RZ, R18 ;  /* 0x000000ffff0f7224 */ /* 0x000fe400078e0012 */
[----:B------:R-:W-:Y:S02]  /*4fe0*/  IMAD.MOV.U32 R21, RZ, RZ, 0x0 ;  /* 0x00000000ff157424 */ /* 0x000fe400078e00ff */
[----:B--2---:R-:W-:-:S05]  /*4ff0*/  VIADD R0, R0, 0x1 ;  /* 0x0000000100007836 */ /* 0x004fca0000000000 */
[----:B------:R0:W-:Y:S02]  /*5000*/  STL [R3], R0 ;  /* 0x0000000003007387 */ /* 0x0001e40000100800 */
[----:B0-----:R-:W-:Y:S05]  /*5010*/  CALL.REL.NOINC `($_Z17encontrar_caminosPciPi$_Z13buscar_caminoPciiPiS0_S0_S0_) ;  /* 0xffffffd400907944 */ /* 0x001fea0003c3ffff */
[----:B------:R-:W-:-:S06]  /*5020*/  IMAD.IADD R7, R23, 0x1, -R28 ;  /* 0x0000000117077824 */ /* 0x000fcc00078e0a1c */
[----:B------:R-:W5:Y:S02]  /*5030*/  LDL R7, [R7] ;  /* 0x0000000007077983 */ /* 0x000f640000100800 */
.L_x_167:
[----:B------:R-:W-:Y:S05]  /*5040*/  BSYNC.RECONVERGENT B6 ;  /* 0x0000000000067941 */ /* 0x000fea0003800200 */
.L_x_146:
[----:B------:R-:W1:Y:S01]  /*5050*/  LDC.64 R10, c[0x0][0x358] ;  /* 0x0000d600ff0a7b82 */ /* 0x000e620000000a00 */
[----:B-----5:R-:W-:Y:S01]  /*5060*/  ISETP.GE.AND P0, PT, R7, 0x1, PT ;  /* 0x000000010700780c */ /* 0x020fe20003f06270 */
[----:B------:R-:W-:Y:S04]  /*5070*/  BSSY.RECONVERGENT B6, `(.L_x_168) ;  /* 0x0000124000067945 */ /* 0x000fe80003800200 */
[----:B------:R-:W-:Y:S01]  /*5080*/  BSSY.RELIABLE B0, `(.L_x_169) ;  /* 0x00000f6000007945 */ /* 0x000fe20003800100 */
[----:B0-----:R-:W-:Y:S02]  /*5090*/  IMAD.MOV.U32 R4, RZ, RZ, R38 ;  /* 0x000000ffff047224 */ /* 0x001fe400078e0026 */
[----:B------:R-:W-:-:S05]  /*50a0*/  IMAD.MOV.U32 R5, RZ, RZ, R39 ;  /* 0x000000ffff057224 */ /* 0x000fca00078e0027 */
        /* <DEDUP_REMOVED lines=12> */
.L_x_175:
[----:B------:R-:W-:Y:S01]  /*5170*/  PLOP3.LUT P1, PT, P0, PT, PT, 0x8, 0x80 ;  /* 0x000000000080781c */ /* 0x000fe2000072e170 */
[----:B------:R-:W-:Y:S01]  /*5180*/  VIADD R12, R12, 0x10 ;  /* 0x000000100c0c7836 */ /* 0x000fe20000000000 */
[----:B------:R-:W-:Y:S01]  /*5190*/  BSSY.RECONVERGENT B2, `(.L_x_173) ;  /* 0x0000061000027945 */ /* 0x000fe20003800200 */
[----:B------:R-:W-:-:S03]  /*51a0*/  PLOP3.LUT P0, PT, PT, PT, PT, 0x8, 0x80 ;  /* 0x000000000080781c */ /* 0x000fc60003f0e170 */
[----:B------:R-:W-:-:S07]  /*51b0*/  ISETP.NE.AND P2, PT, R12, RZ, PT ;  /* 0x000000ff0c00720c */ /* 0x000fce0003f45270 */
[----:B------:R-:W-:Y:S06]  /*51c0*/  @P1 BRA `(.L_x_174) ;  /* 0x0000000400741947 */ /* 0x000fec0003800000 */
[----:B-1----:R-:W-:Y:S02]  /*51d0*/  R2UR UR4, R10 ;  /* 0x000000000a0472ca */ /* 0x002fe400000e0000 */
        /* <DEDUP_REMOVED lines=92> */
.L_x_174:
[----:B------:R-:W-:Y:S05]  /*57a0*/  BSYNC.RECONVERGENT B2 ;  /* 0x0000000000027941 */ /* 0x000fea0003800200 */
.L_x_173:
[----:B------:R-:W-:-:S05]  /*57b0*/  IADD3 R8, P1, PT, R8, 0x40, RZ ;  /* 0x0000004008087810 */ /* 0x000fca0007f3e0ff */
[----:B------:R-:W-:Y:S01]  /*57c0*/  IMAD.X R9, RZ, RZ, R9, P1 ;  /* 0x000000ffff097224 */ /* 0x000fe200008e0609 */
[----:B------:R-:W-:Y:S07]  /*57d0*/  @P2 BRA `(.L_x_175) ;  /* 0xfffffff800642947 */ /* 0x000fee000383ffff */
.L_x_172:
[----:B------:R-:W-:Y:S05]  /*57e0*/  BSYNC.RECONVERGENT B1 ;  /* 0x0000000000017941 */ /* 0x000fea0003800200 */
.L_x_171:
        /* <DEDUP_REMOVED lines=10> */
[----:B-1----:R-:W-:Y:S01]  /*5890*/  R2UR UR4, R10 ;  /* 0x000000000a0472ca */ /* 0x002fe200000e0000 */
        /* <DEDUP_REMOVED lines=45> */
.L_x_180:
[----:B------:R-:W-:Y:S05]  /*5b70*/  BSYNC.RECONVERGENT B2 ;  /* 0x0000000000027941 */ /* 0x000fea0003800200 */
.L_x_179:
[----:B------:R-:W-:-:S07]  /*5b80*/  VIADD R3, R3, 0x8 ;  /* 0x0000000803037836 */ /* 0x000fce0000000000 */
.L_x_178:
[----:B------:R-:W-:Y:S05]  /*5b90*/  BSYNC.RECONVERGENT B1 ;  /* 0x0000000000017941 */ /* 0x000fea0003800200 */
.L_x_177:
        /* <DEDUP_REMOVED lines=32> */
.L_x_184:
[----:B------:R-:W-:Y:S05]  /*5da0*/  BSYNC.RECONVERGENT B2 ;  /* 0x0000000000027941 */ /* 0x000fea0003800200 */
.L_x_183:
[----:B------:R-:W-:-:S07]  /*5db0*/  VIADD R3, R3, 0x4 ;  /* 0x0000000403037836 */ /* 0x000fce0000000000 */
.L_x_182:
[----:B------:R-:W-:Y:S05]  /*5dc0*/  BSYNC.RECONVERGENT B1 ;  /* 0x0000000000017941 */ /* 0x000fea0003800200 */
.L_x_181:
        /* <DEDUP_REMOVED lines=8> */
[----:B-1----:R-:W-:Y:S02]  /*5e50*/  R2UR UR4, R10 ;  /* 0x000000000a0472ca */ /* 0x002fe400000e0000 */
[----:B------:R-:W-:-:S13]  /*5e60*/  R2UR UR5, R11 ;  /* 0x000000000b0572ca */ /* 0x000fda00000e0000 */
[----:B------:R-:W2:Y:S02]  /*5e70*/  LD.E R0, desc[UR4][R8.64] ;  /* 0x0000000408007980 */ /* 0x000ea4000c101900 */
[----:B--2---:R-:W-:-:S13]  /*5e80*/  ISETP.NE.AND P0, PT, R0, R17, PT ;  /* 0x000000110000720c */ /* 0x004fda0003f05270 */
.L_x_186:
[----:B------:R-:W-:Y:S05]  /*5e90*/  BSYNC.RECONVERGENT B1 ;  /* 0x0000000000017941 */ /* 0x000fea0003800200 */
.L_x_185:
[----:B------:R-:W-:Y:S05]  /*5ea0*/  @!P2 BRA `(.L_x_176) ;  /* 0x000000000044a947 */ /* 0x000fea0003800000 */
[----:B------:R-:W-:Y:S01]  /*5eb0*/  PLOP3.LUT P1, PT, P0, PT, PT, 0x8, 0x80 ;  /* 0x000000000080781c */ /* 0x000fe2000072e170 */
[----:B------:R-:W-:Y:S01]  /*5ec0*/  BSSY.RECONVERGENT B1, `(.L_x_187) ;  /* 0x0000008000017945 */ /* 0x000fe20003800200 */
[----:B------:R-:W-:Y:S02]  /*5ed0*/  ISETP.NE.AND P2, PT, R6, 0x2, PT ;  /* 0x000000020600780c */ /* 0x000fe40003f45270 */
[----:B------:R-:W-:-:S09]  /*5ee0*/  PLOP3.LUT P0, PT, PT, PT, PT, 0x8, 0x80 ;  /* 0x000000000080781c */ /* 0x000fd20003f0e170 */
[----:B------:R-:W-:Y:S05]  /*5ef0*/  @P1 BRA `(.L_x_188) ;  /* 0x0000000000101947 */ /* 0x000fea0003800000 */
[----:B-1----:R-:W-:Y:S02]  /*5f00*/  R2UR UR4, R10 ;  /* 0x000000000a0472ca */ /* 0x002fe400000e0000 */
[----:B------:R-:W-:-:S13]  /*5f10*/  R2UR UR5, R11 ;  /* 0x000000000b0572ca */ /* 0x000fda00000e0000 */
[----:B------:R-:W2:Y:S02]  /*5f20*/  LD.E R0, desc[UR4][R8.64+0x4] ;  /* 0x0000040408007980 */ /* 0x000ea4000c101900 */
[----:B--2---:R-:W-:-:S13]  /*5f30*/  ISETP.NE.AND P0, PT, R0, R17, PT ;  /* 0x000000110000720c */ /* 0x004fda0003f05270 */
.L_x_188:
[----:B------:R-:W-:Y:S05]  /*5f40*/  BSYNC.RECONVERGENT B1 ;  /* 0x0000000000017941 */ /* 0x000fea0003800200 */
.L_x_187:
[----:B------:R-:W-:Y:S05]  /*5f50*/  @!P2 BRA `(.L_x_176) ;  /* 0x000000000018a947 */ /* 0x000fea0003800000 */
[----:B------:R-:W-:Y:S05]  /*5f60*/  @!P0 BREAK.RELIABLE B0 ;  /* 0x0000000000008942 */ /* 0x000fea0003800100 */
[----:B------:R-:W-:Y:S05]  /*5f70*/  @!P0 BRA `(.L_x_189) ;  /* 0x0000000000cc8947 */ /* 0x000fea0003800000 */
[----:B-1----:R-:W-:Y:S02]  /*5f80*/  R2UR UR4, R10 ;  /* 0x000000000a0472ca */ /* 0x002fe400000e0000 */
[----:B------:R-:W-:-:S13]  /*5f90*/  R2UR UR5, R11 ;  /* 0x000000000b0572ca */ /* 0x000fda00000e0000 */
[----:B------:R-:W2:Y:S02]  /*5fa0*/  LD.E R8, desc[UR4][R8.64+0x8] ;  /* 0x0000080408087980 */ /* 0x000ea4000c101900 */
[----:B--2---:R-:W-:-:S13]  /*5fb0*/  ISETP.NE.AND P0, PT, R8, R17, PT ;  /* 0x000000110800720c */ /* 0x004fda0003f05270 */
.L_x_176:
[----:B------:R-:W-:Y:S05]  /*5fc0*/  @!P0 BREAK.RELIABLE B0 ;  /* 0x0000000000008942 */ /* 0x000fea0003800100 */
[----:B------:R-:W-:Y:S05]  /*5fd0*/  @!P0 BRA `(.L_x_189) ;  /* 0x0000000000b48947 */ /* 0x000fea0003800000 */
.L_x_170:
[----:B------:R-:W-:Y:S05]  /*5fe0*/  BSYNC.RELIABLE B0 ;  /* 0x0000000000007941 */ /* 0x000fea0003800100 */
.L_x_169:
[----:B------:R-:W0:Y:S01]  /*5ff0*/  LDC R6, c[0x0][0x2f8] ;  /* 0x0000be00ff067b82 */ /* 0x000e220000000800 */
[C---:B-1----:R-:W-:Y:S01]  /*6000*/  R2UR UR4, R10.reuse ;  /* 0x000000000a0472ca */ /* 0x042fe200000e0000 */
[----:B------:R-:W-:Y:S01]  /*6010*/  IMAD.WIDE R8, R7, 0x4, R4 ;  /* 0x0000000407087825 */ /* 0x000fe200078e0204 */
[C---:B------:R-:W-:Y:S02]  /*6020*/  R2UR UR5, R11.reuse ;  /* 0x000000000b0572ca */ /* 0x040fe400000e0000 */
[----:B------:R-:W-:Y:S02]  /*6030*/  R2UR UR6, R10 ;  /* 0x000000000a0672ca */ /* 0x000fe400000e0000 */
[----:B------:R-:W-:Y:S02]  /*6040*/  R2UR UR7, R11 ;  /* 0x000000000b0772ca */ /* 0x000fe400000e0000 */
[----:B------:R-:W-:-:S07]  /*6050*/  IADD3 R4, P0, PT, R17, R27, RZ ;  /* 0x0000001b11047210 */ /* 0x000fce0007f1e0ff */
[----:B------:R2:W-:Y:S01]  /*6060*/  ST.E desc[UR4][R8.64], R17 ;  /* 0x0000001108007985 */ /* 0x0005e2000c101904 */
[----:B0-----:R-:W-:Y:S01]  /*6070*/  IMAD.IADD R25, R23, 0x1, -R6 ;  /* 0x0000000117197824 */ /* 0x001fe200078e0a06 */
        /* <DEDUP_REMOVED lines=34> */
[----:B------:R0:W5:Y:S02]  /*62a0*/  LDL R7, [R25] ;  /* 0x0000000019077983 */ /* 0x0001640000100800 */
.L_x_189:
[----:B------:R-:W-:Y:S05]  /*62b0*/  BSYNC.RECONVERGENT B6 ;  /* 0x0000000000067941 */ /* 0x000fea0003800200 */
.L_x_168:
[----:B------:R-:W2:Y:S01]  /*62c0*/  LDC.64 R8, c[0x0][0x358] ;  /* 0x0000d600ff087b82 */ /* 0x000ea20000000a00 */
[----:B-----5:R-:W-:Y:S01]  /*62d0*/  ISETP.GE.AND P0, PT, R7, 0x1, PT ;  /* 0x000000010700780c */ /* 0x020fe20003f06270 */
[----:B------:R-:W-:Y:S04]  /*62e0*/  BSSY.RECONVERGENT B6, `(.L_x_190) ;  /* 0x0000122000067945 */ /* 0x000fe80003800200 */
[----:B------:R-:W-:Y:S08]  /*62f0*/  BSSY.RELIABLE B0, `(.L_x_191) ;  /* 0x00000f4000007945 */ /* 0x000ff00003800100 */
        /* <DEDUP_REMOVED lines=12> */
.L_x_197:
[----:B------:R-:W-:Y:S01]  /*63c0*/  PLOP3.LUT P1, PT, P0, PT, PT, 0x8, 0x80 ;  /* 0x000000000080781c */ /* 0x000fe2000072e170 */
[----:B------:R-:W-:Y:S01]  /*63d0*/  VIADD R6, R6, 0x10 ;  /* 0x0000001006067836 */ /* 0x000fe20000000000 */
[----:B------:R-:W-:Y:S01]  /*63e0*/  BSSY.RECONVERGENT B2, `(.L_x_195) ;  /* 0x0000061000027945 */ /* 0x000fe20003800200 */
[----:B------:R-:W-:-:S03]  /*63f0*/  PLOP3.LUT P0, PT, PT, PT, PT, 0x8, 0x80 ;  /* 0x000000000080781c */ /* 0x000fc60003f0e170 */
[----:B------:R-:W-:-:S07]  /*6400*/  ISETP.NE.AND P2, PT, R6, RZ, PT ;  /* 0x000000ff0600720c */ /* 0x000fce0003f45270 */
[----:B------:R-:W-:Y:S06]  /*6410*/  @P1 BRA `(.L_x_196) ;  /* 0x0000000400741947 */ /* 0x000fec0003800000 */
[----:B--2---:R-:W-:Y:S02]  /*6420*/  R2UR UR4, R8 ;  /* 0x00000000080472ca */ /* 0x004fe400000e0000 */
[----:B------:R-:W-:-:S13]  /*6430*/  R2UR UR5, R9 ;  /* 0x00000000090572ca */ /* 0x000fda00000e0000 */
[----:B-1----:R-:W2:Y:S02]  /*6440*/  LD.E R11, desc[UR4][R4.64+-0x20] ;  /* 0xffffe004040b7980 */ /* 0x002ea4000c101900 */
        /* <DEDUP_REMOVED lines=90> */
.L_x_196:
[----:B------:R-:W-:Y:S05]  /*69f0*/  BSYNC.RECONVERGENT B2 ;  /* 0x0000000000027941 */ /* 0x000fea0003800200 */
.L_x_195:
[----:B------:R-:W-:-:S05]  /*6a00*/  IADD3 R4, P1, PT, R4, 0x40, RZ ;  /* 0x0000004004047810 */ /* 0x000fca0007f3e0ff */
[----:B------:R-:W-:Y:S01]  /*6a10*/  IMAD.X R5, RZ, RZ, R5, P1 ;  /* 0x000000ffff057224 */ /* 0x000fe200008e0605 */
[----:B------:R-:W-:Y:S07]  /*6a20*/  @P2 BRA `(.L_x_197) ;  /* 0xfffffff800642947 */ /* 0x000fee000383ffff */
.L_x_194:
[----:B------:R-:W-:Y:S05]  /*6a30*/  BSYNC.RECONVERGENT B1 ;  /* 0x0000000000017941 */ /* 0x000fea0003800200 */
.L_x_193:
        /* <DEDUP_REMOVED lines=10> */
[----:B--2---:R-:W-:Y:S01]  /*6ae0*/  R2UR UR4, R8 ;  /* 0x00000000080472ca */ /* 0x004fe200000e0000 */
[----:B------:R-:W-:Y:S01]  /*6af0*/  IMAD.WIDE.U32 R4, R3, 0x4, R38 ;  /* 0x0000000403047825 */ /* 0x000fe200078e0026 */
        /* <DEDUP_REMOVED lines=44> */
.L_x_202:
[----:B------:R-:W-:Y:S05]  /*6dc0*/  BSYNC.RECONVERGENT B2 ;  /* 0x0000000000027941 */ /* 0x000fea0003800200 */
.L_x_201:
[----:B------:R-:W-:-:S07]  /*6dd0*/  VIADD R3, R3, 0x8 ;  /* 0x0000000803037836 */ /* 0x000fce0000000000 */
.L_x_200:
[----:B------:R-:W-:Y:S05]  /*6de0*/  BSYNC.RECONVERGENT B1 ;  /* 0x0000000000017941 */ /* 0x000fea0003800200 */
.L_x_199:
        /* <DEDUP_REMOVED lines=32> */
.L_x_206:
[----:B------:R-:W-:Y:S05]  /*6ff0*/  BSYNC.RECONVERGENT B2 ;  /* 0x0000000000027941 */ /* 0x000fea0003800200 */
.L_x_205:
[----:B------:R-:W-:-:S07]  /*7000*/  VIADD R3, R3, 0x4 ;  /* 0x0000000403037836 */ /* 0x000fce0000000000 */
.L_x_204:
[----:B------:R-:W-:Y:S05]  /*7010*/  BSYNC.RECONVERGENT B1 ;  /* 0x0000000000017941 */ /* 0x000fea0003800200 */
.L_x_203:
        /* <DEDUP_REMOVED lines=8> */
[----:B--2---:R-:W-:Y:S02]  /*70a0*/  R2UR UR4, R8 ;  /* 0x00000000080472ca */ /* 0x004fe400000e0000 */
[----:B------:R-:W-:-:S13]  /*70b0*/  R2UR UR5, R9 ;  /* 0x00000000090572ca */ /* 0x000fda00000e0000 */
[----:B------:R-:W2:Y:S02]  /*70c0*/  LD.E R3, desc[UR4][R4.64] ;  /* 0x0000000404037980 */ /* 0x000ea4000c101900 */
[----:B--2---:R-:W-:-:S13]  /*70d0*/  ISETP.NE.AND P0, PT, R3, R16, PT ;  /* 0x000000100300720c */ /* 0x004fda0003f05270 */
.L_x_208:
[----:B------:R-:W-:Y:S05]  /*70e0*/  BSYNC.RECONVERGENT B1 ;  /* 0x0000000000017941 */ /* 0x000fea0003800200 */
.L_x_207:
[----:B------:R-:W-:Y:S05]  /*70f0*/  @!P2 BRA `(.L_x_198) ;  /* 0x000000000044a947 */ /* 0x000fea0003800000 */
[----:B------:R-:W-:Y:S01]  /*7100*/  PLOP3.LUT P1, PT, P0, PT, PT, 0x8, 0x80 ;  /* 0x000000000080781c */ /* 0x000fe2000072e170 */
[----:B------:R-:W-:Y:S01]  /*7110*/  BSSY.RECONVERGENT B1, `(.L_x_209) ;  /* 0x0000008000017945 */ /* 0x000fe20003800200 */
[----:B------:R-:W-:Y:S02]  /*7120*/  ISETP.NE.AND P2, PT, R0, 0x2, PT ;  /* 0x000000020000780c */ /* 0x000fe40003f45270 */
[----:B------:R-:W-:-:S09]  /*7130*/  PLOP3.LUT P0, PT, PT, PT, PT, 0x8, 0x80 ;  /* 0x000000000080781c */ /* 0x000fd20003f0e170 */
[----:B------:R-:W-:Y:S05]  /*7140*/  @P1 BRA `(.L_x_210) ;  /* 0x0000000000101947 */ /* 0x000fea0003800000 */
[----:B--2---:R-:W-:Y:S02]  /*7150*/  R2UR UR4, R8 ;  /* 0x00000000080472ca */ /* 0x004fe400000e0000 */
[----:B------:R-:W-:-:S13]  /*7160*/  R2UR UR5, R9 ;  /* 0x00000000090572ca */ /* 0x000fda00000e0000 */
[----:B------:R-:W2:Y:S02]  /*7170*/  LD.E R3, desc[UR4][R4.64+0x4] ;  /* 0x0000040404037980 */ /* 0x000ea4000c101900 */
[----:B--2---:R-:W-:-:S13]  /*7180*/  ISETP.NE.AND P0, PT, R3, R16, PT ;  /* 0x000000100300720c */ /* 0x004fda0003f05270 */
.L_x_210:
[----:B------:R-:W-:Y:S05]  /*7190*/  BSYNC.RECONVERGENT B1 ;  /* 0x0000000000017941 */ /* 0x000fea0003800200 */
.L_x_209:
[----:B------:R-:W-:Y:S05]  /*71a0*/  @!P2 BRA `(.L_x_198) ;  /* 0x000000000018a947 */ /* 0x000fea0003800000 */
[----:B------:R-:W-:Y:S05]  /*71b0*/  @!P0 BREAK.RELIABLE B0 ;  /* 0x0000000000008942 */ /* 0x000fea0003800100 */
[----:B------:R-:W-:Y:S05]  /*71c0*/  @!P0 BRA `(.L_x_211) ;  /* 0x0000000000cc8947 */ /* 0x000fea0003800000 */
[----:B--2---:R-:W-:Y:S02]  /*71d0*/  R2UR UR4, R8 ;  /* 0x00000000080472ca */ /* 0x004fe400000e0000 */
[----:B------:R-:W-:-:S13]  /*71e0*/  R2UR UR5, R9 ;  /* 0x00000000090572ca */ /* 0x000fda00000e0000 */
[----:B------:R-:W2:Y:S02]  /*71f0*/  LD.E R5, desc[UR4][R4.64+0x8] ;  /* 0x0000080404057980 */ /* 0x000ea4000c101900 */
[----:B--2---:R-:W-:-:S13]  /*7200*/  ISETP.NE.AND P0, PT, R5, R16, PT ;  /* 0x000000100500720c */ /* 0x004fda0003f05270 */
.L_x_198:
[----:B------:R-:W-:Y:S05]  /*7210*/  @!P0 BREAK.RELIABLE B0 ;  /* 0x0000000000008942 */ /* 0x000fea0003800100 */
[----:B------:R-:W-:Y:S05]  /*7220*/  @!P0 BRA `(.L_x_211) ;  /* 0x0000000000b48947 */ /* 0x000fea0003800000 */
.L_x_192:
[----:B------:R-:W-:Y:S05]  /*7230*/  BSYNC.RELIABLE B0 ;  /* 0x0000000000007941 */ /* 0x000fea0003800100 */
.L_x_191:
[----:B------:R-:W3:Y:S01]  /*7240*/  LDC R6, c[0x0][0x2f8] ;  /* 0x0000be00ff067b82 */ /* 0x000ee20000000800 */
[C---:B--2---:R-:W-:Y:S01]  /*7250*/  R2UR UR4, R8.reuse ;  /* 0x00000000080472ca */ /* 0x044fe200000e0000 */
[----:B-1----:R-:W-:Y:S01]  /*7260*/  IMAD.WIDE R10, R7, 0x4, R38 ;  /* 0x00000004070a7825 */ /* 0x002fe200078e0226 */
[C---:B------:R-:W-:Y:S02]  /*7270*/  R2UR UR5, R9.reuse ;  /* 0x00000000090572ca */ /* 0x040fe400000e0000 */
[----:B------:R-:W-:Y:S02]  /*7280*/  R2UR UR6, R8 ;  /* 0x00000000080672ca */ /* 0x000fe400000e0000 */
[----:B------:R-:W-:Y:S02]  /*7290*/  R2UR UR7, R9 ;  /* 0x00000000090772ca */ /* 0x000fe400000e0000 */
[----:B------:R-:W-:-:S07]  /*72a0*/  IADD3 R4, P0, PT, R16, R27, RZ ;  /* 0x0000001b10047210 */ /* 0x000fce0007f1e0ff */
[----:B------:R4:W-:Y:S01]  /*72b0*/  ST.E desc[UR4][R10.64], R16 ;  /* 0x000000100a007985 */ /* 0x0009e2000c101904 */
[----:B---3--:R-:W-:Y:S01]  /*72c0*/  IMAD.IADD R17, R23, 0x1, -R6 ;  /* 0x0000000117117824 */ /* 0x008fe200078e0a06 */
[----:B------:R-:W-:Y:S02]  /*72d0*/  LEA.HI.X.SX32 R5, R16, R26, 0x1, P0 ;  /* 0x0000001a10057211 */ /* 0x000fe400000f0eff */
[----:B------:R-:W2:Y:S04]  /*72e0*/  LDG.E.U8 R0, desc[UR4][R36.64] ;  /* 0x0000000424007981 */ /* 0x000ea8000c1e1100 */
[----:B------:R-:W3:Y:S04]  /*72f0*/  LDL R7, [R17] ;  /* 0x0000000011077983 */ /* 0x000ee80000100800 */
[----:B------:R-:W2:Y:S01]  /*7300*/  LDG.E.U8 R5, desc[UR6][R4.64] ;  /* 0x0000000604057981 */ /* 0x000ea2000c1e1100 */
[----:B---3--:R-:W-:-:S05]  /*7310*/  VIADD R7, R7, 0x1 ;  /* 0x0000000107077836 */ /* 0x008fca0000000000 */
[----:B------:R4:W-:Y:S01]  /*7320*/  STL [R17], R7 ;  /* 0x0000000711007387 */ /* 0x0009e20000100800 */
[----:B--2---:R-:W-:-:S13]  /*7330*/  ISETP.NE.AND P0, PT, R0, R5, PT ;  /* 0x000000050000720c */ /* 0x004fda0003f05270 */
[----:B----4-:R-:W-:Y:S05]  /*7340*/  @P0 BRA `(.L_x_211) ;  /* 0x00000000006c0947 */ /* 0x010fea0003800000 */
        /* <DEDUP_REMOVED lines=18> */
[----:B-1----:R-:W-:Y:S02]  /*7470*/  IMAD.MOV.U32 R12, RZ, RZ, R44 ;  /* 0x000000ffff0c7224 */ /* 0x002fe400078e002c */
[----:B------:R-:W-:-:S02]  /*7480*/  IMAD.MOV.U32 R13, RZ, RZ, R45 ;  /* 0x000000ffff0d7224 */ /* 0x000fc400078e002d */
[----:B------:R-:W-:Y:S02]  /*7490*/  IMAD.MOV.U32 R14, RZ, RZ, R19 ;  /* 0x000000ffff0e7224 */ /* 0x000fe400078e0013 */
[----:B------:R-:W-:Y:S02]  /*74a0*/  IMAD.MOV.U32 R15, RZ, RZ, R18 ;  /* 0x000000ffff0f7224 */ /* 0x000fe400078e0012 */
[----:B------:R-:W-:Y:S02]  /*74b0*/  IMAD.MOV.U32 R21, RZ, RZ, 0x0 ;  /* 0x00000000ff157424 */ /* 0x000fe400078e00ff */
[----:B--2---:R-:W-:-:S05]  /*74c0*/  VIADD R0, R0, 0x1 ;  /* 0x0000000100007836 */ /* 0x004fca0000000000 */
[----:B------:R1:W-:Y:S02]  /*74d0*/  STL [R3], R0 ;  /* 0x0000000003007387 */ /* 0x0003e40000100800 */
[----:B01----:R-:W-:Y:S05]  /*74e0*/  CALL.REL.NOINC `($_Z17encontrar_caminosPciPi$_Z13buscar_caminoPciiPiS0_S0_S0_) ;  /* 0xffffffb0005c7944 */ /* 0x003fea0003c3ffff */
[----:B------:R3:W5:Y:S02]  /*74f0*/  LDL R7, [R17] ;  /* 0x0000000011077983 */ /* 0x0007640000100800 */
.L_x_211:
[----:B------:R-:W-:Y:S05]  /*7500*/  BSYNC.RECONVERGENT B6 ;  /* 0x0000000000067941 */ /* 0x000fea0003800200 */
.L_x_190:
[----:B--2---:R-:W2:Y:S01]  /*7510*/  LDC.64 R8, c[0x0][0x358] ;  /* 0x0000d600ff087b82 */ /* 0x004ea20000000a00 */
[----:B-----5:R-:W-:Y:S01]  /*7520*/  ISETP.GE.AND P0, PT, R7, 0x1, PT ;  /* 0x000000010700780c */ /* 0x020fe20003f06270 */
[----:B------:R-:W-:-:S12]  /*7530*/  BSSY.RELIABLE B0, `(.L_x_212) ;  /* 0x00000f7000007945 */ /* 0x000fd80003800100 */
        /* <DEDUP_REMOVED lines=12> */
.L_x_218:
        /* <DEDUP_REMOVED lines=99> */
.L_x_217:
[----:B------:R-:W-:Y:S05]  /*7c30*/  BSYNC.RECONVERGENT B2 ;  /* 0x0000000000027941 */ /* 0x000fea0003800200 */
.L_x_216:
[----:B------:R-:W-:-:S05]  /*7c40*/  IADD3 R4, P1, PT, R4, 0x40, RZ ;  /* 0x0000004004047810 */ /* 0x000fca0007f3e0ff */
[----:B------:R-:W-:Y:S01]  /*7c50*/  IMAD.X R5, RZ, RZ, R5, P1 ;  /* 0x000000ffff057224 */ /* 0x000fe200008e0605 */
[----:B------:R-:W-:Y:S07]  /*7c60*/  @P2 BRA `(.L_x_218) ;  /* 0xfffffff800642947 */ /* 0x000fee000383ffff */
.L_x_215:
[----:B------:R-:W-:Y:S05]  /*7c70*/  BSYNC.RECONVERGENT B1 ;  /* 0x0000000000017941 */ /* 0x000fea0003800200 */
.L_x_214:
[----:B------:R-:W-:Y:S01]  /*7c80*/  ISETP.NE.AND P1, PT, R0, RZ, PT ;  /* 0x000000ff0000720c */ /* 0x000fe20003f25270 */
[----:B------:R-:W-:-:S12]  /*7c90*/  BSSY.RELIABLE B1, `(.L_x_219) ;  /* 0x000007e000017945 */ /* 0x000fd80003800100 */
        /* <DEDUP_REMOVED lines=55> */
.L_x_224:
[----:B------:R-:W-:Y:S05]  /*8010*/  BSYNC.RECONVERGENT B3 ;  /* 0x0000000000037941 */ /* 0x000fea0003800200 */
.L_x_223:
[----:B------:R-:W-:-:S07]  /*8020*/  VIADD R3, R3, 0x8 ;  /* 0x0000000803037836 */ /* 0x000fce0000000000 */
.L_x_222:
[----:B------:R-:W-:Y:S05]  /*8030*/  BSYNC.RECONVERGENT B2 ;  /* 0x0000000000027941 */ /* 0x000fea0003800200 */
.L_x_221:
        /* <DEDUP_REMOVED lines=32> */
.L_x_228:
[----:B------:R-:W-:Y:S05]  /*8240*/  BSYNC.RECONVERGENT B3 ;  /* 0x0000000000037941 */ /* 0x000fea0003800200 */
.L_x_227:
[----:B------:R-:W-:-:S07]  /*8250*/  VIADD R3, R3, 0x4 ;  /* 0x0000000403037836 */ /* 0x000fce0000000000 */
.L_x_226:
[----:B------:R-:W-:Y:S05]  /*8260*/  BSYNC.RECONVERGENT B2 ;  /* 0x0000000000027941 */ /* 0x000fea0003800200 */
.L_x_225:
        /* <DEDUP_REMOVED lines=12> */
.L_x_230:
[----:B------:R-:W-:Y:S05]  /*8330*/  BSYNC.RECONVERGENT B2 ;  /* 0x0000000000027941 */ /* 0x000fea0003800200 */
.L_x_229:
        /* <DEDUP_REMOVED lines=10> */
.L_x_232:
[----:B------:R-:W-:Y:S05]  /*83e0*/  BSYNC.RECONVERGENT B2 ;  /* 0x0000000000027941 */ /* 0x000fea0003800200 */
.L_x_231:
[----:B------:R-:W-:Y:S05]  /*83f0*/  @!P2 BRA `(.L_x_220) ;  /* 0x00000000001ca947 */ /* 0x000fea0003800000 */
[----:B------:R-:W-:Y:S05]  /*8400*/  @!P0 BREAK.RELIABLE B1 ;  /* 0x0000000000018942 */ /* 0x000fea0003800100 */
[----:B------:R-:W-:Y:S05]  /*8410*/  @!P0 BREAK.RELIABLE B0 ;  /* 0x0000000000008942 */ /* 0x000fea0003800100 */
[----:B------:R-:W-:Y:S05]  /*8420*/  @!P0 BRA `(.L_x_123) ;  /* 0x0000000000d48947 */ /* 0x000fea0003800000 */
[----:B--2---:R-:W-:Y:S02]  /*8430*/  R2UR UR4, R8 ;  /* 0x00000000080472ca */ /* 0x004fe400000e0000 */
[----:B------:R-:W-:-:S13]  /*8440*/  R2UR UR5, R9 ;  /* 0x00000000090572ca */ /* 0x000fda00000e0000 */
[----:B------:R-:W2:Y:S02]  /*8450*/  LD.E R5, desc[UR4][R4.64+0x8] ;  /* 0x0000080404057980 */ /* 0x000ea4000c101900 */
[----:B--2---:R-:W-:-:S13]  /*8460*/  ISETP.NE.AND P0, PT, R5, R2, PT ;  /* 0x000000020500720c */ /* 0x004fda0003f05270 */
.L_x_220:
[----:B------:R-:W-:Y:S05]  /*8470*/  BSYNC.RELIABLE B1 ;  /* 0x0000000000017941 */ /* 0x000fea0003800100 */
.L_x_219:
[----:B------:R-:W-:Y:S05]  /*8480*/  @!P0 BREAK.RELIABLE B0 ;  /* 0x0000000000008942 */ /* 0x000fea0003800100 */
[----:B------:R-:W-:Y:S05]  /*8490*/  @!P0 BRA `(.L_x_123) ;  /* 0x0000000000b88947 */ /* 0x000fea0003800000 */
.L_x_213:
[----:B------:R-:W-:Y:S05]  /*84a0*/  BSYNC.RELIABLE B0 ;  /* 0x0000000000007941 */ /* 0x000fea0003800100 */
.L_x_212:
[----:B-1----:R-:W1:Y:S01]  /*84b0*/  LDC R10, c[0x0][0x2f8] ;  /* 0x0000be00ff0a7b82 */ /* 0x002e620000000800 */
[C---:B--2---:R-:W-:Y:S01]  /*84c0*/  R2UR UR4, R8.reuse ;  /* 0x00000000080472ca */ /* 0x044fe200000e0000 */
[----:B------:R-:W-:Y:S01]  /*84d0*/  IMAD.WIDE R4, R7, 0x4, R38 ;  /* 0x0000000407047825 */ /* 0x000fe200078e0226 */
[C---:B------:R-:W-:Y:S02]  /*84e0*/  R2UR UR5, R9.reuse ;  /* 0x00000000090572ca */ /* 0x040fe400000e0000 */
[C---:B------:R-:W-:Y:S02]  /*84f0*/  R2UR UR6, R8.reuse ;  /* 0x00000000080672ca */ /* 0x040fe400000e0000 */
[C---:B------:R-:W-:Y:S02]  /*8500*/  R2UR UR7, R9.reuse ;  /* 0x00000000090772ca */ /* 0x040fe400000e0000 */
[----:B------:R-:W-:Y:S02]  /*8510*/  R2UR UR8, R8 ;  /* 0x00000000080872ca */ /* 0x000fe400000e0000 */
[----:B------:R-:W-:-:S02]  /*8520*/  R2UR UR9, R9 ;  /* 0x00000000090972ca */ /* 0x000fc400000e0000 */
[----:B------:R-:W-:-:S03]  /*8530*/  IADD3 R6, P0, PT, R2, R27, RZ ;  /* 0x0000001b02067210 */ /* 0x000fc60007f1e0ff */
[----:B------:R4:W-:Y:S01]  /*8540*/  ST.E desc[UR4][R4.64], R2 ;  /* 0x0000000204007985 */ /* 0x0009e2000c101904 */
[----:B------:R-:W-:-:S03]  /*8550*/  LEA.HI.X.SX32 R7, R2, R26, 0x1, P0 ;  /* 0x0000001a02077211 */ /* 0x000fc600000f0eff */
[----:B------:R-:W2:Y:S01]  /*8560*/  LDG.E.U8 R36, desc[UR6][R36.64] ;  /* 0x0000000624247981 */ /* 0x000ea2000c1e1100 */
[----:B-1----:R-:W-:-:S03]  /*8570*/  IMAD.IADD R3, R23, 0x1, -R10 ;  /* 0x0000000117037824 */ /* 0x002fc600078e0a0a */
[----:B------:R-:W2:Y:S04]  /*8580*/  LDG.E.U8 R7, desc[UR8][R6.64] ;  /* 0x0000000806077981 */ /* 0x000ea8000c1e1100 */
[----:B------:R-:W5:Y:S02]  /*8590*/  LDL R0, [R3] ;  /* 0x0000000003007983 */ /* 0x000f640000100800 */
[----:B-----5:R-:W-:-:S05]  /*85a0*/  VIADD R0, R0, 0x1 ;  /* 0x0000000100007836 */ /* 0x020fca0000000000 */
        /* <DEDUP_REMOVED lines=28> */
[----:B01-3--:R-:W-:Y:S05]  /*8770*/  CALL.REL.NOINC `($_Z17encontrar_caminosPciPi$_Z13buscar_caminoPciiPiS0_S0_S0_) ;  /* 0xffffff9c00b87944 */ /* 0x00bfea0003c3ffff */
.L_x_123:
[----:B------:R-:W-:Y:S05]  /*8780*/  BSYNC.RECONVERGENT B7 ;  /* 0x0000000000077941 */ /* 0x000fea0003800200 */
.L_x_122:
[----:B------:R-:W1:Y:S01]  /*8790*/  LDL R20, [R1+0x14] ;  /* 0x0000140001147983 */ /* 0x000e620000100800 */
[----:B------:R4:W-:Y:S05]  /*87a0*/  BMOV.32 B6, R29 ;  /* 0x0000001d06007356 */ /* 0x0009ea0000000000 */
[----:B------:R-:W1:Y:S01]  /*87b0*/  LDL R21, [R1+0x18] ;  /* 0x0000180001157983 */ /* 0x000e620000100800 */
[----:B------:R5:W-:Y:S05]  /*87c0*/  BMOV.32 B7, R30 ;  /* 0x0000001e07007356 */ /* 0x000bea0000000000 */
[----:B------:R-:W1:Y:S04]  /*87d0*/  LDL R2, [R1] ;  /* 0x0000000001027983 */ /* 0x000e680000100800 */
[----:B------:R-:W1:Y:S04]  /*87e0*/  LDL R16, [R1+0x4] ;  /* 0x0000040001107983 */ /* 0x000e680000100800 */
[----:B---3--:R-:W1:Y:S04]  /*87f0*/  LDL R17, [R1+0x8] ;  /* 0x0000080001117983 */ /* 0x008e680000100800 */
[----:B------:R-:W1:Y:S04]  /*8800*/  LDL R18, [R1+0xc] ;  /* 0x00000c0001127983 */ /* 0x000e680000100800 */
[----:B------:R-:W1:Y:S04]  /*8810*/  LDL R19, [R1+0x10] ;  /* 0x0000100001137983 */ /* 0x000e680000100800 */
[----:B------:R-:W1:Y:S04]  /*8820*/  LDL R22, [R1+0x1c] ;  /* 0x00001c0001167983 */ /* 0x000e680000100800 */
[----:B------:R-:W1:Y:S04]  /*8830*/  LDL R23, [R1+0x20] ;  /* 0x0000200001177983 */ /* 0x000e680000100800 */
[----:B------:R-:W1:Y:S04]  /*8840*/  LDL R24, [R1+0x24] ;  /* 0x0000240001187983 */ /* 0x000e680000100800 */
[----:B0-----:R-:W1:Y:S04]  /*8850*/  LDL R25, [R1+0x28] ;  /* 0x0000280001197983 */ /* 0x001e680000100800 */
[----:B------:R-:W1:Y:S04]  /*8860*/  LDL R26, [R1+0x2c] ;  /* 0x00002c00011a7983 */ /* 0x000e680000100800 */
[----:B------:R-:W1:Y:S04]  /*8870*/  LDL R27, [R1+0x30] ;  /* 0x00003000011b7983 */ /* 0x000e680000100800 */
[----:B------:R-:W1:Y:S04]  /*8880*/  LDL R28, [R1+0x34] ;  /* 0x00003400011c7983 */ /* 0x000e680000100800 */
[----:B----4-:R-:W1:Y:S04]  /*8890*/  LDL R29, [R1+0x38] ;  /* 0x00003800011d7983 */ /* 0x010e680000100800 */
[----:B-----5:R-:W1:Y:S04]  /*88a0*/  LDL R30, [R1+0x3c] ;  /* 0x00003c00011e7983 */ /* 0x020e680000100800 */
[----:B------:R-:W1:Y:S04]  /*88b0*/  LDL R36, [R1+0x40] ;  /* 0x0000400001247983 */ /* 0x000e680000100800 */
[----:B------:R-:W1:Y:S04]  /*88c0*/  LDL R37, [R1+0x44] ;  /* 0x0000440001257983 */ /* 0x000e680000100800 */
[----:B------:R-:W1:Y:S04]  /*88d0*/  LDL R38, [R1+0x48] ;  /* 0x0000480001267983 */ /* 0x000e680000100800 */
[----:B------:R-:W1:Y:S04]  /*88e0*/  LDL R39, [R1+0x4c] ;  /* 0x00004c0001277983 */ /* 0x000e680000100800 */
[----:B------:R-:W1:Y:S04]  /*88f0*/  LDL R44, [R1+0x50] ;  /* 0x00005000012c7983 */ /* 0x000e680000100800 */
[----:B------:R0:W1:Y:S02]  /*8900*/  LDL R45, [R1+0x54] ;  /* 0x00005400012d7983 */ /* 0x0000640000100800 */
[----:B0-----:R-:W-:Y:S01]  /*8910*/  VIADD R1, R1, 0x58 ;  /* 0x0000005801017836 */ /* 0x001fe20000000000 */
[----:B-12---:R-:W-:Y:S06]  /*8920*/  RET.REL.NODEC R20 `(_Z17encontrar_caminosPciPi) ;  /* 0xffffff7414b47950 */ /* 0x006fec0003c3ffff */
.L_x_233:
        /* <DEDUP_REMOVED lines=13> */
.L_x_234:


//--------------------- .nv.global.init           --------------------------
	.section	.nv.global.init,"aw",@progbits
	.align	4
.nv.global.init:
	.type		mrg32k3aM1SubSeq,@object
	.size		mrg32k3aM1SubSeq,(mrg32k3aM2SubSeq - mrg32k3aM1SubSeq)
mrg32k3aM1SubSeq:
        /* <DEDUP_REMOVED lines=126> */
	.type		mrg32k3aM2SubSeq,@object
	.size		mrg32k3aM2SubSeq,(mrg32k3aM1 - mrg32k3aM2SubSeq)
mrg32k3aM2SubSeq:
        /* <DEDUP_REMOVED lines=126> */
	.type		mrg32k3aM1,@object
	.size		mrg32k3aM1,(mrg32k3aM1Seq - mrg32k3aM1)
mrg32k3aM1:
        /* <DEDUP_REMOVED lines=144> */
	.type		mrg32k3aM1Seq,@object
	.size		mrg32k3aM1Seq,(mrg32k3aM2 - mrg32k3aM1Seq)
mrg32k3aM1Seq:
        /* <DEDUP_REMOVED lines=144> */
	.type		mrg32k3aM2,@object
	.size		mrg32k3aM2,(mrg32k3aM2Seq - mrg32k3aM2)
mrg32k3aM2:
        /* <DEDUP_REMOVED lines=144> */
	.type		mrg32k3aM2Seq,@object
	.size		mrg32k3aM2Seq,(precalc_xorwow_matrix - mrg32k3aM2Seq)
mrg32k3aM2Seq:
        /* <DEDUP_REMOVED lines=144> */
	.type		precalc_xorwow_matrix,@object
	.size		precalc_xorwow_matrix,(precalc_xorwow_offset_matrix - precalc_xorwow_matrix)
precalc_xorwow_matrix:
        /* <DEDUP_REMOVED lines=6400> */
	.type		precalc_xorwow_offset_matrix,@object
	.size		precalc_xorwow_offset_matrix,($str$2 - precalc_xorwow_offset_matrix)
precalc_xorwow_offset_matrix:
        /* <DEDUP_REMOVED lines=6400> */
	.type		$str$2,@object
	.size		$str$2,($str - $str$2)
$str$2:
        /*353c0*/ 	.byte	0x62, 0x6f, 0x72, 0x72, 0x61, 0x72, 0x20, 0x46, 0x49, 0x4c, 0x41, 0x0a, 0x00
	.type		$str,@object
	.size		$str,($str$3 - $str)
$str:
        /*353cd*/ 	.byte	0x45, 0x72, 0x72, 0x6f, 0x72, 0x20, 0x64, 0x65, 0x20, 0x68, 0x65, 0x61, 0x70, 0x0a, 0x00
	.type		$str$3,@object
	.size		$str$3,($str$4 - $str$3)
$str$3:
        /*353dc*/ 	.byte	0x62, 0x6f, 0x72, 0x72, 0x61, 0x72, 0x20, 0x43, 0x4f, 0x4c, 0x55, 0x4d, 0x4e, 0x41, 0x0a, 0x00
	.type		$str$4,@object
	.size		$str$4,($str$1 - $str$4)
$str$4:
        /*353ec*/ 	.byte	0x0a, 0x09, 0x09, 0x09, 0x4f, 0x42, 0x4a, 0x45, 0x54, 0x4f, 0x20, 0x65, 0x73, 0x70, 0x65, 0x63
        /*353fc*/ 	.byte	0x69, 0x61, 0x6c, 0x2c, 0x20, 0x73, 0x65, 0x20, 0x61, 0x70, 0x6c, 0x69, 0x63, 0x61, 0x20, 0x65
        /*3540c*/ 	.byte	0x6c, 0x20, 0x65, 0x66, 0x65, 0x63, 0x74, 0x6f, 0x20, 0x64, 0x65, 0x6c, 0x20, 0x54, 0x4e, 0x54
        /*3541c*/ 	.byte	0x0a, 0x00
	.type		$str$1,@object
	.size		$str$1,($str$5 - $str$1)
$str$1:
        /*3541e*/ 	.byte	0x0a, 0x09, 0x09, 0x09, 0x4f, 0x42, 0x4a, 0x45, 0x54, 0x4f, 0x20, 0x65, 0x73, 0x70, 0x65, 0x63
        /*3542e*/ 	.byte	0x69, 0x61, 0x6c, 0x2c, 0x20, 0x73, 0x65, 0x20, 0x61, 0x70, 0x6c, 0x69, 0x63, 0x61, 0x20, 0x65
        /*3543e*/ 	.byte	0x6c, 0x20, 0x65, 0x66, 0x65, 0x63, 0x74, 0x6f, 0x20, 0x64, 0x65, 0x20, 0x6c, 0x61, 0x20, 0x62
        /*3544e*/ 	.byte	0x6f, 0x6d, 0x62, 0x61, 0x20, 0x00
	.type		$str$5,@object
	.size		$str$5,(.L_14 - $str$5)
$str$5:
        /*35454*/ 	.byte	0x0a, 0x09, 0x09, 0x4f, 0x42, 0x4a, 0x45, 0x54, 0x4f, 0x20, 0x65, 0x73, 0x70, 0x65, 0x63, 0x69
        /*35464*/ 	.byte	0x61, 0x6c, 0x2c, 0x20, 0x73, 0x65, 0x20, 0x61, 0x70, 0x6c, 0x69, 0x63, 0x61, 0x20, 0x65, 0x6c
        /*35474*/ 	.byte	0x20, 0x65, 0x66, 0x65, 0x63, 0x74, 0x6f, 0x20, 0x64, 0x65, 0x6c, 0x20, 0x72, 0x6f, 0x6d, 0x70
        /*35484*/ 	.byte	0x65, 0x63, 0x61, 0x62, 0x65, 0x7a, 0x61, 0x73, 0x2c, 0x20, 0x62, 0x6f, 0x72, 0x72, 0x61, 0x72
        /*35494*/ 	.byte	0x20, 0x63, 0x61, 0x72, 0x61, 0x6d, 0x65, 0x6c, 0x6f, 0x73, 0x20, 0x74, 0x69, 0x70, 0x6f, 0x20
        /*354a4*/ 	.byte	0x25, 0x63, 0x0a, 0x00
.L_14:


//--------------------- .nv.shared.reserved.0     --------------------------
	.section	.nv.shared.reserved.0,"aw",@nobits
	.weak		__nv_reservedSMEM_offset_0_alias
	.size		__nv_reservedSMEM_offset_0_alias, 0, 64
	.other		__nv_reservedSMEM_offset_0_alias,@"STO_CUDA_RESERVED_SHARED STV_DEFAULT"
__nv_reservedSMEM_offset_0_alias:
	.zero		0
	.zero		64


//--------------------- .nv.constant0._Z17bloquesEspecialesPciiPiS_S0_ --------------------------
	.section	.nv.constant0._Z17bloquesEspecialesPciiPiS_S0_,"a",@progbits
	.sectionflags	@""
	.align	4
.nv.constant0._Z17bloquesEspecialesPciiPiS_S0_:
	.zero		936


//--------------------- .nv.constant0._Z17recolocar_tableroPcPi --------------------------
	.section	.nv.constant0._Z17recolocar_tableroPcPi,"a",@progbits
	.sectionflags	@""
	.align	4
.nv.constant0._Z17recolocar_tableroPcPi:
	.zero		912


//--------------------- .nv.constant0._Z17encontrar_caminosPciPi --------------------------
	.section	.nv.constant0._Z17encontrar_caminosPciPi,"a",@progbits
	.sectionflags	@""
	.align	4
.nv.constant0._Z17encontrar_caminosPciPi:
	.zero		920


//--------------------- SYMBOLS --------------------------

	.type		.nv.reservedSmem.offset0,@object
	.size		.nv.reservedSmem.offset0,0x4
	.type		vprintf,@function
	.type		malloc,@function
	.type		free,@function
